//
// Generated by NVIDIA NVVM Compiler
//
// Compiler Build ID: CL-36424714
// Cuda compilation tools, release 13.0, V13.0.88
// Based on NVVM 20.0.0
//

.version 9.0
.target sm_100
.address_size 64

	// .globl	_Z12kernel__copyPK5uint4PS_m
.global .align 1 .b8 _ZN34_INTERNAL_a35e8b01_4_k_cu_94f689974cuda3std3__45__cpo5beginE[1];
.global .align 1 .b8 _ZN34_INTERNAL_a35e8b01_4_k_cu_94f689974cuda3std3__45__cpo3endE[1];
.global .align 1 .b8 _ZN34_INTERNAL_a35e8b01_4_k_cu_94f689974cuda3std3__45__cpo6cbeginE[1];
.global .align 1 .b8 _ZN34_INTERNAL_a35e8b01_4_k_cu_94f689974cuda3std3__45__cpo4cendE[1];
.global .align 1 .b8 _ZN34_INTERNAL_a35e8b01_4_k_cu_94f689974cuda3std3__45__cpo6rbeginE[1];
.global .align 1 .b8 _ZN34_INTERNAL_a35e8b01_4_k_cu_94f689974cuda3std3__45__cpo4rendE[1];
.global .align 1 .b8 _ZN34_INTERNAL_a35e8b01_4_k_cu_94f689974cuda3std3__45__cpo7crbeginE[1];
.global .align 1 .b8 _ZN34_INTERNAL_a35e8b01_4_k_cu_94f689974cuda3std3__45__cpo5crendE[1];
.global .align 1 .b8 _ZN34_INTERNAL_a35e8b01_4_k_cu_94f689974cuda3std3__436_GLOBAL__N__a35e8b01_4_k_cu_94f689976ignoreE[1];
.global .align 1 .b8 _ZN34_INTERNAL_a35e8b01_4_k_cu_94f689974cuda3std3__419piecewise_constructE[1];
.global .align 1 .b8 _ZN34_INTERNAL_a35e8b01_4_k_cu_94f689974cuda3std3__48in_placeE[1];
.global .align 1 .b8 _ZN34_INTERNAL_a35e8b01_4_k_cu_94f689974cuda3std3__420unreachable_sentinelE[1];
.global .align 1 .b8 _ZN34_INTERNAL_a35e8b01_4_k_cu_94f689974cuda3std3__47nulloptE[1];
.global .align 1 .b8 _ZN34_INTERNAL_a35e8b01_4_k_cu_94f689974cuda3std3__48unexpectE[1];
.global .align 1 .b8 _ZN34_INTERNAL_a35e8b01_4_k_cu_94f689974cuda3std6ranges3__45__cpo4swapE[1];
.global .align 1 .b8 _ZN34_INTERNAL_a35e8b01_4_k_cu_94f689974cuda3std6ranges3__45__cpo9iter_moveE[1];
.global .align 1 .b8 _ZN34_INTERNAL_a35e8b01_4_k_cu_94f689974cuda3std6ranges3__45__cpo5beginE[1];
.global .align 1 .b8 _ZN34_INTERNAL_a35e8b01_4_k_cu_94f689974cuda3std6ranges3__45__cpo3endE[1];
.global .align 1 .b8 _ZN34_INTERNAL_a35e8b01_4_k_cu_94f689974cuda3std6ranges3__45__cpo6cbeginE[1];
.global .align 1 .b8 _ZN34_INTERNAL_a35e8b01_4_k_cu_94f689974cuda3std6ranges3__45__cpo4cendE[1];
.global .align 1 .b8 _ZN34_INTERNAL_a35e8b01_4_k_cu_94f689974cuda3std6ranges3__45__cpo7advanceE[1];
.global .align 1 .b8 _ZN34_INTERNAL_a35e8b01_4_k_cu_94f689974cuda3std6ranges3__45__cpo9iter_swapE[1];
.global .align 1 .b8 _ZN34_INTERNAL_a35e8b01_4_k_cu_94f689974cuda3std6ranges3__45__cpo4nextE[1];
.global .align 1 .b8 _ZN34_INTERNAL_a35e8b01_4_k_cu_94f689974cuda3std6ranges3__45__cpo4prevE[1];
.global .align 1 .b8 _ZN34_INTERNAL_a35e8b01_4_k_cu_94f689974cuda3std6ranges3__45__cpo4dataE[1];
.global .align 1 .b8 _ZN34_INTERNAL_a35e8b01_4_k_cu_94f689974cuda3std6ranges3__45__cpo5cdataE[1];
.global .align 1 .b8 _ZN34_INTERNAL_a35e8b01_4_k_cu_94f689974cuda3std6ranges3__45__cpo4sizeE[1];
.global .align 1 .b8 _ZN34_INTERNAL_a35e8b01_4_k_cu_94f689974cuda3std6ranges3__45__cpo5ssizeE[1];
.global .align 1 .b8 _ZN34_INTERNAL_a35e8b01_4_k_cu_94f689974cuda3std6ranges3__45__cpo8distanceE[1];
.global .align 1 .b8 _ZN34_INTERNAL_a35e8b01_4_k_cu_94f689976thrust24THRUST_300001_SM_1000_NS8cuda_cub3parE[1];
.global .align 1 .b8 _ZN34_INTERNAL_a35e8b01_4_k_cu_94f689976thrust24THRUST_300001_SM_1000_NS8cuda_cub10par_nosyncE[1];
.global .align 1 .b8 _ZN34_INTERNAL_a35e8b01_4_k_cu_94f689976thrust24THRUST_300001_SM_1000_NS6system6detail10sequential3seqE[1];
.global .align 1 .b8 _ZN34_INTERNAL_a35e8b01_4_k_cu_94f689976thrust24THRUST_300001_SM_1000_NS6system3cpp3parE[1];
.global .align 1 .b8 _ZN34_INTERNAL_a35e8b01_4_k_cu_94f689976thrust24THRUST_300001_SM_1000_NS12placeholders2_1E[1];
.global .align 1 .b8 _ZN34_INTERNAL_a35e8b01_4_k_cu_94f689976thrust24THRUST_300001_SM_1000_NS12placeholders2_2E[1];
.global .align 1 .b8 _ZN34_INTERNAL_a35e8b01_4_k_cu_94f689976thrust24THRUST_300001_SM_1000_NS12placeholders2_3E[1];
.global .align 1 .b8 _ZN34_INTERNAL_a35e8b01_4_k_cu_94f689976thrust24THRUST_300001_SM_1000_NS12placeholders2_4E[1];
.global .align 1 .b8 _ZN34_INTERNAL_a35e8b01_4_k_cu_94f689976thrust24THRUST_300001_SM_1000_NS12placeholders2_5E[1];
.global .align 1 .b8 _ZN34_INTERNAL_a35e8b01_4_k_cu_94f689976thrust24THRUST_300001_SM_1000_NS12placeholders2_6E[1];
.global .align 1 .b8 _ZN34_INTERNAL_a35e8b01_4_k_cu_94f689976thrust24THRUST_300001_SM_1000_NS12placeholders2_7E[1];
.global .align 1 .b8 _ZN34_INTERNAL_a35e8b01_4_k_cu_94f689976thrust24THRUST_300001_SM_1000_NS12placeholders2_8E[1];
.global .align 1 .b8 _ZN34_INTERNAL_a35e8b01_4_k_cu_94f689976thrust24THRUST_300001_SM_1000_NS12placeholders2_9E[1];
.global .align 1 .b8 _ZN34_INTERNAL_a35e8b01_4_k_cu_94f689976thrust24THRUST_300001_SM_1000_NS12placeholders3_10E[1];
.global .align 1 .b8 _ZN34_INTERNAL_a35e8b01_4_k_cu_94f689976thrust24THRUST_300001_SM_1000_NS3seqE[1];
.global .align 1 .b8 _ZN34_INTERNAL_a35e8b01_4_k_cu_94f689976thrust24THRUST_300001_SM_1000_NS6deviceE[1];
.extern .shared .align 16 .b8 shm[];
.extern .shared .align 16 .b8 _shared[];

.visible .entry _Z12kernel__copyPK5uint4PS_m(
	.param .u64 .ptr .align 1 _Z12kernel__copyPK5uint4PS_m_param_0,
	.param .u64 .ptr .align 1 _Z12kernel__copyPK5uint4PS_m_param_1,
	.param .u64 _Z12kernel__copyPK5uint4PS_m_param_2
)
{
	.reg .pred 	%p<3>;
	.reg .b32 	%r<14>;
	.reg .b64 	%rd<13>;

	ld.param.u64 	%rd6, [_Z12kernel__copyPK5uint4PS_m_param_0];
	ld.param.u64 	%rd7, [_Z12kernel__copyPK5uint4PS_m_param_1];
	ld.param.u64 	%rd8, [_Z12kernel__copyPK5uint4PS_m_param_2];
	mov.u32 	%r6, %ctaid.x;
	mov.u32 	%r1, %ntid.x;
	mov.u32 	%r7, %tid.x;
	mad.lo.s32 	%r13, %r6, %r1, %r7;
	cvt.u64.u32 	%rd12, %r13;
	setp.le.u64 	%p1, %rd8, %rd12;
	@%p1 bra 	$L__BB0_3;
	mov.u32 	%r8, %nctaid.x;
	mul.lo.s32 	%r3, %r1, %r8;
	cvta.to.global.u64 	%rd2, %rd6;
	cvta.to.global.u64 	%rd3, %rd7;
$L__BB0_2:
	shl.b64 	%rd9, %rd12, 4;
	add.s64 	%rd10, %rd3, %rd9;
	add.s64 	%rd11, %rd2, %rd9;
	ld.global.v4.u32 	{%r9, %r10, %r11, %r12}, [%rd11];
	st.global.v4.u32 	[%rd10], {%r9, %r10, %r11, %r12};
	add.s32 	%r13, %r13, %r3;
	cvt.u64.u32 	%rd12, %r13;
	setp.gt.u64 	%p2, %rd8, %rd12;
	@%p2 bra 	$L__BB0_2;
$L__BB0_3:
	ret;

}
	// .globl	_Z23kernel__read_reduce_u32PKjmPy
.visible .entry _Z23kernel__read_reduce_u32PKjmPy(
	.param .u64 .ptr .align 1 _Z23kernel__read_reduce_u32PKjmPy_param_0,
	.param .u64 _Z23kernel__read_reduce_u32PKjmPy_param_1,
	.param .u64 .ptr .align 1 _Z23kernel__read_reduce_u32PKjmPy_param_2
)
{
	.reg .pred 	%p<7>;
	.reg .b32 	%r<14>;
	.reg .b64 	%rd<26>;

	ld.param.u64 	%rd9, [_Z23kernel__read_reduce_u32PKjmPy_param_0];
	ld.param.u64 	%rd10, [_Z23kernel__read_reduce_u32PKjmPy_param_1];
	ld.param.u64 	%rd11, [_Z23kernel__read_reduce_u32PKjmPy_param_2];
	mov.u32 	%r6, %ctaid.x;
	mov.u32 	%r13, %ntid.x;
	mov.u32 	%r2, %tid.x;
	mad.lo.s32 	%r7, %r6, %r13, %r2;
	cvt.u64.u32 	%rd23, %r7;
	setp.le.u64 	%p1, %rd10, %rd23;
	mov.b64 	%rd25, 0;
	@%p1 bra 	$L__BB1_3;
	mov.u32 	%r8, %nctaid.x;
	mul.wide.u32 	%rd2, %r13, %r8;
	cvta.to.global.u64 	%rd3, %rd9;
	mov.b64 	%rd25, 0;
$L__BB1_2:
	shl.b64 	%rd14, %rd23, 2;
	add.s64 	%rd15, %rd3, %rd14;
	ld.global.u32 	%rd16, [%rd15];
	add.s64 	%rd25, %rd25, %rd16;
	add.s64 	%rd23, %rd23, %rd2;
	setp.lt.u64 	%p2, %rd23, %rd10;
	@%p2 bra 	$L__BB1_2;
$L__BB1_3:
	shl.b32 	%r9, %r2, 3;
	mov.u32 	%r10, shm;
	add.s32 	%r3, %r10, %r9;
	st.shared.u64 	[%r3], %rd25;
	bar.sync 	0;
	setp.lt.u32 	%p3, %r13, 2;
	@%p3 bra 	$L__BB1_7;
$L__BB1_4:
	shr.u32 	%r5, %r13, 1;
	setp.ge.u32 	%p4, %r2, %r5;
	@%p4 bra 	$L__BB1_6;
	shl.b32 	%r11, %r5, 3;
	add.s32 	%r12, %r3, %r11;
	ld.shared.u64 	%rd17, [%r12];
	ld.shared.u64 	%rd18, [%r3];
	add.s64 	%rd19, %rd18, %rd17;
	st.shared.u64 	[%r3], %rd19;
$L__BB1_6:
	bar.sync 	0;
	setp.gt.u32 	%p5, %r13, 3;
	mov.u32 	%r13, %r5;
	@%p5 bra 	$L__BB1_4;
$L__BB1_7:
	setp.ne.s32 	%p6, %r2, 0;
	@%p6 bra 	$L__BB1_9;
	ld.shared.u64 	%rd20, [shm];
	cvta.to.global.u64 	%rd21, %rd11;
	atom.global.add.u64 	%rd22, [%rd21], %rd20;
$L__BB1_9:
	ret;

}
	// .globl	_Z15kernel__fill_u4P5uint4mS_
.visible .entry _Z15kernel__fill_u4P5uint4mS_(
	.param .u64 .ptr .align 1 _Z15kernel__fill_u4P5uint4mS__param_0,
	.param .u64 _Z15kernel__fill_u4P5uint4mS__param_1,
	.param .align 16 .b8 _Z15kernel__fill_u4P5uint4mS__param_2[16]
)
{
	.reg .pred 	%p<3>;
	.reg .b32 	%r<14>;
	.reg .b64 	%rd<13>;

	ld.param.u64 	%rd7, [_Z15kernel__fill_u4P5uint4mS__param_0];
	ld.param.u64 	%rd8, [_Z15kernel__fill_u4P5uint4mS__param_1];
	ld.param.v4.u32 	{%r5, %r6, %r7, %r8}, [_Z15kernel__fill_u4P5uint4mS__param_2];
	mov.u32 	%r9, %ctaid.x;
	mov.u32 	%r10, %ntid.x;
	mov.u32 	%r11, %tid.x;
	mad.lo.s32 	%r12, %r9, %r10, %r11;
	cvt.u64.u32 	%rd1, %r10;
	cvt.u64.u32 	%rd12, %r12;
	setp.le.u64 	%p1, %rd8, %rd12;
	@%p1 bra 	$L__BB2_3;
	mov.u32 	%r13, %nctaid.x;
	cvt.u64.u32 	%rd9, %r13;
	mul.lo.s64 	%rd3, %rd1, %rd9;
	cvta.to.global.u64 	%rd4, %rd7;
$L__BB2_2:
	shl.b64 	%rd10, %rd12, 4;
	add.s64 	%rd11, %rd4, %rd10;
	st.global.v4.u32 	[%rd11], {%r5, %r6, %r7, %r8};
	add.s64 	%rd12, %rd12, %rd3;
	setp.lt.u64 	%p2, %rd12, %rd8;
	@%p2 bra 	$L__BB2_2;
$L__BB2_3:
	ret;

}
	// .globl	_Z17kernel__copy_lut8PK5uint4PK13__nv_bfloat16PK14__nv_bfloat162PS2_mm
.visible .entry _Z17kernel__copy_lut8PK5uint4PK13__nv_bfloat16PK14__nv_bfloat162PS2_mm(
	.param .u64 .ptr .align 1 _Z17kernel__copy_lut8PK5uint4PK13__nv_bfloat16PK14__nv_bfloat162PS2_mm_param_0,
	.param .u64 .ptr .align 1 _Z17kernel__copy_lut8PK5uint4PK13__nv_bfloat16PK14__nv_bfloat162PS2_mm_param_1,
	.param .u64 .ptr .align 1 _Z17kernel__copy_lut8PK5uint4PK13__nv_bfloat16PK14__nv_bfloat162PS2_mm_param_2,
	.param .u64 .ptr .align 1 _Z17kernel__copy_lut8PK5uint4PK13__nv_bfloat16PK14__nv_bfloat162PS2_mm_param_3,
	.param .u64 _Z17kernel__copy_lut8PK5uint4PK13__nv_bfloat16PK14__nv_bfloat162PS2_mm_param_4,
	.param .u64 _Z17kernel__copy_lut8PK5uint4PK13__nv_bfloat16PK14__nv_bfloat162PS2_mm_param_5
)
{
	.reg .pred 	%p<4>;
	.reg .b16 	%rs<2>;
	.reg .b32 	%r<98>;
	.reg .b64 	%rd<69>;

	ld.param.u64 	%rd13, [_Z17kernel__copy_lut8PK5uint4PK13__nv_bfloat16PK14__nv_bfloat162PS2_mm_param_0];
	ld.param.u64 	%rd14, [_Z17kernel__copy_lut8PK5uint4PK13__nv_bfloat16PK14__nv_bfloat162PS2_mm_param_1];
	ld.param.u64 	%rd10, [_Z17kernel__copy_lut8PK5uint4PK13__nv_bfloat16PK14__nv_bfloat162PS2_mm_param_2];
	ld.param.u64 	%rd15, [_Z17kernel__copy_lut8PK5uint4PK13__nv_bfloat16PK14__nv_bfloat162PS2_mm_param_3];
	ld.param.u64 	%rd11, [_Z17kernel__copy_lut8PK5uint4PK13__nv_bfloat16PK14__nv_bfloat162PS2_mm_param_4];
	ld.param.u64 	%rd12, [_Z17kernel__copy_lut8PK5uint4PK13__nv_bfloat16PK14__nv_bfloat162PS2_mm_param_5];
	cvta.to.global.u64 	%rd1, %rd15;
	cvta.to.global.u64 	%rd2, %rd14;
	cvta.to.global.u64 	%rd3, %rd13;
	mov.u32 	%r9, %ctaid.x;
	mov.u32 	%r10, %ntid.x;
	mov.u32 	%r11, %tid.x;
	mad.lo.s32 	%r97, %r9, %r10, %r11;
	mov.u32 	%r12, %nctaid.x;
	mul.lo.s32 	%r2, %r10, %r12;
	cvt.u64.u32 	%rd67, %r97;
	setp.le.u64 	%p1, %rd11, %rd67;
	@%p1 bra 	$L__BB3_5;
$L__BB3_1:
	shl.b64 	%rd16, %rd67, 4;
	add.s64 	%rd17, %rd3, %rd16;
	ld.global.v4.u32 	{%r7, %r6, %r5, %r4}, [%rd17];
	and.b64  	%rd18, %rd12, -4294967296;
	setp.ne.s64 	%p2, %rd18, 0;
	@%p2 bra 	$L__BB3_3;
	cvt.u32.u64 	%r13, %rd12;
	cvt.u32.u64 	%r14, %rd67;
	div.u32 	%r15, %r14, %r13;
	cvt.u64.u32 	%rd68, %r15;
	bra.uni 	$L__BB3_4;
$L__BB3_3:
	div.u64 	%rd68, %rd67, %rd12;
$L__BB3_4:
	shl.b64 	%rd35, %rd68, 1;
	add.s64 	%rd36, %rd2, %rd35;
	ld.global.u16 	%rs1, [%rd36];
	shl.b32 	%r80, %r7, 2;
	cvt.u64.u32 	%rd37, %r80;
	and.b64  	%rd38, %rd37, 1020;
	add.s64 	%rd19, %rd10, %rd38;
	// begin inline asm
	ld.global.nc.b32 %r16, [%rd19];
	// end inline asm
	mov.b32 	%r19, {%rs1, %rs1};
	// begin inline asm
	{ mul.bf16x2 %r17,%r16,%r19; }

	// end inline asm
	shr.u32 	%r81, %r7, 6;
	cvt.u64.u32 	%rd39, %r81;
	and.b64  	%rd40, %rd39, 1020;
	add.s64 	%rd20, %rd10, %rd40;
	// begin inline asm
	ld.global.nc.b32 %r20, [%rd20];
	// end inline asm
	// begin inline asm
	{ mul.bf16x2 %r21,%r20,%r19; }

	// end inline asm
	shr.u32 	%r82, %r7, 14;
	cvt.u64.u32 	%rd41, %r82;
	and.b64  	%rd42, %rd41, 1020;
	add.s64 	%rd21, %rd10, %rd42;
	// begin inline asm
	ld.global.nc.b32 %r24, [%rd21];
	// end inline asm
	// begin inline asm
	{ mul.bf16x2 %r25,%r24,%r19; }

	// end inline asm
	shr.u32 	%r83, %r7, 24;
	mul.wide.u32 	%rd43, %r83, 4;
	add.s64 	%rd22, %rd10, %rd43;
	// begin inline asm
	ld.global.nc.b32 %r28, [%rd22];
	// end inline asm
	// begin inline asm
	{ mul.bf16x2 %r29,%r28,%r19; }

	// end inline asm
	shl.b32 	%r84, %r97, 2;
	mul.wide.u32 	%rd44, %r84, 16;
	add.s64 	%rd45, %rd1, %rd44;
	st.global.v4.u32 	[%rd45], {%r17, %r21, %r25, %r29};
	shl.b32 	%r85, %r6, 2;
	cvt.u64.u32 	%rd46, %r85;
	and.b64  	%rd47, %rd46, 1020;
	add.s64 	%rd23, %rd10, %rd47;
	// begin inline asm
	ld.global.nc.b32 %r32, [%rd23];
	// end inline asm
	// begin inline asm
	{ mul.bf16x2 %r33,%r32,%r19; }

	// end inline asm
	shr.u32 	%r86, %r6, 6;
	cvt.u64.u32 	%rd48, %r86;
	and.b64  	%rd49, %rd48, 1020;
	add.s64 	%rd24, %rd10, %rd49;
	// begin inline asm
	ld.global.nc.b32 %r36, [%rd24];
	// end inline asm
	// begin inline asm
	{ mul.bf16x2 %r37,%r36,%r19; }

	// end inline asm
	shr.u32 	%r87, %r6, 14;
	cvt.u64.u32 	%rd50, %r87;
	and.b64  	%rd51, %rd50, 1020;
	add.s64 	%rd25, %rd10, %rd51;
	// begin inline asm
	ld.global.nc.b32 %r40, [%rd25];
	// end inline asm
	// begin inline asm
	{ mul.bf16x2 %r41,%r40,%r19; }

	// end inline asm
	shr.u32 	%r88, %r6, 24;
	mul.wide.u32 	%rd52, %r88, 4;
	add.s64 	%rd26, %rd10, %rd52;
	// begin inline asm
	ld.global.nc.b32 %r44, [%rd26];
	// end inline asm
	// begin inline asm
	{ mul.bf16x2 %r45,%r44,%r19; }

	// end inline asm
	st.global.v4.u32 	[%rd45+16], {%r33, %r37, %r41, %r45};
	shl.b32 	%r89, %r5, 2;
	cvt.u64.u32 	%rd53, %r89;
	and.b64  	%rd54, %rd53, 1020;
	add.s64 	%rd27, %rd10, %rd54;
	// begin inline asm
	ld.global.nc.b32 %r48, [%rd27];
	// end inline asm
	// begin inline asm
	{ mul.bf16x2 %r49,%r48,%r19; }

	// end inline asm
	shr.u32 	%r90, %r5, 6;
	cvt.u64.u32 	%rd55, %r90;
	and.b64  	%rd56, %rd55, 1020;
	add.s64 	%rd28, %rd10, %rd56;
	// begin inline asm
	ld.global.nc.b32 %r52, [%rd28];
	// end inline asm
	// begin inline asm
	{ mul.bf16x2 %r53,%r52,%r19; }

	// end inline asm
	shr.u32 	%r91, %r5, 14;
	cvt.u64.u32 	%rd57, %r91;
	and.b64  	%rd58, %rd57, 1020;
	add.s64 	%rd29, %rd10, %rd58;
	// begin inline asm
	ld.global.nc.b32 %r56, [%rd29];
	// end inline asm
	// begin inline asm
	{ mul.bf16x2 %r57,%r56,%r19; }

	// end inline asm
	shr.u32 	%r92, %r5, 24;
	mul.wide.u32 	%rd59, %r92, 4;
	add.s64 	%rd30, %rd10, %rd59;
	// begin inline asm
	ld.global.nc.b32 %r60, [%rd30];
	// end inline asm
	// begin inline asm
	{ mul.bf16x2 %r61,%r60,%r19; }

	// end inline asm
	st.global.v4.u32 	[%rd45+32], {%r49, %r53, %r57, %r61};
	shl.b32 	%r93, %r4, 2;
	cvt.u64.u32 	%rd60, %r93;
	and.b64  	%rd61, %rd60, 1020;
	add.s64 	%rd31, %rd10, %rd61;
	// begin inline asm
	ld.global.nc.b32 %r64, [%rd31];
	// end inline asm
	// begin inline asm
	{ mul.bf16x2 %r65,%r64,%r19; }

	// end inline asm
	shr.u32 	%r94, %r4, 6;
	cvt.u64.u32 	%rd62, %r94;
	and.b64  	%rd63, %rd62, 1020;
	add.s64 	%rd32, %rd10, %rd63;
	// begin inline asm
	ld.global.nc.b32 %r68, [%rd32];
	// end inline asm
	// begin inline asm
	{ mul.bf16x2 %r69,%r68,%r19; }

	// end inline asm
	shr.u32 	%r95, %r4, 14;
	cvt.u64.u32 	%rd64, %r95;
	and.b64  	%rd65, %rd64, 1020;
	add.s64 	%rd33, %rd10, %rd65;
	// begin inline asm
	ld.global.nc.b32 %r72, [%rd33];
	// end inline asm
	// begin inline asm
	{ mul.bf16x2 %r73,%r72,%r19; }

	// end inline asm
	shr.u32 	%r96, %r4, 24;
	mul.wide.u32 	%rd66, %r96, 4;
	add.s64 	%rd34, %rd10, %rd66;
	// begin inline asm
	ld.global.nc.b32 %r76, [%rd34];
	// end inline asm
	// begin inline asm
	{ mul.bf16x2 %r77,%r76,%r19; }

	// end inline asm
	st.global.v4.u32 	[%rd45+48], {%r65, %r69, %r73, %r77};
	add.s32 	%r97, %r97, %r2;
	cvt.u64.u32 	%rd67, %r97;
	setp.gt.u64 	%p3, %rd11, %rd67;
	@%p3 bra 	$L__BB3_1;
$L__BB3_5:
	ret;

}
	// .globl	_Z17kernel__copy_lut4PK5uint4PK13__nv_bfloat16S4_PS2_mm
.visible .entry _Z17kernel__copy_lut4PK5uint4PK13__nv_bfloat16S4_PS2_mm(
	.param .u64 .ptr .align 1 _Z17kernel__copy_lut4PK5uint4PK13__nv_bfloat16S4_PS2_mm_param_0,
	.param .u64 .ptr .align 1 _Z17kernel__copy_lut4PK5uint4PK13__nv_bfloat16S4_PS2_mm_param_1,
	.param .u64 .ptr .align 1 _Z17kernel__copy_lut4PK5uint4PK13__nv_bfloat16S4_PS2_mm_param_2,
	.param .u64 .ptr .align 1 _Z17kernel__copy_lut4PK5uint4PK13__nv_bfloat16S4_PS2_mm_param_3,
	.param .u64 _Z17kernel__copy_lut4PK5uint4PK13__nv_bfloat16S4_PS2_mm_param_4,
	.param .u64 _Z17kernel__copy_lut4PK5uint4PK13__nv_bfloat16S4_PS2_mm_param_5
)
{
	.reg .pred 	%p<4>;
	.reg .b16 	%rs<129>;
	.reg .b32 	%r<114>;
	.reg .b64 	%rd<117>;

	ld.param.u64 	%rd13, [_Z17kernel__copy_lut4PK5uint4PK13__nv_bfloat16S4_PS2_mm_param_0];
	ld.param.u64 	%rd14, [_Z17kernel__copy_lut4PK5uint4PK13__nv_bfloat16S4_PS2_mm_param_1];
	ld.param.u64 	%rd10, [_Z17kernel__copy_lut4PK5uint4PK13__nv_bfloat16S4_PS2_mm_param_2];
	ld.param.u64 	%rd15, [_Z17kernel__copy_lut4PK5uint4PK13__nv_bfloat16S4_PS2_mm_param_3];
	ld.param.u64 	%rd11, [_Z17kernel__copy_lut4PK5uint4PK13__nv_bfloat16S4_PS2_mm_param_4];
	ld.param.u64 	%rd12, [_Z17kernel__copy_lut4PK5uint4PK13__nv_bfloat16S4_PS2_mm_param_5];
	cvta.to.global.u64 	%rd1, %rd15;
	cvta.to.global.u64 	%rd2, %rd14;
	cvta.to.global.u64 	%rd3, %rd13;
	mov.u32 	%r9, %ctaid.x;
	mov.u32 	%r10, %ntid.x;
	mov.u32 	%r11, %tid.x;
	mad.lo.s32 	%r113, %r9, %r10, %r11;
	mov.u32 	%r12, %nctaid.x;
	mul.lo.s32 	%r2, %r10, %r12;
	cvt.u64.u32 	%rd115, %r113;
	setp.le.u64 	%p1, %rd11, %rd115;
	@%p1 bra 	$L__BB4_5;
$L__BB4_1:
	shl.b64 	%rd16, %rd115, 4;
	add.s64 	%rd17, %rd3, %rd16;
	ld.global.v4.u32 	{%r7, %r6, %r5, %r4}, [%rd17];
	and.b64  	%rd18, %rd12, -4294967296;
	setp.ne.s64 	%p2, %rd18, 0;
	@%p2 bra 	$L__BB4_3;
	cvt.u32.u64 	%r13, %rd12;
	cvt.u32.u64 	%r14, %rd115;
	div.u32 	%r15, %r14, %r13;
	cvt.u64.u32 	%rd116, %r15;
	bra.uni 	$L__BB4_4;
$L__BB4_3:
	div.u64 	%rd116, %rd115, %rd12;
$L__BB4_4:
	shl.b64 	%rd51, %rd116, 1;
	add.s64 	%rd52, %rd2, %rd51;
	ld.global.u16 	%rs4, [%rd52];
	shl.b32 	%r16, %r7, 1;
	cvt.u64.u32 	%rd53, %r16;
	and.b64  	%rd54, %rd53, 30;
	add.s64 	%rd19, %rd10, %rd54;
	// begin inline asm
	ld.global.nc.b16 %rs1, [%rd19];
	// end inline asm
	// begin inline asm
	{ mul.bf16 %rs2,%rs1,%rs4; }

	// end inline asm
	cvt.u32.u16 	%r17, %rs2;
	shl.b32 	%r18, %r17, 16;
	shr.u32 	%r19, %r7, 3;
	cvt.u64.u32 	%rd55, %r19;
	and.b64  	%rd56, %rd55, 30;
	add.s64 	%rd20, %rd10, %rd56;
	// begin inline asm
	ld.global.nc.b16 %rs5, [%rd20];
	// end inline asm
	// begin inline asm
	{ mul.bf16 %rs6,%rs5,%rs4; }

	// end inline asm
	cvt.u32.u16 	%r20, %rs6;
	or.b32  	%r21, %r18, %r20;
	shr.u32 	%r22, %r7, 7;
	cvt.u64.u32 	%rd57, %r22;
	and.b64  	%rd58, %rd57, 30;
	add.s64 	%rd21, %rd10, %rd58;
	// begin inline asm
	ld.global.nc.b16 %rs9, [%rd21];
	// end inline asm
	// begin inline asm
	{ mul.bf16 %rs10,%rs9,%rs4; }

	// end inline asm
	cvt.u32.u16 	%r23, %rs10;
	shl.b32 	%r24, %r23, 16;
	shr.u32 	%r25, %r7, 11;
	cvt.u64.u32 	%rd59, %r25;
	and.b64  	%rd60, %rd59, 30;
	add.s64 	%rd22, %rd10, %rd60;
	// begin inline asm
	ld.global.nc.b16 %rs13, [%rd22];
	// end inline asm
	// begin inline asm
	{ mul.bf16 %rs14,%rs13,%rs4; }

	// end inline asm
	cvt.u32.u16 	%r26, %rs14;
	or.b32  	%r27, %r24, %r26;
	shr.u32 	%r28, %r7, 15;
	cvt.u64.u32 	%rd61, %r28;
	and.b64  	%rd62, %rd61, 30;
	add.s64 	%rd23, %rd10, %rd62;
	// begin inline asm
	ld.global.nc.b16 %rs17, [%rd23];
	// end inline asm
	// begin inline asm
	{ mul.bf16 %rs18,%rs17,%rs4; }

	// end inline asm
	cvt.u32.u16 	%r29, %rs18;
	shl.b32 	%r30, %r29, 16;
	shr.u32 	%r31, %r7, 19;
	cvt.u64.u32 	%rd63, %r31;
	and.b64  	%rd64, %rd63, 30;
	add.s64 	%rd24, %rd10, %rd64;
	// begin inline asm
	ld.global.nc.b16 %rs21, [%rd24];
	// end inline asm
	// begin inline asm
	{ mul.bf16 %rs22,%rs21,%rs4; }

	// end inline asm
	cvt.u32.u16 	%r32, %rs22;
	or.b32  	%r33, %r30, %r32;
	shr.u32 	%r34, %r7, 23;
	cvt.u64.u32 	%rd65, %r34;
	and.b64  	%rd66, %rd65, 30;
	add.s64 	%rd25, %rd10, %rd66;
	// begin inline asm
	ld.global.nc.b16 %rs25, [%rd25];
	// end inline asm
	// begin inline asm
	{ mul.bf16 %rs26,%rs25,%rs4; }

	// end inline asm
	cvt.u32.u16 	%r35, %rs26;
	shl.b32 	%r36, %r35, 16;
	shr.u32 	%r37, %r7, 28;
	mul.wide.u32 	%rd67, %r37, 2;
	add.s64 	%rd26, %rd10, %rd67;
	// begin inline asm
	ld.global.nc.b16 %rs29, [%rd26];
	// end inline asm
	// begin inline asm
	{ mul.bf16 %rs30,%rs29,%rs4; }

	// end inline asm
	cvt.u32.u16 	%r38, %rs30;
	or.b32  	%r39, %r36, %r38;
	shl.b32 	%r40, %r113, 2;
	mul.wide.u32 	%rd68, %r40, 16;
	add.s64 	%rd69, %rd1, %rd68;
	st.global.v4.u32 	[%rd69], {%r21, %r27, %r33, %r39};
	shl.b32 	%r41, %r6, 1;
	cvt.u64.u32 	%rd70, %r41;
	and.b64  	%rd71, %rd70, 30;
	add.s64 	%rd27, %rd10, %rd71;
	// begin inline asm
	ld.global.nc.b16 %rs33, [%rd27];
	// end inline asm
	// begin inline asm
	{ mul.bf16 %rs34,%rs33,%rs4; }

	// end inline asm
	cvt.u32.u16 	%r42, %rs34;
	shl.b32 	%r43, %r42, 16;
	shr.u32 	%r44, %r6, 3;
	cvt.u64.u32 	%rd72, %r44;
	and.b64  	%rd73, %rd72, 30;
	add.s64 	%rd28, %rd10, %rd73;
	// begin inline asm
	ld.global.nc.b16 %rs37, [%rd28];
	// end inline asm
	// begin inline asm
	{ mul.bf16 %rs38,%rs37,%rs4; }

	// end inline asm
	cvt.u32.u16 	%r45, %rs38;
	or.b32  	%r46, %r43, %r45;
	shr.u32 	%r47, %r6, 7;
	cvt.u64.u32 	%rd74, %r47;
	and.b64  	%rd75, %rd74, 30;
	add.s64 	%rd29, %rd10, %rd75;
	// begin inline asm
	ld.global.nc.b16 %rs41, [%rd29];
	// end inline asm
	// begin inline asm
	{ mul.bf16 %rs42,%rs41,%rs4; }

	// end inline asm
	cvt.u32.u16 	%r48, %rs42;
	shl.b32 	%r49, %r48, 16;
	shr.u32 	%r50, %r6, 11;
	cvt.u64.u32 	%rd76, %r50;
	and.b64  	%rd77, %rd76, 30;
	add.s64 	%rd30, %rd10, %rd77;
	// begin inline asm
	ld.global.nc.b16 %rs45, [%rd30];
	// end inline asm
	// begin inline asm
	{ mul.bf16 %rs46,%rs45,%rs4; }

	// end inline asm
	cvt.u32.u16 	%r51, %rs46;
	or.b32  	%r52, %r49, %r51;
	shr.u32 	%r53, %r6, 15;
	cvt.u64.u32 	%rd78, %r53;
	and.b64  	%rd79, %rd78, 30;
	add.s64 	%rd31, %rd10, %rd79;
	// begin inline asm
	ld.global.nc.b16 %rs49, [%rd31];
	// end inline asm
	// begin inline asm
	{ mul.bf16 %rs50,%rs49,%rs4; }

	// end inline asm
	cvt.u32.u16 	%r54, %rs50;
	shl.b32 	%r55, %r54, 16;
	shr.u32 	%r56, %r6, 19;
	cvt.u64.u32 	%rd80, %r56;
	and.b64  	%rd81, %rd80, 30;
	add.s64 	%rd32, %rd10, %rd81;
	// begin inline asm
	ld.global.nc.b16 %rs53, [%rd32];
	// end inline asm
	// begin inline asm
	{ mul.bf16 %rs54,%rs53,%rs4; }

	// end inline asm
	cvt.u32.u16 	%r57, %rs54;
	or.b32  	%r58, %r55, %r57;
	shr.u32 	%r59, %r6, 23;
	cvt.u64.u32 	%rd82, %r59;
	and.b64  	%rd83, %rd82, 30;
	add.s64 	%rd33, %rd10, %rd83;
	// begin inline asm
	ld.global.nc.b16 %rs57, [%rd33];
	// end inline asm
	// begin inline asm
	{ mul.bf16 %rs58,%rs57,%rs4; }

	// end inline asm
	cvt.u32.u16 	%r60, %rs58;
	shl.b32 	%r61, %r60, 16;
	shr.u32 	%r62, %r6, 28;
	mul.wide.u32 	%rd84, %r62, 2;
	add.s64 	%rd34, %rd10, %rd84;
	// begin inline asm
	ld.global.nc.b16 %rs61, [%rd34];
	// end inline asm
	// begin inline asm
	{ mul.bf16 %rs62,%rs61,%rs4; }

	// end inline asm
	cvt.u32.u16 	%r63, %rs62;
	or.b32  	%r64, %r61, %r63;
	st.global.v4.u32 	[%rd69+16], {%r46, %r52, %r58, %r64};
	shl.b32 	%r65, %r5, 1;
	cvt.u64.u32 	%rd85, %r65;
	and.b64  	%rd86, %rd85, 30;
	add.s64 	%rd35, %rd10, %rd86;
	// begin inline asm
	ld.global.nc.b16 %rs65, [%rd35];
	// end inline asm
	// begin inline asm
	{ mul.bf16 %rs66,%rs65,%rs4; }

	// end inline asm
	cvt.u32.u16 	%r66, %rs66;
	shl.b32 	%r67, %r66, 16;
	shr.u32 	%r68, %r5, 3;
	cvt.u64.u32 	%rd87, %r68;
	and.b64  	%rd88, %rd87, 30;
	add.s64 	%rd36, %rd10, %rd88;
	// begin inline asm
	ld.global.nc.b16 %rs69, [%rd36];
	// end inline asm
	// begin inline asm
	{ mul.bf16 %rs70,%rs69,%rs4; }

	// end inline asm
	cvt.u32.u16 	%r69, %rs70;
	or.b32  	%r70, %r67, %r69;
	shr.u32 	%r71, %r5, 7;
	cvt.u64.u32 	%rd89, %r71;
	and.b64  	%rd90, %rd89, 30;
	add.s64 	%rd37, %rd10, %rd90;
	// begin inline asm
	ld.global.nc.b16 %rs73, [%rd37];
	// end inline asm
	// begin inline asm
	{ mul.bf16 %rs74,%rs73,%rs4; }

	// end inline asm
	cvt.u32.u16 	%r72, %rs74;
	shl.b32 	%r73, %r72, 16;
	shr.u32 	%r74, %r5, 11;
	cvt.u64.u32 	%rd91, %r74;
	and.b64  	%rd92, %rd91, 30;
	add.s64 	%rd38, %rd10, %rd92;
	// begin inline asm
	ld.global.nc.b16 %rs77, [%rd38];
	// end inline asm
	// begin inline asm
	{ mul.bf16 %rs78,%rs77,%rs4; }

	// end inline asm
	cvt.u32.u16 	%r75, %rs78;
	or.b32  	%r76, %r73, %r75;
	shr.u32 	%r77, %r5, 15;
	cvt.u64.u32 	%rd93, %r77;
	and.b64  	%rd94, %rd93, 30;
	add.s64 	%rd39, %rd10, %rd94;
	// begin inline asm
	ld.global.nc.b16 %rs81, [%rd39];
	// end inline asm
	// begin inline asm
	{ mul.bf16 %rs82,%rs81,%rs4; }

	// end inline asm
	cvt.u32.u16 	%r78, %rs82;
	shl.b32 	%r79, %r78, 16;
	shr.u32 	%r80, %r5, 19;
	cvt.u64.u32 	%rd95, %r80;
	and.b64  	%rd96, %rd95, 30;
	add.s64 	%rd40, %rd10, %rd96;
	// begin inline asm
	ld.global.nc.b16 %rs85, [%rd40];
	// end inline asm
	// begin inline asm
	{ mul.bf16 %rs86,%rs85,%rs4; }

	// end inline asm
	cvt.u32.u16 	%r81, %rs86;
	or.b32  	%r82, %r79, %r81;
	shr.u32 	%r83, %r5, 23;
	cvt.u64.u32 	%rd97, %r83;
	and.b64  	%rd98, %rd97, 30;
	add.s64 	%rd41, %rd10, %rd98;
	// begin inline asm
	ld.global.nc.b16 %rs89, [%rd41];
	// end inline asm
	// begin inline asm
	{ mul.bf16 %rs90,%rs89,%rs4; }

	// end inline asm
	cvt.u32.u16 	%r84, %rs90;
	shl.b32 	%r85, %r84, 16;
	shr.u32 	%r86, %r5, 28;
	mul.wide.u32 	%rd99, %r86, 2;
	add.s64 	%rd42, %rd10, %rd99;
	// begin inline asm
	ld.global.nc.b16 %rs93, [%rd42];
	// end inline asm
	// begin inline asm
	{ mul.bf16 %rs94,%rs93,%rs4; }

	// end inline asm
	cvt.u32.u16 	%r87, %rs94;
	or.b32  	%r88, %r85, %r87;
	st.global.v4.u32 	[%rd69+32], {%r70, %r76, %r82, %r88};
	shl.b32 	%r89, %r4, 1;
	cvt.u64.u32 	%rd100, %r89;
	and.b64  	%rd101, %rd100, 30;
	add.s64 	%rd43, %rd10, %rd101;
	// begin inline asm
	ld.global.nc.b16 %rs97, [%rd43];
	// end inline asm
	// begin inline asm
	{ mul.bf16 %rs98,%rs97,%rs4; }

	// end inline asm
	cvt.u32.u16 	%r90, %rs98;
	shl.b32 	%r91, %r90, 16;
	shr.u32 	%r92, %r4, 3;
	cvt.u64.u32 	%rd102, %r92;
	and.b64  	%rd103, %rd102, 30;
	add.s64 	%rd44, %rd10, %rd103;
	// begin inline asm
	ld.global.nc.b16 %rs101, [%rd44];
	// end inline asm
	// begin inline asm
	{ mul.bf16 %rs102,%rs101,%rs4; }

	// end inline asm
	cvt.u32.u16 	%r93, %rs102;
	or.b32  	%r94, %r91, %r93;
	shr.u32 	%r95, %r4, 7;
	cvt.u64.u32 	%rd104, %r95;
	and.b64  	%rd105, %rd104, 30;
	add.s64 	%rd45, %rd10, %rd105;
	// begin inline asm
	ld.global.nc.b16 %rs105, [%rd45];
	// end inline asm
	// begin inline asm
	{ mul.bf16 %rs106,%rs105,%rs4; }

	// end inline asm
	cvt.u32.u16 	%r96, %rs106;
	shl.b32 	%r97, %r96, 16;
	shr.u32 	%r98, %r4, 11;
	cvt.u64.u32 	%rd106, %r98;
	and.b64  	%rd107, %rd106, 30;
	add.s64 	%rd46, %rd10, %rd107;
	// begin inline asm
	ld.global.nc.b16 %rs109, [%rd46];
	// end inline asm
	// begin inline asm
	{ mul.bf16 %rs110,%rs109,%rs4; }

	// end inline asm
	cvt.u32.u16 	%r99, %rs110;
	or.b32  	%r100, %r97, %r99;
	shr.u32 	%r101, %r4, 15;
	cvt.u64.u32 	%rd108, %r101;
	and.b64  	%rd109, %rd108, 30;
	add.s64 	%rd47, %rd10, %rd109;
	// begin inline asm
	ld.global.nc.b16 %rs113, [%rd47];
	// end inline asm
	// begin inline asm
	{ mul.bf16 %rs114,%rs113,%rs4; }

	// end inline asm
	cvt.u32.u16 	%r102, %rs114;
	shl.b32 	%r103, %r102, 16;
	shr.u32 	%r104, %r4, 19;
	cvt.u64.u32 	%rd110, %r104;
	and.b64  	%rd111, %rd110, 30;
	add.s64 	%rd48, %rd10, %rd111;
	// begin inline asm
	ld.global.nc.b16 %rs117, [%rd48];
	// end inline asm
	// begin inline asm
	{ mul.bf16 %rs118,%rs117,%rs4; }

	// end inline asm
	cvt.u32.u16 	%r105, %rs118;
	or.b32  	%r106, %r103, %r105;
	shr.u32 	%r107, %r4, 23;
	cvt.u64.u32 	%rd112, %r107;
	and.b64  	%rd113, %rd112, 30;
	add.s64 	%rd49, %rd10, %rd113;
	// begin inline asm
	ld.global.nc.b16 %rs121, [%rd49];
	// end inline asm
	// begin inline asm
	{ mul.bf16 %rs122,%rs121,%rs4; }

	// end inline asm
	cvt.u32.u16 	%r108, %rs122;
	shl.b32 	%r109, %r108, 16;
	shr.u32 	%r110, %r4, 28;
	mul.wide.u32 	%rd114, %r110, 2;
	add.s64 	%rd50, %rd10, %rd114;
	// begin inline asm
	ld.global.nc.b16 %rs125, [%rd50];
	// end inline asm
	// begin inline asm
	{ mul.bf16 %rs126,%rs125,%rs4; }

	// end inline asm
	cvt.u32.u16 	%r111, %rs126;
	or.b32  	%r112, %r109, %r111;
	st.global.v4.u32 	[%rd69+48], {%r94, %r100, %r106, %r112};
	add.s32 	%r113, %r113, %r2;
	cvt.u64.u32 	%rd115, %r113;
	setp.gt.u64 	%p3, %rd11, %rd115;
	@%p3 bra 	$L__BB4_1;
$L__BB4_5:
	ret;

}
	// .globl	_Z25kernel__copy_linear4_fp16PK5uint4PK6__halfPS2_mm
.visible .entry _Z25kernel__copy_linear4_fp16PK5uint4PK6__halfPS2_mm(
	.param .u64 .ptr .align 1 _Z25kernel__copy_linear4_fp16PK5uint4PK6__halfPS2_mm_param_0,
	.param .u64 .ptr .align 1 _Z25kernel__copy_linear4_fp16PK5uint4PK6__halfPS2_mm_param_1,
	.param .u64 .ptr .align 1 _Z25kernel__copy_linear4_fp16PK5uint4PK6__halfPS2_mm_param_2,
	.param .u64 _Z25kernel__copy_linear4_fp16PK5uint4PK6__halfPS2_mm_param_3,
	.param .u64 _Z25kernel__copy_linear4_fp16PK5uint4PK6__halfPS2_mm_param_4
)
{
	.reg .pred 	%p<4>;
	.reg .b16 	%rs<2>;
	.reg .b32 	%r<186>;
	.reg .b64 	%rd<24>;

	ld.param.u64 	%rd12, [_Z25kernel__copy_linear4_fp16PK5uint4PK6__halfPS2_mm_param_0];
	ld.param.u64 	%rd13, [_Z25kernel__copy_linear4_fp16PK5uint4PK6__halfPS2_mm_param_1];
	ld.param.u64 	%rd14, [_Z25kernel__copy_linear4_fp16PK5uint4PK6__halfPS2_mm_param_2];
	ld.param.u64 	%rd10, [_Z25kernel__copy_linear4_fp16PK5uint4PK6__halfPS2_mm_param_3];
	ld.param.u64 	%rd11, [_Z25kernel__copy_linear4_fp16PK5uint4PK6__halfPS2_mm_param_4];
	cvta.to.global.u64 	%rd1, %rd14;
	cvta.to.global.u64 	%rd2, %rd13;
	cvta.to.global.u64 	%rd3, %rd12;
	mov.u32 	%r9, %ctaid.x;
	mov.u32 	%r10, %ntid.x;
	mov.u32 	%r11, %tid.x;
	mad.lo.s32 	%r185, %r9, %r10, %r11;
	mov.u32 	%r12, %nctaid.x;
	mul.lo.s32 	%r2, %r10, %r12;
	cvt.u64.u32 	%rd22, %r185;
	setp.le.u64 	%p1, %rd10, %rd22;
	@%p1 bra 	$L__BB5_5;
$L__BB5_1:
	shl.b64 	%rd15, %rd22, 4;
	add.s64 	%rd16, %rd3, %rd15;
	ld.global.v4.u32 	{%r7, %r6, %r5, %r4}, [%rd16];
	and.b64  	%rd17, %rd11, -4294967296;
	setp.ne.s64 	%p2, %rd17, 0;
	@%p2 bra 	$L__BB5_3;
	cvt.u32.u64 	%r13, %rd11;
	cvt.u32.u64 	%r14, %rd22;
	div.u32 	%r15, %r14, %r13;
	cvt.u64.u32 	%rd23, %r15;
	bra.uni 	$L__BB5_4;
$L__BB5_3:
	div.u64 	%rd23, %rd22, %rd11;
$L__BB5_4:
	shl.b64 	%rd18, %rd23, 1;
	add.s64 	%rd19, %rd2, %rd18;
	ld.global.u16 	%rs1, [%rd19];
	mov.b32 	%r152, 983055;
	mov.b32 	%r157, 1677747200;
	// begin inline asm
	lop3.b32 	%r16, %r7, %r152, %r157, 234;
	// end inline asm
	mov.b32 	%r156, 15728880;
	// begin inline asm
	lop3.b32 	%r20, %r7, %r156, %r157, 234;
	// end inline asm
	shr.u32 	%r29, %r7, 8;
	// begin inline asm
	lop3.b32 	%r24, %r29, %r152, %r157, 234;
	// end inline asm
	// begin inline asm
	lop3.b32 	%r28, %r29, %r156, %r157, 234;
	// end inline asm
	mov.b32 	%r173, 1678271496;
	// begin inline asm
	{sub.f16x2 %r32,%r16,%r173;
}
	// end inline asm
	mov.b32 	%r36, {%rs1, %rs1};
	// begin inline asm
	{mul.f16x2 %r35,%r36,%r32;
}
	// end inline asm
	mov.b32 	%r179, 738208768;
	mov.b32 	%r180, -729754496;
	// begin inline asm
	{fma.rn.f16x2 %r38,%r20,%r179,%r180;
}
	// end inline asm
	// begin inline asm
	{mul.f16x2 %r42,%r36,%r38;
}
	// end inline asm
	// begin inline asm
	{sub.f16x2 %r45,%r24,%r173;
}
	// end inline asm
	// begin inline asm
	{mul.f16x2 %r48,%r36,%r45;
}
	// end inline asm
	// begin inline asm
	{fma.rn.f16x2 %r51,%r28,%r179,%r180;
}
	// end inline asm
	// begin inline asm
	{mul.f16x2 %r55,%r36,%r51;
}
	// end inline asm
	shl.b32 	%r184, %r185, 2;
	mul.wide.u32 	%rd20, %r184, 16;
	add.s64 	%rd21, %rd1, %rd20;
	st.global.v4.u32 	[%rd21], {%r35, %r42, %r48, %r55};
	// begin inline asm
	lop3.b32 	%r58, %r6, %r152, %r157, 234;
	// end inline asm
	// begin inline asm
	lop3.b32 	%r62, %r6, %r156, %r157, 234;
	// end inline asm
	shr.u32 	%r71, %r6, 8;
	// begin inline asm
	lop3.b32 	%r66, %r71, %r152, %r157, 234;
	// end inline asm
	// begin inline asm
	lop3.b32 	%r70, %r71, %r156, %r157, 234;
	// end inline asm
	// begin inline asm
	{sub.f16x2 %r74,%r58,%r173;
}
	// end inline asm
	// begin inline asm
	{mul.f16x2 %r77,%r36,%r74;
}
	// end inline asm
	// begin inline asm
	{fma.rn.f16x2 %r80,%r62,%r179,%r180;
}
	// end inline asm
	// begin inline asm
	{mul.f16x2 %r84,%r36,%r80;
}
	// end inline asm
	// begin inline asm
	{sub.f16x2 %r87,%r66,%r173;
}
	// end inline asm
	// begin inline asm
	{mul.f16x2 %r90,%r36,%r87;
}
	// end inline asm
	// begin inline asm
	{fma.rn.f16x2 %r93,%r70,%r179,%r180;
}
	// end inline asm
	// begin inline asm
	{mul.f16x2 %r97,%r36,%r93;
}
	// end inline asm
	st.global.v4.u32 	[%rd21+16], {%r77, %r84, %r90, %r97};
	// begin inline asm
	lop3.b32 	%r100, %r5, %r152, %r157, 234;
	// end inline asm
	// begin inline asm
	lop3.b32 	%r104, %r5, %r156, %r157, 234;
	// end inline asm
	shr.u32 	%r113, %r5, 8;
	// begin inline asm
	lop3.b32 	%r108, %r113, %r152, %r157, 234;
	// end inline asm
	// begin inline asm
	lop3.b32 	%r112, %r113, %r156, %r157, 234;
	// end inline asm
	// begin inline asm
	{sub.f16x2 %r116,%r100,%r173;
}
	// end inline asm
	// begin inline asm
	{mul.f16x2 %r119,%r36,%r116;
}
	// end inline asm
	// begin inline asm
	{fma.rn.f16x2 %r122,%r104,%r179,%r180;
}
	// end inline asm
	// begin inline asm
	{mul.f16x2 %r126,%r36,%r122;
}
	// end inline asm
	// begin inline asm
	{sub.f16x2 %r129,%r108,%r173;
}
	// end inline asm
	// begin inline asm
	{mul.f16x2 %r132,%r36,%r129;
}
	// end inline asm
	// begin inline asm
	{fma.rn.f16x2 %r135,%r112,%r179,%r180;
}
	// end inline asm
	// begin inline asm
	{mul.f16x2 %r139,%r36,%r135;
}
	// end inline asm
	st.global.v4.u32 	[%rd21+32], {%r119, %r126, %r132, %r139};
	// begin inline asm
	lop3.b32 	%r142, %r4, %r152, %r157, 234;
	// end inline asm
	// begin inline asm
	lop3.b32 	%r146, %r4, %r156, %r157, 234;
	// end inline asm
	shr.u32 	%r155, %r4, 8;
	// begin inline asm
	lop3.b32 	%r150, %r155, %r152, %r157, 234;
	// end inline asm
	// begin inline asm
	lop3.b32 	%r154, %r155, %r156, %r157, 234;
	// end inline asm
	// begin inline asm
	{sub.f16x2 %r158,%r142,%r173;
}
	// end inline asm
	// begin inline asm
	{mul.f16x2 %r161,%r36,%r158;
}
	// end inline asm
	// begin inline asm
	{fma.rn.f16x2 %r164,%r146,%r179,%r180;
}
	// end inline asm
	// begin inline asm
	{mul.f16x2 %r168,%r36,%r164;
}
	// end inline asm
	// begin inline asm
	{sub.f16x2 %r171,%r150,%r173;
}
	// end inline asm
	// begin inline asm
	{mul.f16x2 %r174,%r36,%r171;
}
	// end inline asm
	// begin inline asm
	{fma.rn.f16x2 %r177,%r154,%r179,%r180;
}
	// end inline asm
	// begin inline asm
	{mul.f16x2 %r181,%r36,%r177;
}
	// end inline asm
	st.global.v4.u32 	[%rd21+48], {%r161, %r168, %r174, %r181};
	add.s32 	%r185, %r185, %r2;
	cvt.u64.u32 	%rd22, %r185;
	setp.gt.u64 	%p3, %rd10, %rd22;
	@%p3 bra 	$L__BB5_1;
$L__BB5_5:
	ret;

}
	// .globl	_Z19kernel__copy_binaryPKjPK13__nv_bfloat16PS1_mm
.visible .entry _Z19kernel__copy_binaryPKjPK13__nv_bfloat16PS1_mm(
	.param .u64 .ptr .align 1 _Z19kernel__copy_binaryPKjPK13__nv_bfloat16PS1_mm_param_0,
	.param .u64 .ptr .align 1 _Z19kernel__copy_binaryPKjPK13__nv_bfloat16PS1_mm_param_1,
	.param .u64 .ptr .align 1 _Z19kernel__copy_binaryPKjPK13__nv_bfloat16PS1_mm_param_2,
	.param .u64 _Z19kernel__copy_binaryPKjPK13__nv_bfloat16PS1_mm_param_3,
	.param .u64 _Z19kernel__copy_binaryPKjPK13__nv_bfloat16PS1_mm_param_4
)
{
	.reg .pred 	%p<4>;
	.reg .b16 	%rs<97>;
	.reg .b32 	%r<45>;
	.reg .b64 	%rd<24>;

	ld.param.u64 	%rd12, [_Z19kernel__copy_binaryPKjPK13__nv_bfloat16PS1_mm_param_0];
	ld.param.u64 	%rd13, [_Z19kernel__copy_binaryPKjPK13__nv_bfloat16PS1_mm_param_1];
	ld.param.u64 	%rd14, [_Z19kernel__copy_binaryPKjPK13__nv_bfloat16PS1_mm_param_2];
	ld.param.u64 	%rd10, [_Z19kernel__copy_binaryPKjPK13__nv_bfloat16PS1_mm_param_3];
	ld.param.u64 	%rd11, [_Z19kernel__copy_binaryPKjPK13__nv_bfloat16PS1_mm_param_4];
	cvta.to.global.u64 	%rd1, %rd14;
	cvta.to.global.u64 	%rd2, %rd13;
	cvta.to.global.u64 	%rd3, %rd12;
	mov.u32 	%r6, %ctaid.x;
	mov.u32 	%r7, %ntid.x;
	mov.u32 	%r8, %tid.x;
	mad.lo.s32 	%r44, %r6, %r7, %r8;
	mov.u32 	%r9, %nctaid.x;
	mul.lo.s32 	%r2, %r7, %r9;
	cvt.u64.u32 	%rd22, %r44;
	setp.le.u64 	%p1, %rd10, %rd22;
	@%p1 bra 	$L__BB6_5;
$L__BB6_1:
	shl.b64 	%rd15, %rd22, 2;
	add.s64 	%rd16, %rd3, %rd15;
	ld.global.u32 	%r4, [%rd16];
	and.b64  	%rd17, %rd11, -4294967296;
	setp.ne.s64 	%p2, %rd17, 0;
	@%p2 bra 	$L__BB6_3;
	cvt.u32.u64 	%r10, %rd11;
	cvt.u32.u64 	%r11, %rd22;
	div.u32 	%r12, %r11, %r10;
	cvt.u64.u32 	%rd23, %r12;
	bra.uni 	$L__BB6_4;
$L__BB6_3:
	div.u64 	%rd23, %rd22, %rd11;
$L__BB6_4:
	shl.b64 	%rd18, %rd23, 1;
	add.s64 	%rd19, %rd2, %rd18;
	ld.global.u16 	%rs2, [%rd19];
	// begin inline asm
	{neg.bf16 %rs1,%rs2;
}
	// end inline asm
	shr.u32 	%r13, %r4, 24;
	{ .reg .b16 tmp; mov.b32 {tmp, %rs3}, %r4; }
	and.b16  	%rs4, %rs3, -32768;
	xor.b16  	%rs5, %rs1, %rs4;
	shr.u32 	%r14, %r4, 15;
	cvt.u16.u32 	%rs6, %r14;
	and.b16  	%rs7, %rs6, -32768;
	xor.b16  	%rs8, %rs1, %rs7;
	shr.u32 	%r15, %r4, 14;
	cvt.u16.u32 	%rs9, %r15;
	and.b16  	%rs10, %rs9, -32768;
	xor.b16  	%rs11, %rs1, %rs10;
	shr.u32 	%r16, %r4, 13;
	cvt.u16.u32 	%rs12, %r16;
	and.b16  	%rs13, %rs12, -32768;
	xor.b16  	%rs14, %rs1, %rs13;
	shr.u32 	%r17, %r4, 12;
	cvt.u16.u32 	%rs15, %r17;
	and.b16  	%rs16, %rs15, -32768;
	xor.b16  	%rs17, %rs1, %rs16;
	shr.u32 	%r18, %r4, 11;
	cvt.u16.u32 	%rs18, %r18;
	and.b16  	%rs19, %rs18, -32768;
	xor.b16  	%rs20, %rs1, %rs19;
	shr.u32 	%r19, %r4, 10;
	cvt.u16.u32 	%rs21, %r19;
	and.b16  	%rs22, %rs21, -32768;
	xor.b16  	%rs23, %rs1, %rs22;
	cvt.u16.u32 	%rs24, %r13;
	shl.b16 	%rs25, %rs24, 15;
	xor.b16  	%rs26, %rs1, %rs25;
	shl.b32 	%r20, %r44, 2;
	mul.wide.u32 	%rd20, %r20, 16;
	add.s64 	%rd21, %rd1, %rd20;
	mov.b32 	%r21, {%rs23, %rs26};
	mov.b32 	%r22, {%rs17, %rs20};
	mov.b32 	%r23, {%rs11, %rs14};
	mov.b32 	%r24, {%rs5, %rs8};
	st.global.v4.u32 	[%rd21], {%r24, %r23, %r22, %r21};
	shr.u32 	%r25, %r4, 8;
	cvt.u16.u32 	%rs27, %r25;
	and.b16  	%rs28, %rs27, -32768;
	xor.b16  	%rs29, %rs1, %rs28;
	shr.u32 	%r26, %r4, 7;
	cvt.u16.u32 	%rs30, %r26;
	and.b16  	%rs31, %rs30, -32768;
	xor.b16  	%rs32, %rs1, %rs31;
	shr.u32 	%r27, %r4, 6;
	cvt.u16.u32 	%rs33, %r27;
	and.b16  	%rs34, %rs33, -32768;
	xor.b16  	%rs35, %rs1, %rs34;
	shr.u32 	%r28, %r4, 5;
	cvt.u16.u32 	%rs36, %r28;
	and.b16  	%rs37, %rs36, -32768;
	xor.b16  	%rs38, %rs1, %rs37;
	shr.u32 	%r29, %r4, 4;
	cvt.u16.u32 	%rs39, %r29;
	and.b16  	%rs40, %rs39, -32768;
	xor.b16  	%rs41, %rs1, %rs40;
	shr.u32 	%r30, %r4, 3;
	cvt.u16.u32 	%rs42, %r30;
	and.b16  	%rs43, %rs42, -32768;
	xor.b16  	%rs44, %rs1, %rs43;
	shr.u32 	%r31, %r4, 2;
	cvt.u16.u32 	%rs45, %r31;
	and.b16  	%rs46, %rs45, -32768;
	xor.b16  	%rs47, %rs1, %rs46;
	shl.b16 	%rs48, %rs3, 15;
	xor.b16  	%rs49, %rs1, %rs48;
	mov.b32 	%r32, {%rs47, %rs49};
	mov.b32 	%r33, {%rs41, %rs44};
	mov.b32 	%r34, {%rs35, %rs38};
	mov.b32 	%r35, {%rs29, %rs32};
	st.global.v4.u32 	[%rd21+16], {%r35, %r34, %r33, %r32};
	shl.b16 	%rs50, %rs27, 8;
	and.b16  	%rs51, %rs50, -32768;
	xor.b16  	%rs52, %rs1, %rs51;
	shl.b16 	%rs53, %rs27, 9;
	and.b16  	%rs54, %rs53, -32768;
	xor.b16  	%rs55, %rs1, %rs54;
	shl.b16 	%rs56, %rs27, 10;
	and.b16  	%rs57, %rs56, -32768;
	xor.b16  	%rs58, %rs1, %rs57;
	shl.b16 	%rs59, %rs27, 11;
	and.b16  	%rs60, %rs59, -32768;
	xor.b16  	%rs61, %rs1, %rs60;
	shl.b16 	%rs62, %rs27, 12;
	and.b16  	%rs63, %rs62, -32768;
	xor.b16  	%rs64, %rs1, %rs63;
	shl.b16 	%rs65, %rs27, 13;
	and.b16  	%rs66, %rs65, -32768;
	xor.b16  	%rs67, %rs1, %rs66;
	shl.b16 	%rs68, %rs27, 14;
	and.b16  	%rs69, %rs68, -32768;
	xor.b16  	%rs70, %rs1, %rs69;
	shl.b16 	%rs71, %rs27, 15;
	xor.b16  	%rs72, %rs1, %rs71;
	mov.b32 	%r36, {%rs70, %rs72};
	mov.b32 	%r37, {%rs64, %rs67};
	mov.b32 	%r38, {%rs58, %rs61};
	mov.b32 	%r39, {%rs52, %rs55};
	st.global.v4.u32 	[%rd21+32], {%r39, %r38, %r37, %r36};
	cvt.u16.u32 	%rs73, %r4;
	shl.b16 	%rs74, %rs73, 8;
	and.b16  	%rs75, %rs74, -32768;
	xor.b16  	%rs76, %rs1, %rs75;
	shl.b16 	%rs77, %rs73, 9;
	and.b16  	%rs78, %rs77, -32768;
	xor.b16  	%rs79, %rs1, %rs78;
	shl.b16 	%rs80, %rs73, 10;
	and.b16  	%rs81, %rs80, -32768;
	xor.b16  	%rs82, %rs1, %rs81;
	shl.b16 	%rs83, %rs73, 11;
	and.b16  	%rs84, %rs83, -32768;
	xor.b16  	%rs85, %rs1, %rs84;
	shl.b16 	%rs86, %rs73, 12;
	and.b16  	%rs87, %rs86, -32768;
	xor.b16  	%rs88, %rs1, %rs87;
	shl.b16 	%rs89, %rs73, 13;
	and.b16  	%rs90, %rs89, -32768;
	xor.b16  	%rs91, %rs1, %rs90;
	shl.b16 	%rs92, %rs73, 14;
	and.b16  	%rs93, %rs92, -32768;
	xor.b16  	%rs94, %rs1, %rs93;
	shl.b16 	%rs95, %rs73, 15;
	xor.b16  	%rs96, %rs1, %rs95;
	mov.b32 	%r40, {%rs94, %rs96};
	mov.b32 	%r41, {%rs88, %rs91};
	mov.b32 	%r42, {%rs82, %rs85};
	mov.b32 	%r43, {%rs76, %rs79};
	st.global.v4.u32 	[%rd21+48], {%r43, %r42, %r41, %r40};
	add.s32 	%r44, %r44, %r2;
	cvt.u64.u32 	%rd22, %r44;
	setp.gt.u64 	%p3, %rd10, %rd22;
	@%p3 bra 	$L__BB6_1;
$L__BB6_5:
	ret;

}
	// .globl	_Z10kernel__mvPK13__nv_bfloat16S1_PS_ii
.visible .entry _Z10kernel__mvPK13__nv_bfloat16S1_PS_ii(
	.param .u64 .ptr .align 1 _Z10kernel__mvPK13__nv_bfloat16S1_PS_ii_param_0,
	.param .u64 .ptr .align 1 _Z10kernel__mvPK13__nv_bfloat16S1_PS_ii_param_1,
	.param .u64 .ptr .align 1 _Z10kernel__mvPK13__nv_bfloat16S1_PS_ii_param_2,
	.param .u32 _Z10kernel__mvPK13__nv_bfloat16S1_PS_ii_param_3,
	.param .u32 _Z10kernel__mvPK13__nv_bfloat16S1_PS_ii_param_4
)
{
	.reg .pred 	%p<14>;
	.reg .b16 	%rs<7>;
	.reg .b32 	%r<78>;
	.reg .b32 	%f<118>;
	.reg .b64 	%rd<15>;

	ld.param.u64 	%rd3, [_Z10kernel__mvPK13__nv_bfloat16S1_PS_ii_param_0];
	ld.param.u64 	%rd4, [_Z10kernel__mvPK13__nv_bfloat16S1_PS_ii_param_1];
	ld.param.u64 	%rd5, [_Z10kernel__mvPK13__nv_bfloat16S1_PS_ii_param_2];
	ld.param.u32 	%r27, [_Z10kernel__mvPK13__nv_bfloat16S1_PS_ii_param_3];
	ld.param.u32 	%r28, [_Z10kernel__mvPK13__nv_bfloat16S1_PS_ii_param_4];
	mov.u32 	%r29, %ctaid.x;
	mov.u32 	%r30, %ntid.x;
	mov.u32 	%r1, %tid.x;
	mad.lo.s32 	%r2, %r29, %r30, %r1;
	shr.u32 	%r31, %r28, 31;
	add.s32 	%r32, %r28, %r31;
	shr.s32 	%r33, %r32, 1;
	setp.ge.u32 	%p1, %r2, %r33;
	@%p1 bra 	$L__BB7_19;
	mov.u32 	%r3, %tid.y;
	shr.u32 	%r34, %r27, 31;
	add.s32 	%r35, %r27, %r34;
	shr.s32 	%r4, %r35, 1;
	setp.ge.u32 	%p2, %r3, %r4;
	mov.f32 	%f116, 0f00000000;
	mov.f32 	%f117, %f116;
	@%p2 bra 	$L__BB7_4;
	cvta.to.global.u64 	%rd1, %rd4;
	mov.u32 	%r5, %ntid.y;
	cvta.to.global.u64 	%rd2, %rd3;
	mov.f32 	%f117, 0f00000000;
	mov.u32 	%r71, %r3;
	mov.f32 	%f116, %f117;
$L__BB7_3:
	mul.wide.u32 	%rd6, %r71, 4;
	add.s64 	%rd7, %rd2, %rd6;
	ld.global.u32 	%r36, [%rd7];
	mov.b32 	{%rs1, %rs2}, %r36;
	// begin inline asm
	{ cvt.f32.bf16 %f33, %rs1;}

	// end inline asm
	// begin inline asm
	{ cvt.f32.bf16 %f34, %rs2;}

	// end inline asm
	mul.lo.s32 	%r37, %r71, %r28;
	shl.b32 	%r38, %r37, 1;
	and.b32  	%r39, %r37, 2147483647;
	add.s32 	%r40, %r39, %r2;
	mul.wide.u32 	%rd8, %r40, 4;
	add.s64 	%rd9, %rd1, %rd8;
	ld.global.u32 	%r41, [%rd9];
	mov.b32 	{%rs3, %rs4}, %r41;
	// begin inline asm
	{ cvt.f32.bf16 %f35, %rs3;}

	// end inline asm
	// begin inline asm
	{ cvt.f32.bf16 %f36, %rs4;}

	// end inline asm
	add.s32 	%r42, %r38, %r28;
	shr.u32 	%r43, %r42, 1;
	add.s32 	%r44, %r43, %r2;
	mul.wide.u32 	%rd10, %r44, 4;
	add.s64 	%rd11, %rd1, %rd10;
	ld.global.u32 	%r45, [%rd11];
	mov.b32 	{%rs5, %rs6}, %r45;
	// begin inline asm
	{ cvt.f32.bf16 %f37, %rs5;}

	// end inline asm
	// begin inline asm
	{ cvt.f32.bf16 %f38, %rs6;}

	// end inline asm
	fma.rn.f32 	%f39, %f33, %f35, %f116;
	fma.rn.f32 	%f116, %f34, %f37, %f39;
	fma.rn.f32 	%f40, %f33, %f36, %f117;
	fma.rn.f32 	%f117, %f34, %f38, %f40;
	add.s32 	%r71, %r71, %r5;
	setp.lt.u32 	%p3, %r71, %r4;
	@%p3 bra 	$L__BB7_3;
$L__BB7_4:
	mov.u32 	%r8, %ntid.y;
	mul.lo.s32 	%r9, %r1, %r8;
	add.s32 	%r46, %r9, %r3;
	shl.b32 	%r47, %r46, 3;
	mov.u32 	%r48, _shared;
	add.s32 	%r49, %r48, %r47;
	st.shared.v2.f32 	[%r49], {%f116, %f117};
	bar.sync 	0;
	setp.ne.s32 	%p4, %r3, 0;
	@%p4 bra 	$L__BB7_19;
	setp.lt.u32 	%p5, %r8, 2;
	@%p5 bra 	$L__BB7_18;
	add.s32 	%r10, %r8, -1;
	add.s32 	%r51, %r8, -2;
	and.b32  	%r11, %r10, 7;
	setp.lt.u32 	%p6, %r51, 7;
	mov.b32 	%r76, 1;
	@%p6 bra 	$L__BB7_10;
	and.b32  	%r53, %r10, -8;
	neg.s32 	%r74, %r53;
	shl.b32 	%r54, %r9, 3;
	add.s32 	%r56, %r54, %r48;
	add.s32 	%r72, %r56, 32;
	mov.b32 	%r73, 0;
$L__BB7_8:
	.pragma "nounroll";
	ld.shared.v2.f32 	{%f42, %f43}, [%r72+-24];
	add.f32 	%f44, %f116, %f42;
	add.f32 	%f45, %f117, %f43;
	ld.shared.v2.f32 	{%f46, %f47}, [%r72+-16];
	add.f32 	%f48, %f44, %f46;
	add.f32 	%f49, %f45, %f47;
	ld.shared.v2.f32 	{%f50, %f51}, [%r72+-8];
	add.f32 	%f52, %f48, %f50;
	add.f32 	%f53, %f49, %f51;
	ld.shared.v2.f32 	{%f54, %f55}, [%r72];
	add.f32 	%f56, %f52, %f54;
	add.f32 	%f57, %f53, %f55;
	ld.shared.v2.f32 	{%f58, %f59}, [%r72+8];
	add.f32 	%f60, %f56, %f58;
	add.f32 	%f61, %f57, %f59;
	ld.shared.v2.f32 	{%f62, %f63}, [%r72+16];
	add.f32 	%f64, %f60, %f62;
	add.f32 	%f65, %f61, %f63;
	ld.shared.v2.f32 	{%f66, %f67}, [%r72+24];
	add.f32 	%f68, %f64, %f66;
	add.f32 	%f69, %f65, %f67;
	ld.shared.v2.f32 	{%f70, %f71}, [%r72+32];
	add.f32 	%f116, %f68, %f70;
	add.f32 	%f117, %f69, %f71;
	add.s32 	%r74, %r74, 8;
	add.s32 	%r73, %r73, 8;
	add.s32 	%r72, %r72, 64;
	setp.ne.s32 	%p7, %r74, 0;
	@%p7 bra 	$L__BB7_8;
	add.s32 	%r76, %r73, 1;
$L__BB7_10:
	setp.eq.s32 	%p8, %r11, 0;
	@%p8 bra 	$L__BB7_18;
	and.b32  	%r22, %r10, 3;
	setp.lt.u32 	%p9, %r11, 4;
	@%p9 bra 	$L__BB7_13;
	add.s32 	%r57, %r76, %r9;
	shl.b32 	%r58, %r57, 3;
	add.s32 	%r60, %r48, %r58;
	ld.shared.v2.f32 	{%f73, %f74}, [%r60];
	add.f32 	%f75, %f116, %f73;
	add.f32 	%f76, %f117, %f74;
	ld.shared.v2.f32 	{%f77, %f78}, [%r60+8];
	add.f32 	%f79, %f75, %f77;
	add.f32 	%f80, %f76, %f78;
	ld.shared.v2.f32 	{%f81, %f82}, [%r60+16];
	add.f32 	%f83, %f79, %f81;
	add.f32 	%f84, %f80, %f82;
	ld.shared.v2.f32 	{%f85, %f86}, [%r60+24];
	add.f32 	%f116, %f83, %f85;
	add.f32 	%f117, %f84, %f86;
	add.s32 	%r76, %r76, 4;
$L__BB7_13:
	setp.eq.s32 	%p10, %r22, 0;
	@%p10 bra 	$L__BB7_18;
	setp.eq.s32 	%p11, %r22, 1;
	@%p11 bra 	$L__BB7_16;
	add.s32 	%r61, %r76, %r9;
	shl.b32 	%r62, %r61, 3;
	add.s32 	%r64, %r48, %r62;
	ld.shared.v2.f32 	{%f88, %f89}, [%r64];
	add.f32 	%f90, %f116, %f88;
	add.f32 	%f91, %f117, %f89;
	ld.shared.v2.f32 	{%f92, %f93}, [%r64+8];
	add.f32 	%f116, %f90, %f92;
	add.f32 	%f117, %f91, %f93;
	add.s32 	%r76, %r76, 2;
$L__BB7_16:
	and.b32  	%r65, %r10, 1;
	setp.eq.b32 	%p12, %r65, 1;
	not.pred 	%p13, %p12;
	@%p13 bra 	$L__BB7_18;
	add.s32 	%r66, %r76, %r9;
	shl.b32 	%r67, %r66, 3;
	add.s32 	%r69, %r48, %r67;
	ld.shared.v2.f32 	{%f94, %f95}, [%r69];
	add.f32 	%f116, %f116, %f94;
	add.f32 	%f117, %f117, %f95;
$L__BB7_18:
	// begin inline asm
	{ cvt.rn.bf16x2.f32 %r70, %f117, %f116;}

	// end inline asm
	cvta.to.global.u64 	%rd12, %rd5;
	mul.wide.u32 	%rd13, %r2, 4;
	add.s64 	%rd14, %rd12, %rd13;
	st.global.u32 	[%rd14], %r70;
$L__BB7_19:
	ret;

}
	// .globl	_Z11kernel__mvTPK13__nv_bfloat16S1_PS_ii
.visible .entry _Z11kernel__mvTPK13__nv_bfloat16S1_PS_ii(
	.param .u64 .ptr .align 1 _Z11kernel__mvTPK13__nv_bfloat16S1_PS_ii_param_0,
	.param .u64 .ptr .align 1 _Z11kernel__mvTPK13__nv_bfloat16S1_PS_ii_param_1,
	.param .u64 .ptr .align 1 _Z11kernel__mvTPK13__nv_bfloat16S1_PS_ii_param_2,
	.param .u32 _Z11kernel__mvTPK13__nv_bfloat16S1_PS_ii_param_3,
	.param .u32 _Z11kernel__mvTPK13__nv_bfloat16S1_PS_ii_param_4
)
{
	.reg .pred 	%p<19>;
	.reg .b16 	%rs<6>;
	.reg .b32 	%r<77>;
	.reg .b32 	%f<103>;
	.reg .b64 	%rd<13>;

	ld.param.u64 	%rd3, [_Z11kernel__mvTPK13__nv_bfloat16S1_PS_ii_param_0];
	ld.param.u64 	%rd4, [_Z11kernel__mvTPK13__nv_bfloat16S1_PS_ii_param_1];
	ld.param.u64 	%rd5, [_Z11kernel__mvTPK13__nv_bfloat16S1_PS_ii_param_2];
	ld.param.u32 	%r32, [_Z11kernel__mvTPK13__nv_bfloat16S1_PS_ii_param_3];
	mov.u32 	%r1, %ctaid.x;
	mov.u32 	%r2, %tid.x;
	shr.u32 	%r33, %r32, 31;
	add.s32 	%r34, %r32, %r33;
	shr.s32 	%r3, %r34, 1;
	setp.ge.u32 	%p1, %r2, %r3;
	mov.f32 	%f93, 0f00000000;
	@%p1 bra 	$L__BB8_3;
	mul.lo.s32 	%r35, %r32, %r1;
	shr.u32 	%r4, %r35, 1;
	mov.u32 	%r5, %ntid.x;
	cvta.to.global.u64 	%rd1, %rd3;
	cvta.to.global.u64 	%rd2, %rd4;
	mov.f32 	%f93, 0f00000000;
	mov.u32 	%r68, %r2;
$L__BB8_2:
	mul.wide.u32 	%rd6, %r68, 4;
	add.s64 	%rd7, %rd1, %rd6;
	ld.global.u32 	%r36, [%rd7];
	mov.b32 	{%rs1, %rs2}, %r36;
	// begin inline asm
	{ cvt.f32.bf16 %f20, %rs1;}

	// end inline asm
	// begin inline asm
	{ cvt.f32.bf16 %f21, %rs2;}

	// end inline asm
	add.s32 	%r37, %r68, %r4;
	mul.wide.u32 	%rd8, %r37, 4;
	add.s64 	%rd9, %rd2, %rd8;
	ld.global.u32 	%r38, [%rd9];
	mov.b32 	{%rs3, %rs4}, %r38;
	// begin inline asm
	{ cvt.f32.bf16 %f22, %rs3;}

	// end inline asm
	// begin inline asm
	{ cvt.f32.bf16 %f23, %rs4;}

	// end inline asm
	fma.rn.f32 	%f24, %f20, %f22, %f93;
	fma.rn.f32 	%f93, %f21, %f23, %f24;
	add.s32 	%r68, %r68, %r5;
	setp.lt.u32 	%p2, %r68, %r3;
	@%p2 bra 	$L__BB8_2;
$L__BB8_3:
	mov.b32 	%r39, %f93;
	shfl.sync.down.b32	%r40|%p3, %r39, 16, 31, -1;
	mov.b32 	%f25, %r40;
	add.f32 	%f26, %f93, %f25;
	mov.b32 	%r41, %f26;
	shfl.sync.down.b32	%r42|%p4, %r41, 8, 31, -1;
	mov.b32 	%f27, %r42;
	add.f32 	%f28, %f26, %f27;
	mov.b32 	%r43, %f28;
	shfl.sync.down.b32	%r44|%p5, %r43, 4, 31, -1;
	mov.b32 	%f29, %r44;
	add.f32 	%f30, %f28, %f29;
	mov.b32 	%r45, %f30;
	shfl.sync.down.b32	%r46|%p6, %r45, 2, 31, -1;
	mov.b32 	%f31, %r46;
	add.f32 	%f32, %f30, %f31;
	mov.b32 	%r47, %f32;
	shfl.sync.down.b32	%r48|%p7, %r47, 1, 31, -1;
	mov.b32 	%f33, %r48;
	add.f32 	%f102, %f32, %f33;
	and.b32  	%r49, %r2, 31;
	setp.ne.s32 	%p8, %r49, 0;
	@%p8 bra 	$L__BB8_5;
	shr.u32 	%r50, %r2, 3;
	mov.u32 	%r51, _shared;
	add.s32 	%r52, %r51, %r50;
	st.shared.f32 	[%r52], %f102;
$L__BB8_5:
	bar.sync 	0;
	setp.ne.s32 	%p9, %r2, 0;
	@%p9 bra 	$L__BB8_21;
	mov.u32 	%r8, %ntid.x;
	setp.lt.u32 	%p10, %r8, 64;
	@%p10 bra 	$L__BB8_20;
	shr.u32 	%r54, %r8, 5;
	add.s32 	%r9, %r54, -1;
	add.s32 	%r55, %r54, -2;
	and.b32  	%r10, %r9, 15;
	setp.lt.u32 	%p11, %r55, 15;
	mov.b32 	%r73, 1;
	@%p11 bra 	$L__BB8_11;
	mov.u32 	%r58, _shared;
	add.s32 	%r69, %r58, 32;
	and.b32  	%r59, %r9, -16;
	neg.s32 	%r71, %r59;
	mov.b32 	%r70, 0;
$L__BB8_9:
	.pragma "nounroll";
	ld.shared.f32 	%f35, [%r69+-28];
	add.f32 	%f36, %f102, %f35;
	ld.shared.v2.f32 	{%f37, %f38}, [%r69+-24];
	add.f32 	%f39, %f36, %f37;
	add.f32 	%f40, %f39, %f38;
	ld.shared.v4.f32 	{%f41, %f42, %f43, %f44}, [%r69+-16];
	add.f32 	%f45, %f40, %f41;
	add.f32 	%f46, %f45, %f42;
	add.f32 	%f47, %f46, %f43;
	add.f32 	%f48, %f47, %f44;
	ld.shared.v4.f32 	{%f49, %f50, %f51, %f52}, [%r69];
	add.f32 	%f53, %f48, %f49;
	add.f32 	%f54, %f53, %f50;
	add.f32 	%f55, %f54, %f51;
	add.f32 	%f56, %f55, %f52;
	ld.shared.v4.f32 	{%f57, %f58, %f59, %f60}, [%r69+16];
	add.f32 	%f61, %f56, %f57;
	add.f32 	%f62, %f61, %f58;
	add.f32 	%f63, %f62, %f59;
	add.f32 	%f64, %f63, %f60;
	ld.shared.f32 	%f65, [%r69+32];
	add.f32 	%f102, %f64, %f65;
	add.s32 	%r71, %r71, 16;
	add.s32 	%r70, %r70, 16;
	add.s32 	%r69, %r69, 64;
	setp.ne.s32 	%p12, %r71, 0;
	@%p12 bra 	$L__BB8_9;
	add.s32 	%r73, %r70, 1;
$L__BB8_11:
	setp.eq.s32 	%p13, %r10, 0;
	@%p13 bra 	$L__BB8_20;
	and.b32  	%r20, %r9, 7;
	setp.lt.u32 	%p14, %r10, 8;
	@%p14 bra 	$L__BB8_14;
	shl.b32 	%r60, %r73, 2;
	mov.u32 	%r61, _shared;
	add.s32 	%r62, %r61, %r60;
	ld.shared.f32 	%f67, [%r62];
	add.f32 	%f68, %f102, %f67;
	ld.shared.f32 	%f69, [%r62+4];
	add.f32 	%f70, %f68, %f69;
	ld.shared.f32 	%f71, [%r62+8];
	add.f32 	%f72, %f70, %f71;
	ld.shared.f32 	%f73, [%r62+12];
	add.f32 	%f74, %f72, %f73;
	ld.shared.f32 	%f75, [%r62+16];
	add.f32 	%f76, %f74, %f75;
	ld.shared.f32 	%f77, [%r62+20];
	add.f32 	%f78, %f76, %f77;
	ld.shared.f32 	%f79, [%r62+24];
	add.f32 	%f80, %f78, %f79;
	ld.shared.f32 	%f81, [%r62+28];
	add.f32 	%f102, %f80, %f81;
	add.s32 	%r73, %r73, 8;
$L__BB8_14:
	setp.eq.s32 	%p15, %r20, 0;
	@%p15 bra 	$L__BB8_20;
	and.b32  	%r23, %r9, 3;
	setp.lt.u32 	%p16, %r20, 4;
	@%p16 bra 	$L__BB8_17;
	shl.b32 	%r63, %r73, 2;
	mov.u32 	%r64, _shared;
	add.s32 	%r65, %r64, %r63;
	ld.shared.f32 	%f83, [%r65];
	add.f32 	%f84, %f102, %f83;
	ld.shared.f32 	%f85, [%r65+4];
	add.f32 	%f86, %f84, %f85;
	ld.shared.f32 	%f87, [%r65+8];
	add.f32 	%f88, %f86, %f87;
	ld.shared.f32 	%f89, [%r65+12];
	add.f32 	%f102, %f88, %f89;
	add.s32 	%r73, %r73, 4;
$L__BB8_17:
	setp.eq.s32 	%p17, %r23, 0;
	@%p17 bra 	$L__BB8_20;
	shl.b32 	%r66, %r73, 2;
	mov.u32 	%r67, _shared;
	add.s32 	%r76, %r67, %r66;
	neg.s32 	%r75, %r23;
$L__BB8_19:
	.pragma "nounroll";
	ld.shared.f32 	%f90, [%r76];
	add.f32 	%f102, %f102, %f90;
	add.s32 	%r76, %r76, 4;
	add.s32 	%r75, %r75, 1;
	setp.ne.s32 	%p18, %r75, 0;
	@%p18 bra 	$L__BB8_19;
$L__BB8_20:
	// begin inline asm
	{  cvt.rn.bf16.f32 %rs5, %f102;}

	// end inline asm
	cvta.to.global.u64 	%rd10, %rd5;
	mul.wide.u32 	%rd11, %r1, 2;
	add.s64 	%rd12, %rd10, %rd11;
	st.global.u16 	[%rd12], %rs5;
$L__BB8_21:
	ret;

}
	// .globl	_ZN3cub18CUB_300001_SM_10006detail11EmptyKernelIvEEvv
.visible .entry _ZN3cub18CUB_300001_SM_10006detail11EmptyKernelIvEEvv()
{


	ret;

}
	// .globl	_ZN3cub18CUB_300001_SM_10006detail8for_each13static_kernelINS2_12policy_hub_t12policy_500_tEmN6thrust24THRUST_300001_SM_1000_NS8cuda_cub6__fill7functorINS7_6detail15normal_iteratorINS7_10device_ptrI13__nv_bfloat16EEEESE_EEEEvT0_T1_
.visible .entry _ZN3cub18CUB_300001_SM_10006detail8for_each13static_kernelINS2_12policy_hub_t12policy_500_tEmN6thrust24THRUST_300001_SM_1000_NS8cuda_cub6__fill7functorINS7_6detail15normal_iteratorINS7_10device_ptrI13__nv_bfloat16EEEESE_EEEEvT0_T1_(
	.param .u64 _ZN3cub18CUB_300001_SM_10006detail8for_each13static_kernelINS2_12policy_hub_t12policy_500_tEmN6thrust24THRUST_300001_SM_1000_NS8cuda_cub6__fill7functorINS7_6detail15normal_iteratorINS7_10device_ptrI13__nv_bfloat16EEEESE_EEEEvT0_T1__param_0,
	.param .align 8 .b8 _ZN3cub18CUB_300001_SM_10006detail8for_each13static_kernelINS2_12policy_hub_t12policy_500_tEmN6thrust24THRUST_300001_SM_1000_NS8cuda_cub6__fill7functorINS7_6detail15normal_iteratorINS7_10device_ptrI13__nv_bfloat16EEEESE_EEEEvT0_T1__param_1[16]
)
.maxntid 256
{
	.reg .pred 	%p<4>;
	.reg .b16 	%rs<9>;
	.reg .b32 	%r<10>;
	.reg .b64 	%rd<16>;

	ld.param.u16 	%rs2, [_ZN3cub18CUB_300001_SM_10006detail8for_each13static_kernelINS2_12policy_hub_t12policy_500_tEmN6thrust24THRUST_300001_SM_1000_NS8cuda_cub6__fill7functorINS7_6detail15normal_iteratorINS7_10device_ptrI13__nv_bfloat16EEEESE_EEEEvT0_T1__param_1+8];
	ld.param.u64 	%rd4, [_ZN3cub18CUB_300001_SM_10006detail8for_each13static_kernelINS2_12policy_hub_t12policy_500_tEmN6thrust24THRUST_300001_SM_1000_NS8cuda_cub6__fill7functorINS7_6detail15normal_iteratorINS7_10device_ptrI13__nv_bfloat16EEEESE_EEEEvT0_T1__param_1];
	ld.param.u64 	%rd5, [_ZN3cub18CUB_300001_SM_10006detail8for_each13static_kernelINS2_12policy_hub_t12policy_500_tEmN6thrust24THRUST_300001_SM_1000_NS8cuda_cub6__fill7functorINS7_6detail15normal_iteratorINS7_10device_ptrI13__nv_bfloat16EEEESE_EEEEvT0_T1__param_0];
	mov.u32 	%r7, %ctaid.x;
	mul.wide.u32 	%rd1, %r7, 512;
	sub.s64 	%rd2, %rd5, %rd1;
	setp.lt.u64 	%p1, %rd2, 512;
	@%p1 bra 	$L__BB10_2;
	mov.u32 	%r9, %tid.x;
	cvta.to.global.u64 	%rd11, %rd4;
	cvt.u64.u32 	%rd12, %r9;
	add.s64 	%rd13, %rd1, %rd12;
	shl.b64 	%rd14, %rd13, 1;
	add.s64 	%rd15, %rd11, %rd14;
	st.global.u16 	[%rd15], %rs2;
	st.global.u16 	[%rd15+512], %rs2;
	bra.uni 	$L__BB10_6;
$L__BB10_2:
	cvta.to.global.u64 	%rd6, %rd4;
	mov.u32 	%r1, %tid.x;
	cvt.u64.u32 	%rd7, %r1;
	setp.le.u64 	%p2, %rd2, %rd7;
	add.s64 	%rd8, %rd1, %rd7;
	shl.b64 	%rd9, %rd8, 1;
	add.s64 	%rd3, %rd6, %rd9;
	@%p2 bra 	$L__BB10_4;
	st.global.u16 	[%rd3], %rs2;
$L__BB10_4:
	add.s32 	%r8, %r1, 256;
	cvt.u64.u32 	%rd10, %r8;
	setp.le.u64 	%p3, %rd2, %rd10;
	@%p3 bra 	$L__BB10_6;
	st.global.u16 	[%rd3+512], %rs2;
$L__BB10_6:
	ret;

}
	// .globl	_ZN3cub18CUB_300001_SM_10006detail8for_each13static_kernelINS2_12policy_hub_t12policy_500_tEmN6thrust24THRUST_300001_SM_1000_NS8cuda_cub20__uninitialized_fill7functorINS7_10device_ptrI13__nv_bfloat16EESC_EEEEvT0_T1_
.visible .entry _ZN3cub18CUB_300001_SM_10006detail8for_each13static_kernelINS2_12policy_hub_t12policy_500_tEmN6thrust24THRUST_300001_SM_1000_NS8cuda_cub20__uninitialized_fill7functorINS7_10device_ptrI13__nv_bfloat16EESC_EEEEvT0_T1_(
	.param .u64 _ZN3cub18CUB_300001_SM_10006detail8for_each13static_kernelINS2_12policy_hub_t12policy_500_tEmN6thrust24THRUST_300001_SM_1000_NS8cuda_cub20__uninitialized_fill7functorINS7_10device_ptrI13__nv_bfloat16EESC_EEEEvT0_T1__param_0,
	.param .align 8 .b8 _ZN3cub18CUB_300001_SM_10006detail8for_each13static_kernelINS2_12policy_hub_t12policy_500_tEmN6thrust24THRUST_300001_SM_1000_NS8cuda_cub20__uninitialized_fill7functorINS7_10device_ptrI13__nv_bfloat16EESC_EEEEvT0_T1__param_1[16]
)
.maxntid 256
{
	.reg .pred 	%p<4>;
	.reg .b16 	%rs<9>;
	.reg .b32 	%r<10>;
	.reg .b64 	%rd<16>;

	ld.param.u16 	%rs2, [_ZN3cub18CUB_300001_SM_10006detail8for_each13static_kernelINS2_12policy_hub_t12policy_500_tEmN6thrust24THRUST_300001_SM_1000_NS8cuda_cub20__uninitialized_fill7functorINS7_10device_ptrI13__nv_bfloat16EESC_EEEEvT0_T1__param_1+8];
	ld.param.u64 	%rd4, [_ZN3cub18CUB_300001_SM_10006detail8for_each13static_kernelINS2_12policy_hub_t12policy_500_tEmN6thrust24THRUST_300001_SM_1000_NS8cuda_cub20__uninitialized_fill7functorINS7_10device_ptrI13__nv_bfloat16EESC_EEEEvT0_T1__param_1];
	ld.param.u64 	%rd5, [_ZN3cub18CUB_300001_SM_10006detail8for_each13static_kernelINS2_12policy_hub_t12policy_500_tEmN6thrust24THRUST_300001_SM_1000_NS8cuda_cub20__uninitialized_fill7functorINS7_10device_ptrI13__nv_bfloat16EESC_EEEEvT0_T1__param_0];
	mov.u32 	%r7, %ctaid.x;
	mul.wide.u32 	%rd1, %r7, 512;
	sub.s64 	%rd2, %rd5, %rd1;
	setp.lt.u64 	%p1, %rd2, 512;
	@%p1 bra 	$L__BB11_2;
	mov.u32 	%r9, %tid.x;
	cvta.to.global.u64 	%rd11, %rd4;
	cvt.u64.u32 	%rd12, %r9;
	add.s64 	%rd13, %rd1, %rd12;
	shl.b64 	%rd14, %rd13, 1;
	add.s64 	%rd15, %rd11, %rd14;
	st.global.u16 	[%rd15], %rs2;
	st.global.u16 	[%rd15+512], %rs2;
	bra.uni 	$L__BB11_6;
$L__BB11_2:
	cvta.to.global.u64 	%rd6, %rd4;
	mov.u32 	%r1, %tid.x;
	cvt.u64.u32 	%rd7, %r1;
	setp.le.u64 	%p2, %rd2, %rd7;
	add.s64 	%rd8, %rd1, %rd7;
	shl.b64 	%rd9, %rd8, 1;
	add.s64 	%rd3, %rd6, %rd9;
	@%p2 bra 	$L__BB11_4;
	st.global.u16 	[%rd3], %rs2;
$L__BB11_4:
	add.s32 	%r8, %r1, 256;
	cvt.u64.u32 	%rd10, %r8;
	setp.le.u64 	%p3, %rd2, %rd10;
	@%p3 bra 	$L__BB11_6;
	st.global.u16 	[%rd3+512], %rs2;
$L__BB11_6:
	ret;

}
	// .globl	_ZN3cub18CUB_300001_SM_10006detail8for_each13static_kernelINS2_12policy_hub_t12policy_500_tElN6thrust24THRUST_300001_SM_1000_NS8cuda_cub6__fill7functorINS7_6detail15normal_iteratorINS7_10device_ptrI13__nv_bfloat16EEEESE_EEEEvT0_T1_
.visible .entry _ZN3cub18CUB_300001_SM_10006detail8for_each13static_kernelINS2_12policy_hub_t12policy_500_tElN6thrust24THRUST_300001_SM_1000_NS8cuda_cub6__fill7functorINS7_6detail15normal_iteratorINS7_10device_ptrI13__nv_bfloat16EEEESE_EEEEvT0_T1_(
	.param .u64 _ZN3cub18CUB_300001_SM_10006detail8for_each13static_kernelINS2_12policy_hub_t12policy_500_tElN6thrust24THRUST_300001_SM_1000_NS8cuda_cub6__fill7functorINS7_6detail15normal_iteratorINS7_10device_ptrI13__nv_bfloat16EEEESE_EEEEvT0_T1__param_0,
	.param .align 8 .b8 _ZN3cub18CUB_300001_SM_10006detail8for_each13static_kernelINS2_12policy_hub_t12policy_500_tElN6thrust24THRUST_300001_SM_1000_NS8cuda_cub6__fill7functorINS7_6detail15normal_iteratorINS7_10device_ptrI13__nv_bfloat16EEEESE_EEEEvT0_T1__param_1[16]
)
.maxntid 256
{
	.reg .pred 	%p<4>;
	.reg .b16 	%rs<9>;
	.reg .b32 	%r<10>;
	.reg .b64 	%rd<17>;

	ld.param.u16 	%rs2, [_ZN3cub18CUB_300001_SM_10006detail8for_each13static_kernelINS2_12policy_hub_t12policy_500_tElN6thrust24THRUST_300001_SM_1000_NS8cuda_cub6__fill7functorINS7_6detail15normal_iteratorINS7_10device_ptrI13__nv_bfloat16EEEESE_EEEEvT0_T1__param_1+8];
	ld.param.u64 	%rd5, [_ZN3cub18CUB_300001_SM_10006detail8for_each13static_kernelINS2_12policy_hub_t12policy_500_tElN6thrust24THRUST_300001_SM_1000_NS8cuda_cub6__fill7functorINS7_6detail15normal_iteratorINS7_10device_ptrI13__nv_bfloat16EEEESE_EEEEvT0_T1__param_1];
	ld.param.u64 	%rd6, [_ZN3cub18CUB_300001_SM_10006detail8for_each13static_kernelINS2_12policy_hub_t12policy_500_tElN6thrust24THRUST_300001_SM_1000_NS8cuda_cub6__fill7functorINS7_6detail15normal_iteratorINS7_10device_ptrI13__nv_bfloat16EEEESE_EEEEvT0_T1__param_0];
	mov.u32 	%r7, %ctaid.x;
	mul.wide.u32 	%rd1, %r7, 512;
	sub.s64 	%rd2, %rd6, %rd1;
	setp.lt.s64 	%p1, %rd2, 512;
	@%p1 bra 	$L__BB12_2;
	mov.u32 	%r9, %tid.x;
	cvta.to.global.u64 	%rd12, %rd5;
	cvt.u64.u32 	%rd13, %r9;
	add.s64 	%rd14, %rd1, %rd13;
	shl.b64 	%rd15, %rd14, 1;
	add.s64 	%rd16, %rd12, %rd15;
	st.global.u16 	[%rd16], %rs2;
	st.global.u16 	[%rd16+512], %rs2;
	bra.uni 	$L__BB12_6;
$L__BB12_2:
	cvta.to.global.u64 	%rd7, %rd5;
	mov.u32 	%r1, %tid.x;
	cvt.s64.s32 	%rd3, %rd2;
	cvt.u64.u32 	%rd8, %r1;
	setp.le.s64 	%p2, %rd3, %rd8;
	add.s64 	%rd9, %rd1, %rd8;
	shl.b64 	%rd10, %rd9, 1;
	add.s64 	%rd4, %rd7, %rd10;
	@%p2 bra 	$L__BB12_4;
	st.global.u16 	[%rd4], %rs2;
$L__BB12_4:
	add.s32 	%r8, %r1, 256;
	cvt.u64.u32 	%rd11, %r8;
	setp.le.s64 	%p3, %rd3, %rd11;
	@%p3 bra 	$L__BB12_6;
	st.global.u16 	[%rd4+512], %rs2;
$L__BB12_6:
	ret;

}
	// .globl	_ZN3cub18CUB_300001_SM_10006detail8for_each13static_kernelINS2_12policy_hub_t12policy_500_tEmN6thrust24THRUST_300001_SM_1000_NS8cuda_cub20__uninitialized_fill7functorINS7_10device_ptrIhEEhEEEEvT0_T1_
.visible .entry _ZN3cub18CUB_300001_SM_10006detail8for_each13static_kernelINS2_12policy_hub_t12policy_500_tEmN6thrust24THRUST_300001_SM_1000_NS8cuda_cub20__uninitialized_fill7functorINS7_10device_ptrIhEEhEEEEvT0_T1_(
	.param .u64 _ZN3cub18CUB_300001_SM_10006detail8for_each13static_kernelINS2_12policy_hub_t12policy_500_tEmN6thrust24THRUST_300001_SM_1000_NS8cuda_cub20__uninitialized_fill7functorINS7_10device_ptrIhEEhEEEEvT0_T1__param_0,
	.param .align 8 .b8 _ZN3cub18CUB_300001_SM_10006detail8for_each13static_kernelINS2_12policy_hub_t12policy_500_tEmN6thrust24THRUST_300001_SM_1000_NS8cuda_cub20__uninitialized_fill7functorINS7_10device_ptrIhEEhEEEEvT0_T1__param_1[16]
)
.maxntid 256
{
	.reg .pred 	%p<4>;
	.reg .b16 	%rs<10>;
	.reg .b32 	%r<15>;
	.reg .b64 	%rd<14>;

	ld.param.u32 	%r7, [_ZN3cub18CUB_300001_SM_10006detail8for_each13static_kernelINS2_12policy_hub_t12policy_500_tEmN6thrust24THRUST_300001_SM_1000_NS8cuda_cub20__uninitialized_fill7functorINS7_10device_ptrIhEEhEEEEvT0_T1__param_1+8];
	bfe.u32 	%r11, %r7, 0, 8;
	cvt.u16.u32 	%rs2, %r11;
	ld.param.u64 	%rd4, [_ZN3cub18CUB_300001_SM_10006detail8for_each13static_kernelINS2_12policy_hub_t12policy_500_tEmN6thrust24THRUST_300001_SM_1000_NS8cuda_cub20__uninitialized_fill7functorINS7_10device_ptrIhEEhEEEEvT0_T1__param_1];
	ld.param.u64 	%rd5, [_ZN3cub18CUB_300001_SM_10006detail8for_each13static_kernelINS2_12policy_hub_t12policy_500_tEmN6thrust24THRUST_300001_SM_1000_NS8cuda_cub20__uninitialized_fill7functorINS7_10device_ptrIhEEhEEEEvT0_T1__param_0];
	mov.u32 	%r12, %ctaid.x;
	mul.wide.u32 	%rd1, %r12, 512;
	sub.s64 	%rd2, %rd5, %rd1;
	setp.lt.u64 	%p1, %rd2, 512;
	@%p1 bra 	$L__BB13_2;
	mov.u32 	%r14, %tid.x;
	cvta.to.global.u64 	%rd10, %rd4;
	cvt.u64.u32 	%rd11, %r14;
	add.s64 	%rd12, %rd1, %rd11;
	add.s64 	%rd13, %rd10, %rd12;
	st.global.u8 	[%rd13], %rs2;
	st.global.u8 	[%rd13+256], %rs2;
	bra.uni 	$L__BB13_6;
$L__BB13_2:
	cvta.to.global.u64 	%rd6, %rd4;
	mov.u32 	%r1, %tid.x;
	cvt.u64.u32 	%rd7, %r1;
	setp.le.u64 	%p2, %rd2, %rd7;
	add.s64 	%rd8, %rd1, %rd7;
	add.s64 	%rd3, %rd6, %rd8;
	@%p2 bra 	$L__BB13_4;
	st.global.u8 	[%rd3], %rs2;
$L__BB13_4:
	add.s32 	%r13, %r1, 256;
	cvt.u64.u32 	%rd9, %r13;
	setp.le.u64 	%p3, %rd2, %rd9;
	@%p3 bra 	$L__BB13_6;
	st.global.u8 	[%rd3+256], %rs2;
$L__BB13_6:
	ret;

}
	// .globl	_ZN3cub18CUB_300001_SM_10006detail8for_each13static_kernelINS2_12policy_hub_t12policy_500_tEmN6thrust24THRUST_300001_SM_1000_NS8cuda_cub20__uninitialized_fill7functorINS7_10device_ptrI14__nv_bfloat162EESC_EEEEvT0_T1_
.visible .entry _ZN3cub18CUB_300001_SM_10006detail8for_each13static_kernelINS2_12policy_hub_t12policy_500_tEmN6thrust24THRUST_300001_SM_1000_NS8cuda_cub20__uninitialized_fill7functorINS7_10device_ptrI14__nv_bfloat162EESC_EEEEvT0_T1_(
	.param .u64 _ZN3cub18CUB_300001_SM_10006detail8for_each13static_kernelINS2_12policy_hub_t12policy_500_tEmN6thrust24THRUST_300001_SM_1000_NS8cuda_cub20__uninitialized_fill7functorINS7_10device_ptrI14__nv_bfloat162EESC_EEEEvT0_T1__param_0,
	.param .align 8 .b8 _ZN3cub18CUB_300001_SM_10006detail8for_each13static_kernelINS2_12policy_hub_t12policy_500_tEmN6thrust24THRUST_300001_SM_1000_NS8cuda_cub20__uninitialized_fill7functorINS7_10device_ptrI14__nv_bfloat162EESC_EEEEvT0_T1__param_1[16]
)
.maxntid 256
{
	.reg .pred 	%p<4>;
	.reg .b32 	%r<6>;
	.reg .b64 	%rd<15>;

	ld.param.u64 	%rd5, [_ZN3cub18CUB_300001_SM_10006detail8for_each13static_kernelINS2_12policy_hub_t12policy_500_tEmN6thrust24THRUST_300001_SM_1000_NS8cuda_cub20__uninitialized_fill7functorINS7_10device_ptrI14__nv_bfloat162EESC_EEEEvT0_T1__param_0];
	ld.param.u64 	%rd6, [_ZN3cub18CUB_300001_SM_10006detail8for_each13static_kernelINS2_12policy_hub_t12policy_500_tEmN6thrust24THRUST_300001_SM_1000_NS8cuda_cub20__uninitialized_fill7functorINS7_10device_ptrI14__nv_bfloat162EESC_EEEEvT0_T1__param_1];
	cvta.to.global.u64 	%rd1, %rd6;
	ld.param.u32 	%r1, [_ZN3cub18CUB_300001_SM_10006detail8for_each13static_kernelINS2_12policy_hub_t12policy_500_tEmN6thrust24THRUST_300001_SM_1000_NS8cuda_cub20__uninitialized_fill7functorINS7_10device_ptrI14__nv_bfloat162EESC_EEEEvT0_T1__param_1+8];
	mov.u32 	%r3, %ctaid.x;
	mul.wide.u32 	%rd2, %r3, 512;
	sub.s64 	%rd3, %rd5, %rd2;
	setp.gt.u64 	%p1, %rd3, 511;
	@%p1 bra 	$L__BB14_6;
	mov.u32 	%r2, %tid.x;
	cvt.u64.u32 	%rd7, %r2;
	setp.gt.u64 	%p2, %rd3, %rd7;
	add.s64 	%rd8, %rd2, %rd7;
	shl.b64 	%rd9, %rd8, 2;
	add.s64 	%rd4, %rd1, %rd9;
	@%p2 bra 	$L__BB14_2;
	bra.uni 	$L__BB14_3;
$L__BB14_2:
	st.global.u32 	[%rd4], %r1;
$L__BB14_3:
	add.s32 	%r4, %r2, 256;
	cvt.u64.u32 	%rd10, %r4;
	setp.le.u64 	%p3, %rd3, %rd10;
	@%p3 bra 	$L__BB14_5;
	st.global.u32 	[%rd4+1024], %r1;
$L__BB14_5:
	ret;
$L__BB14_6:
	mov.u32 	%r5, %tid.x;
	cvt.u64.u32 	%rd11, %r5;
	add.s64 	%rd12, %rd2, %rd11;
	shl.b64 	%rd13, %rd12, 2;
	add.s64 	%rd14, %rd1, %rd13;
	st.global.u32 	[%rd14], %r1;
	st.global.u32 	[%rd14+1024], %r1;
	bra.uni 	$L__BB14_5;

}
	// .globl	_ZN3cub18CUB_300001_SM_10006detail8for_each13static_kernelINS2_12policy_hub_t12policy_500_tEmN6thrust24THRUST_300001_SM_1000_NS8cuda_cub20__uninitialized_fill7functorINS7_7pointerI14__nv_bfloat162NS8_3tagENS7_11use_defaultESE_EESC_EEEEvT0_T1_
.visible .entry _ZN3cub18CUB_300001_SM_10006detail8for_each13static_kernelINS2_12policy_hub_t12policy_500_tEmN6thrust24THRUST_300001_SM_1000_NS8cuda_cub20__uninitialized_fill7functorINS7_7pointerI14__nv_bfloat162NS8_3tagENS7_11use_defaultESE_EESC_EEEEvT0_T1_(
	.param .u64 _ZN3cub18CUB_300001_SM_10006detail8for_each13static_kernelINS2_12policy_hub_t12policy_500_tEmN6thrust24THRUST_300001_SM_1000_NS8cuda_cub20__uninitialized_fill7functorINS7_7pointerI14__nv_bfloat162NS8_3tagENS7_11use_defaultESE_EESC_EEEEvT0_T1__param_0,
	.param .align 8 .b8 _ZN3cub18CUB_300001_SM_10006detail8for_each13static_kernelINS2_12policy_hub_t12policy_500_tEmN6thrust24THRUST_300001_SM_1000_NS8cuda_cub20__uninitialized_fill7functorINS7_7pointerI14__nv_bfloat162NS8_3tagENS7_11use_defaultESE_EESC_EEEEvT0_T1__param_1[16]
)
.maxntid 256
{
	.reg .pred 	%p<4>;
	.reg .b32 	%r<6>;
	.reg .b64 	%rd<15>;

	ld.param.u64 	%rd5, [_ZN3cub18CUB_300001_SM_10006detail8for_each13static_kernelINS2_12policy_hub_t12policy_500_tEmN6thrust24THRUST_300001_SM_1000_NS8cuda_cub20__uninitialized_fill7functorINS7_7pointerI14__nv_bfloat162NS8_3tagENS7_11use_defaultESE_EESC_EEEEvT0_T1__param_0];
	ld.param.u64 	%rd6, [_ZN3cub18CUB_300001_SM_10006detail8for_each13static_kernelINS2_12policy_hub_t12policy_500_tEmN6thrust24THRUST_300001_SM_1000_NS8cuda_cub20__uninitialized_fill7functorINS7_7pointerI14__nv_bfloat162NS8_3tagENS7_11use_defaultESE_EESC_EEEEvT0_T1__param_1];
	cvta.to.global.u64 	%rd1, %rd6;
	ld.param.u32 	%r1, [_ZN3cub18CUB_300001_SM_10006detail8for_each13static_kernelINS2_12policy_hub_t12policy_500_tEmN6thrust24THRUST_300001_SM_1000_NS8cuda_cub20__uninitialized_fill7functorINS7_7pointerI14__nv_bfloat162NS8_3tagENS7_11use_defaultESE_EESC_EEEEvT0_T1__param_1+8];
	mov.u32 	%r3, %ctaid.x;
	mul.wide.u32 	%rd2, %r3, 512;
	sub.s64 	%rd3, %rd5, %rd2;
	setp.gt.u64 	%p1, %rd3, 511;
	@%p1 bra 	$L__BB15_6;
	mov.u32 	%r2, %tid.x;
	cvt.u64.u32 	%rd7, %r2;
	setp.gt.u64 	%p2, %rd3, %rd7;
	add.s64 	%rd8, %rd2, %rd7;
	shl.b64 	%rd9, %rd8, 2;
	add.s64 	%rd4, %rd1, %rd9;
	@%p2 bra 	$L__BB15_2;
	bra.uni 	$L__BB15_3;
$L__BB15_2:
	st.global.u32 	[%rd4], %r1;
$L__BB15_3:
	add.s32 	%r4, %r2, 256;
	cvt.u64.u32 	%rd10, %r4;
	setp.le.u64 	%p3, %rd3, %rd10;
	@%p3 bra 	$L__BB15_5;
	st.global.u32 	[%rd4+1024], %r1;
$L__BB15_5:
	ret;
$L__BB15_6:
	mov.u32 	%r5, %tid.x;
	cvt.u64.u32 	%rd11, %r5;
	add.s64 	%rd12, %rd2, %rd11;
	shl.b64 	%rd13, %rd12, 2;
	add.s64 	%rd14, %rd1, %rd13;
	st.global.u32 	[%rd14], %r1;
	st.global.u32 	[%rd14+1024], %r1;
	bra.uni 	$L__BB15_5;

}
	// .globl	_ZN3cub18CUB_300001_SM_10006detail8for_each13static_kernelINS2_12policy_hub_t12policy_500_tElN6thrust24THRUST_300001_SM_1000_NS8cuda_cub20__uninitialized_copy7functorINS7_7pointerI14__nv_bfloat162NS8_3tagENS7_11use_defaultESE_EESF_EEEEvT0_T1_
.visible .entry _ZN3cub18CUB_300001_SM_10006detail8for_each13static_kernelINS2_12policy_hub_t12policy_500_tElN6thrust24THRUST_300001_SM_1000_NS8cuda_cub20__uninitialized_copy7functorINS7_7pointerI14__nv_bfloat162NS8_3tagENS7_11use_defaultESE_EESF_EEEEvT0_T1_(
	.param .u64 _ZN3cub18CUB_300001_SM_10006detail8for_each13static_kernelINS2_12policy_hub_t12policy_500_tElN6thrust24THRUST_300001_SM_1000_NS8cuda_cub20__uninitialized_copy7functorINS7_7pointerI14__nv_bfloat162NS8_3tagENS7_11use_defaultESE_EESF_EEEEvT0_T1__param_0,
	.param .align 8 .b8 _ZN3cub18CUB_300001_SM_10006detail8for_each13static_kernelINS2_12policy_hub_t12policy_500_tElN6thrust24THRUST_300001_SM_1000_NS8cuda_cub20__uninitialized_copy7functorINS7_7pointerI14__nv_bfloat162NS8_3tagENS7_11use_defaultESE_EESF_EEEEvT0_T1__param_1[16]
)
.maxntid 256
{
	.reg .pred 	%p<4>;
	.reg .b32 	%r<10>;
	.reg .b64 	%rd<26>;

	ld.param.u64 	%rd8, [_ZN3cub18CUB_300001_SM_10006detail8for_each13static_kernelINS2_12policy_hub_t12policy_500_tElN6thrust24THRUST_300001_SM_1000_NS8cuda_cub20__uninitialized_copy7functorINS7_7pointerI14__nv_bfloat162NS8_3tagENS7_11use_defaultESE_EESF_EEEEvT0_T1__param_1+8];
	ld.param.u64 	%rd7, [_ZN3cub18CUB_300001_SM_10006detail8for_each13static_kernelINS2_12policy_hub_t12policy_500_tElN6thrust24THRUST_300001_SM_1000_NS8cuda_cub20__uninitialized_copy7functorINS7_7pointerI14__nv_bfloat162NS8_3tagENS7_11use_defaultESE_EESF_EEEEvT0_T1__param_1];
	ld.param.u64 	%rd9, [_ZN3cub18CUB_300001_SM_10006detail8for_each13static_kernelINS2_12policy_hub_t12policy_500_tElN6thrust24THRUST_300001_SM_1000_NS8cuda_cub20__uninitialized_copy7functorINS7_7pointerI14__nv_bfloat162NS8_3tagENS7_11use_defaultESE_EESF_EEEEvT0_T1__param_0];
	mov.u32 	%r1, %ctaid.x;
	mul.wide.u32 	%rd1, %r1, 512;
	sub.s64 	%rd2, %rd9, %rd1;
	setp.lt.s64 	%p1, %rd2, 512;
	@%p1 bra 	$L__BB16_2;
	mov.u32 	%r7, %tid.x;
	cvta.to.global.u64 	%rd19, %rd8;
	cvta.to.global.u64 	%rd20, %rd7;
	cvt.u64.u32 	%rd21, %r7;
	add.s64 	%rd22, %rd1, %rd21;
	shl.b64 	%rd23, %rd22, 2;
	add.s64 	%rd24, %rd20, %rd23;
	add.s64 	%rd25, %rd19, %rd23;
	ld.global.u32 	%r8, [%rd24];
	st.global.u32 	[%rd25], %r8;
	ld.global.u32 	%r9, [%rd24+1024];
	st.global.u32 	[%rd25+1024], %r9;
	bra.uni 	$L__BB16_6;
$L__BB16_2:
	cvta.to.global.u64 	%rd3, %rd7;
	cvta.to.global.u64 	%rd4, %rd8;
	mov.u32 	%r2, %tid.x;
	cvt.s64.s32 	%rd5, %rd2;
	cvt.u64.u32 	%rd6, %r2;
	setp.le.s64 	%p2, %rd5, %rd6;
	@%p2 bra 	$L__BB16_4;
	add.s64 	%rd10, %rd1, %rd6;
	shl.b64 	%rd11, %rd10, 2;
	add.s64 	%rd12, %rd3, %rd11;
	add.s64 	%rd13, %rd4, %rd11;
	ld.global.u32 	%r3, [%rd12];
	st.global.u32 	[%rd13], %r3;
$L__BB16_4:
	cvt.u32.u64 	%r4, %rd6;
	add.s32 	%r5, %r4, 256;
	cvt.u64.u32 	%rd14, %r5;
	setp.le.s64 	%p3, %rd5, %rd14;
	@%p3 bra 	$L__BB16_6;
	add.s64 	%rd15, %rd1, %rd6;
	shl.b64 	%rd16, %rd15, 2;
	add.s64 	%rd17, %rd3, %rd16;
	add.s64 	%rd18, %rd4, %rd16;
	ld.global.u32 	%r6, [%rd17+1024];
	st.global.u32 	[%rd18+1024], %r6;
$L__BB16_6:
	ret;

}
	// .globl	_ZN3cub18CUB_300001_SM_10006detail8for_each13static_kernelINS2_12policy_hub_t12policy_500_tEmN6thrust24THRUST_300001_SM_1000_NS8cuda_cub6__fill7functorINS7_6detail15normal_iteratorINS7_10device_ptrI6__halfEEEESE_EEEEvT0_T1_
.visible .entry _ZN3cub18CUB_300001_SM_10006detail8for_each13static_kernelINS2_12policy_hub_t12policy_500_tEmN6thrust24THRUST_300001_SM_1000_NS8cuda_cub6__fill7functorINS7_6detail15normal_iteratorINS7_10device_ptrI6__halfEEEESE_EEEEvT0_T1_(
	.param .u64 _ZN3cub18CUB_300001_SM_10006detail8for_each13static_kernelINS2_12policy_hub_t12policy_500_tEmN6thrust24THRUST_300001_SM_1000_NS8cuda_cub6__fill7functorINS7_6detail15normal_iteratorINS7_10device_ptrI6__halfEEEESE_EEEEvT0_T1__param_0,
	.param .align 8 .b8 _ZN3cub18CUB_300001_SM_10006detail8for_each13static_kernelINS2_12policy_hub_t12policy_500_tEmN6thrust24THRUST_300001_SM_1000_NS8cuda_cub6__fill7functorINS7_6detail15normal_iteratorINS7_10device_ptrI6__halfEEEESE_EEEEvT0_T1__param_1[16]
)
.maxntid 256
{
	.reg .pred 	%p<4>;
	.reg .b16 	%rs<9>;
	.reg .b32 	%r<10>;
	.reg .b64 	%rd<16>;

	ld.param.u16 	%rs2, [_ZN3cub18CUB_300001_SM_10006detail8for_each13static_kernelINS2_12policy_hub_t12policy_500_tEmN6thrust24THRUST_300001_SM_1000_NS8cuda_cub6__fill7functorINS7_6detail15normal_iteratorINS7_10device_ptrI6__halfEEEESE_EEEEvT0_T1__param_1+8];
	ld.param.u64 	%rd4, [_ZN3cub18CUB_300001_SM_10006detail8for_each13static_kernelINS2_12policy_hub_t12policy_500_tEmN6thrust24THRUST_300001_SM_1000_NS8cuda_cub6__fill7functorINS7_6detail15normal_iteratorINS7_10device_ptrI6__halfEEEESE_EEEEvT0_T1__param_1];
	ld.param.u64 	%rd5, [_ZN3cub18CUB_300001_SM_10006detail8for_each13static_kernelINS2_12policy_hub_t12policy_500_tEmN6thrust24THRUST_300001_SM_1000_NS8cuda_cub6__fill7functorINS7_6detail15normal_iteratorINS7_10device_ptrI6__halfEEEESE_EEEEvT0_T1__param_0];
	mov.u32 	%r7, %ctaid.x;
	mul.wide.u32 	%rd1, %r7, 512;
	sub.s64 	%rd2, %rd5, %rd1;
	setp.lt.u64 	%p1, %rd2, 512;
	@%p1 bra 	$L__BB17_2;
	mov.u32 	%r9, %tid.x;
	cvta.to.global.u64 	%rd11, %rd4;
	cvt.u64.u32 	%rd12, %r9;
	add.s64 	%rd13, %rd1, %rd12;
	shl.b64 	%rd14, %rd13, 1;
	add.s64 	%rd15, %rd11, %rd14;
	st.global.u16 	[%rd15], %rs2;
	st.global.u16 	[%rd15+512], %rs2;
	bra.uni 	$L__BB17_6;
$L__BB17_2:
	cvta.to.global.u64 	%rd6, %rd4;
	mov.u32 	%r1, %tid.x;
	cvt.u64.u32 	%rd7, %r1;
	setp.le.u64 	%p2, %rd2, %rd7;
	add.s64 	%rd8, %rd1, %rd7;
	shl.b64 	%rd9, %rd8, 1;
	add.s64 	%rd3, %rd6, %rd9;
	@%p2 bra 	$L__BB17_4;
	st.global.u16 	[%rd3], %rs2;
$L__BB17_4:
	add.s32 	%r8, %r1, 256;
	cvt.u64.u32 	%rd10, %r8;
	setp.le.u64 	%p3, %rd2, %rd10;
	@%p3 bra 	$L__BB17_6;
	st.global.u16 	[%rd3+512], %rs2;
$L__BB17_6:
	ret;

}
	// .globl	_ZN3cub18CUB_300001_SM_10006detail8for_each13static_kernelINS2_12policy_hub_t12policy_500_tEmN6thrust24THRUST_300001_SM_1000_NS8cuda_cub20__uninitialized_fill7functorINS7_10device_ptrI6__halfEESC_EEEEvT0_T1_
.visible .entry _ZN3cub18CUB_300001_SM_10006detail8for_each13static_kernelINS2_12policy_hub_t12policy_500_tEmN6thrust24THRUST_300001_SM_1000_NS8cuda_cub20__uninitialized_fill7functorINS7_10device_ptrI6__halfEESC_EEEEvT0_T1_(
	.param .u64 _ZN3cub18CUB_300001_SM_10006detail8for_each13static_kernelINS2_12policy_hub_t12policy_500_tEmN6thrust24THRUST_300001_SM_1000_NS8cuda_cub20__uninitialized_fill7functorINS7_10device_ptrI6__halfEESC_EEEEvT0_T1__param_0,
	.param .align 8 .b8 _ZN3cub18CUB_300001_SM_10006detail8for_each13static_kernelINS2_12policy_hub_t12policy_500_tEmN6thrust24THRUST_300001_SM_1000_NS8cuda_cub20__uninitialized_fill7functorINS7_10device_ptrI6__halfEESC_EEEEvT0_T1__param_1[16]
)
.maxntid 256
{
	.reg .pred 	%p<4>;
	.reg .b16 	%rs<9>;
	.reg .b32 	%r<10>;
	.reg .b64 	%rd<16>;

	ld.param.u16 	%rs2, [_ZN3cub18CUB_300001_SM_10006detail8for_each13static_kernelINS2_12policy_hub_t12policy_500_tEmN6thrust24THRUST_300001_SM_1000_NS8cuda_cub20__uninitialized_fill7functorINS7_10device_ptrI6__halfEESC_EEEEvT0_T1__param_1+8];
	ld.param.u64 	%rd4, [_ZN3cub18CUB_300001_SM_10006detail8for_each13static_kernelINS2_12policy_hub_t12policy_500_tEmN6thrust24THRUST_300001_SM_1000_NS8cuda_cub20__uninitialized_fill7functorINS7_10device_ptrI6__halfEESC_EEEEvT0_T1__param_1];
	ld.param.u64 	%rd5, [_ZN3cub18CUB_300001_SM_10006detail8for_each13static_kernelINS2_12policy_hub_t12policy_500_tEmN6thrust24THRUST_300001_SM_1000_NS8cuda_cub20__uninitialized_fill7functorINS7_10device_ptrI6__halfEESC_EEEEvT0_T1__param_0];
	mov.u32 	%r7, %ctaid.x;
	mul.wide.u32 	%rd1, %r7, 512;
	sub.s64 	%rd2, %rd5, %rd1;
	setp.lt.u64 	%p1, %rd2, 512;
	@%p1 bra 	$L__BB18_2;
	mov.u32 	%r9, %tid.x;
	cvta.to.global.u64 	%rd11, %rd4;
	cvt.u64.u32 	%rd12, %r9;
	add.s64 	%rd13, %rd1, %rd12;
	shl.b64 	%rd14, %rd13, 1;
	add.s64 	%rd15, %rd11, %rd14;
	st.global.u16 	[%rd15], %rs2;
	st.global.u16 	[%rd15+512], %rs2;
	bra.uni 	$L__BB18_6;
$L__BB18_2:
	cvta.to.global.u64 	%rd6, %rd4;
	mov.u32 	%r1, %tid.x;
	cvt.u64.u32 	%rd7, %r1;
	setp.le.u64 	%p2, %rd2, %rd7;
	add.s64 	%rd8, %rd1, %rd7;
	shl.b64 	%rd9, %rd8, 1;
	add.s64 	%rd3, %rd6, %rd9;
	@%p2 bra 	$L__BB18_4;
	st.global.u16 	[%rd3], %rs2;
$L__BB18_4:
	add.s32 	%r8, %r1, 256;
	cvt.u64.u32 	%rd10, %r8;
	setp.le.u64 	%p3, %rd2, %rd10;
	@%p3 bra 	$L__BB18_6;
	st.global.u16 	[%rd3+512], %rs2;
$L__BB18_6:
	ret;

}
	// .globl	_ZN3cub18CUB_300001_SM_10006detail8for_each13static_kernelINS2_12policy_hub_t12policy_500_tElN6thrust24THRUST_300001_SM_1000_NS8cuda_cub6__fill7functorINS7_6detail15normal_iteratorINS7_10device_ptrI6__halfEEEESE_EEEEvT0_T1_
.visible .entry _ZN3cub18CUB_300001_SM_10006detail8for_each13static_kernelINS2_12policy_hub_t12policy_500_tElN6thrust24THRUST_300001_SM_1000_NS8cuda_cub6__fill7functorINS7_6detail15normal_iteratorINS7_10device_ptrI6__halfEEEESE_EEEEvT0_T1_(
	.param .u64 _ZN3cub18CUB_300001_SM_10006detail8for_each13static_kernelINS2_12policy_hub_t12policy_500_tElN6thrust24THRUST_300001_SM_1000_NS8cuda_cub6__fill7functorINS7_6detail15normal_iteratorINS7_10device_ptrI6__halfEEEESE_EEEEvT0_T1__param_0,
	.param .align 8 .b8 _ZN3cub18CUB_300001_SM_10006detail8for_each13static_kernelINS2_12policy_hub_t12policy_500_tElN6thrust24THRUST_300001_SM_1000_NS8cuda_cub6__fill7functorINS7_6detail15normal_iteratorINS7_10device_ptrI6__halfEEEESE_EEEEvT0_T1__param_1[16]
)
.maxntid 256
{
	.reg .pred 	%p<4>;
	.reg .b16 	%rs<9>;
	.reg .b32 	%r<10>;
	.reg .b64 	%rd<17>;

	ld.param.u16 	%rs2, [_ZN3cub18CUB_300001_SM_10006detail8for_each13static_kernelINS2_12policy_hub_t12policy_500_tElN6thrust24THRUST_300001_SM_1000_NS8cuda_cub6__fill7functorINS7_6detail15normal_iteratorINS7_10device_ptrI6__halfEEEESE_EEEEvT0_T1__param_1+8];
	ld.param.u64 	%rd5, [_ZN3cub18CUB_300001_SM_10006detail8for_each13static_kernelINS2_12policy_hub_t12policy_500_tElN6thrust24THRUST_300001_SM_1000_NS8cuda_cub6__fill7functorINS7_6detail15normal_iteratorINS7_10device_ptrI6__halfEEEESE_EEEEvT0_T1__param_1];
	ld.param.u64 	%rd6, [_ZN3cub18CUB_300001_SM_10006detail8for_each13static_kernelINS2_12policy_hub_t12policy_500_tElN6thrust24THRUST_300001_SM_1000_NS8cuda_cub6__fill7functorINS7_6detail15normal_iteratorINS7_10device_ptrI6__halfEEEESE_EEEEvT0_T1__param_0];
	mov.u32 	%r7, %ctaid.x;
	mul.wide.u32 	%rd1, %r7, 512;
	sub.s64 	%rd2, %rd6, %rd1;
	setp.lt.s64 	%p1, %rd2, 512;
	@%p1 bra 	$L__BB19_2;
	mov.u32 	%r9, %tid.x;
	cvta.to.global.u64 	%rd12, %rd5;
	cvt.u64.u32 	%rd13, %r9;
	add.s64 	%rd14, %rd1, %rd13;
	shl.b64 	%rd15, %rd14, 1;
	add.s64 	%rd16, %rd12, %rd15;
	st.global.u16 	[%rd16], %rs2;
	st.global.u16 	[%rd16+512], %rs2;
	bra.uni 	$L__BB19_6;
$L__BB19_2:
	cvta.to.global.u64 	%rd7, %rd5;
	mov.u32 	%r1, %tid.x;
	cvt.s64.s32 	%rd3, %rd2;
	cvt.u64.u32 	%rd8, %r1;
	setp.le.s64 	%p2, %rd3, %rd8;
	add.s64 	%rd9, %rd1, %rd8;
	shl.b64 	%rd10, %rd9, 1;
	add.s64 	%rd4, %rd7, %rd10;
	@%p2 bra 	$L__BB19_4;
	st.global.u16 	[%rd4], %rs2;
$L__BB19_4:
	add.s32 	%r8, %r1, 256;
	cvt.u64.u32 	%rd11, %r8;
	setp.le.s64 	%p3, %rd3, %rd11;
	@%p3 bra 	$L__BB19_6;
	st.global.u16 	[%rd4+512], %rs2;
$L__BB19_6:
	ret;

}
	// .globl	_ZN3cub18CUB_300001_SM_10006detail8for_each13static_kernelINS2_12policy_hub_t12policy_500_tElN6thrust24THRUST_300001_SM_1000_NS8cuda_cub10__tabulate7functorINS7_6detail15normal_iteratorINS7_10device_ptrIhEEEENS7_6system6detail7generic6detail22compute_sequence_valueIivEElEEEEvT0_T1_
.visible .entry _ZN3cub18CUB_300001_SM_10006detail8for_each13static_kernelINS2_12policy_hub_t12policy_500_tElN6thrust24THRUST_300001_SM_1000_NS8cuda_cub10__tabulate7functorINS7_6detail15normal_iteratorINS7_10device_ptrIhEEEENS7_6system6detail7generic6detail22compute_sequence_valueIivEElEEEEvT0_T1_(
	.param .u64 _ZN3cub18CUB_300001_SM_10006detail8for_each13static_kernelINS2_12policy_hub_t12policy_500_tElN6thrust24THRUST_300001_SM_1000_NS8cuda_cub10__tabulate7functorINS7_6detail15normal_iteratorINS7_10device_ptrIhEEEENS7_6system6detail7generic6detail22compute_sequence_valueIivEElEEEEvT0_T1__param_0,
	.param .align 8 .b8 _ZN3cub18CUB_300001_SM_10006detail8for_each13static_kernelINS2_12policy_hub_t12policy_500_tElN6thrust24THRUST_300001_SM_1000_NS8cuda_cub10__tabulate7functorINS7_6detail15normal_iteratorINS7_10device_ptrIhEEEENS7_6system6detail7generic6detail22compute_sequence_valueIivEElEEEEvT0_T1__param_1[16]
)
.maxntid 256
{
	.reg .pred 	%p<4>;
	.reg .b16 	%rs<3>;
	.reg .b32 	%r<9>;
	.reg .b64 	%rd<15>;

	ld.param.u64 	%rd5, [_ZN3cub18CUB_300001_SM_10006detail8for_each13static_kernelINS2_12policy_hub_t12policy_500_tElN6thrust24THRUST_300001_SM_1000_NS8cuda_cub10__tabulate7functorINS7_6detail15normal_iteratorINS7_10device_ptrIhEEEENS7_6system6detail7generic6detail22compute_sequence_valueIivEElEEEEvT0_T1__param_1];
	ld.param.u64 	%rd6, [_ZN3cub18CUB_300001_SM_10006detail8for_each13static_kernelINS2_12policy_hub_t12policy_500_tElN6thrust24THRUST_300001_SM_1000_NS8cuda_cub10__tabulate7functorINS7_6detail15normal_iteratorINS7_10device_ptrIhEEEENS7_6system6detail7generic6detail22compute_sequence_valueIivEElEEEEvT0_T1__param_0];
	ld.param.v2.u32 	{%r2, %r3}, [_ZN3cub18CUB_300001_SM_10006detail8for_each13static_kernelINS2_12policy_hub_t12policy_500_tElN6thrust24THRUST_300001_SM_1000_NS8cuda_cub10__tabulate7functorINS7_6detail15normal_iteratorINS7_10device_ptrIhEEEENS7_6system6detail7generic6detail22compute_sequence_valueIivEElEEEEvT0_T1__param_1+8];
	mov.u32 	%r4, %ctaid.x;
	mul.wide.u32 	%rd1, %r4, 512;
	sub.s64 	%rd2, %rd6, %rd1;
	setp.lt.s64 	%p1, %rd2, 512;
	@%p1 bra 	$L__BB20_2;
	mov.u32 	%r7, %tid.x;
	mad.lo.s32 	%r8, %r3, %r7, %r2;
	cvt.u16.u32 	%rs2, %r8;
	cvta.to.global.u64 	%rd11, %rd5;
	cvt.u64.u32 	%rd12, %r7;
	add.s64 	%rd13, %rd1, %rd12;
	add.s64 	%rd14, %rd11, %rd13;
	st.global.u8 	[%rd14], %rs2;
	st.global.u8 	[%rd14+256], %rs2;
	bra.uni 	$L__BB20_6;
$L__BB20_2:
	cvta.to.global.u64 	%rd7, %rd5;
	mov.u32 	%r1, %tid.x;
	cvt.s64.s32 	%rd3, %rd2;
	mad.lo.s32 	%r5, %r3, %r1, %r2;
	cvt.u16.u32 	%rs1, %r5;
	cvt.u64.u32 	%rd8, %r1;
	setp.le.s64 	%p2, %rd3, %rd8;
	add.s64 	%rd9, %rd1, %rd8;
	add.s64 	%rd4, %rd7, %rd9;
	@%p2 bra 	$L__BB20_4;
	st.global.u8 	[%rd4], %rs1;
$L__BB20_4:
	add.s32 	%r6, %r1, 256;
	cvt.u64.u32 	%rd10, %r6;
	setp.le.s64 	%p3, %rd3, %rd10;
	@%p3 bra 	$L__BB20_6;
	st.global.u8 	[%rd4+256], %rs1;
$L__BB20_6:
	ret;

}
	// .globl	_ZN3cub18CUB_300001_SM_10006detail8for_each13static_kernelINS2_12policy_hub_t12policy_500_tElN6thrust24THRUST_300001_SM_1000_NS8cuda_cub6__fill7functorINS7_6detail15normal_iteratorINS7_10device_ptrIhEEEEiEEEEvT0_T1_
.visible .entry _ZN3cub18CUB_300001_SM_10006detail8for_each13static_kernelINS2_12policy_hub_t12policy_500_tElN6thrust24THRUST_300001_SM_1000_NS8cuda_cub6__fill7functorINS7_6detail15normal_iteratorINS7_10device_ptrIhEEEEiEEEEvT0_T1_(
	.param .u64 _ZN3cub18CUB_300001_SM_10006detail8for_each13static_kernelINS2_12policy_hub_t12policy_500_tElN6thrust24THRUST_300001_SM_1000_NS8cuda_cub6__fill7functorINS7_6detail15normal_iteratorINS7_10device_ptrIhEEEEiEEEEvT0_T1__param_0,
	.param .align 8 .b8 _ZN3cub18CUB_300001_SM_10006detail8for_each13static_kernelINS2_12policy_hub_t12policy_500_tElN6thrust24THRUST_300001_SM_1000_NS8cuda_cub6__fill7functorINS7_6detail15normal_iteratorINS7_10device_ptrIhEEEEiEEEEvT0_T1__param_1[16]
)
.maxntid 256
{
	.reg .pred 	%p<4>;
	.reg .b16 	%rs<7>;
	.reg .b32 	%r<11>;
	.reg .b64 	%rd<15>;

	ld.param.u32 	%r2, [_ZN3cub18CUB_300001_SM_10006detail8for_each13static_kernelINS2_12policy_hub_t12policy_500_tElN6thrust24THRUST_300001_SM_1000_NS8cuda_cub6__fill7functorINS7_6detail15normal_iteratorINS7_10device_ptrIhEEEEiEEEEvT0_T1__param_1+8];
	ld.param.u64 	%rd5, [_ZN3cub18CUB_300001_SM_10006detail8for_each13static_kernelINS2_12policy_hub_t12policy_500_tElN6thrust24THRUST_300001_SM_1000_NS8cuda_cub6__fill7functorINS7_6detail15normal_iteratorINS7_10device_ptrIhEEEEiEEEEvT0_T1__param_1];
	ld.param.u64 	%rd6, [_ZN3cub18CUB_300001_SM_10006detail8for_each13static_kernelINS2_12policy_hub_t12policy_500_tElN6thrust24THRUST_300001_SM_1000_NS8cuda_cub6__fill7functorINS7_6detail15normal_iteratorINS7_10device_ptrIhEEEEiEEEEvT0_T1__param_0];
	mov.u32 	%r8, %ctaid.x;
	mul.wide.u32 	%rd1, %r8, 512;
	sub.s64 	%rd2, %rd6, %rd1;
	setp.lt.s64 	%p1, %rd2, 512;
	@%p1 bra 	$L__BB21_2;
	cvt.u16.u32 	%rs6, %r2;
	mov.u32 	%r10, %tid.x;
	cvta.to.global.u64 	%rd11, %rd5;
	cvt.u64.u32 	%rd12, %r10;
	add.s64 	%rd13, %rd1, %rd12;
	add.s64 	%rd14, %rd11, %rd13;
	st.global.u8 	[%rd14], %rs6;
	st.global.u8 	[%rd14+256], %rs6;
	bra.uni 	$L__BB21_6;
$L__BB21_2:
	cvta.to.global.u64 	%rd7, %rd5;
	mov.u32 	%r1, %tid.x;
	cvt.s64.s32 	%rd3, %rd2;
	cvt.u16.u32 	%rs1, %r2;
	cvt.u64.u32 	%rd8, %r1;
	setp.le.s64 	%p2, %rd3, %rd8;
	add.s64 	%rd9, %rd1, %rd8;
	add.s64 	%rd4, %rd7, %rd9;
	@%p2 bra 	$L__BB21_4;
	st.global.u8 	[%rd4], %rs1;
$L__BB21_4:
	add.s32 	%r9, %r1, 256;
	cvt.u64.u32 	%rd10, %r9;
	setp.le.s64 	%p3, %rd3, %rd10;
	@%p3 bra 	$L__BB21_6;
	st.global.u8 	[%rd4+256], %rs1;
$L__BB21_6:
	ret;

}
	// .globl	_ZN3cub18CUB_300001_SM_10006detail8for_each13static_kernelINS2_12policy_hub_t12policy_500_tEmN6thrust24THRUST_300001_SM_1000_NS8cuda_cub20__uninitialized_fill7functorINS7_10device_ptrIyEEyEEEEvT0_T1_
.visible .entry _ZN3cub18CUB_300001_SM_10006detail8for_each13static_kernelINS2_12policy_hub_t12policy_500_tEmN6thrust24THRUST_300001_SM_1000_NS8cuda_cub20__uninitialized_fill7functorINS7_10device_ptrIyEEyEEEEvT0_T1_(
	.param .u64 _ZN3cub18CUB_300001_SM_10006detail8for_each13static_kernelINS2_12policy_hub_t12policy_500_tEmN6thrust24THRUST_300001_SM_1000_NS8cuda_cub20__uninitialized_fill7functorINS7_10device_ptrIyEEyEEEEvT0_T1__param_0,
	.param .align 8 .b8 _ZN3cub18CUB_300001_SM_10006detail8for_each13static_kernelINS2_12policy_hub_t12policy_500_tEmN6thrust24THRUST_300001_SM_1000_NS8cuda_cub20__uninitialized_fill7functorINS7_10device_ptrIyEEyEEEEvT0_T1__param_1[16]
)
.maxntid 256
{
	.reg .pred 	%p<4>;
	.reg .b32 	%r<5>;
	.reg .b64 	%rd<18>;

	ld.param.u64 	%rd6, [_ZN3cub18CUB_300001_SM_10006detail8for_each13static_kernelINS2_12policy_hub_t12policy_500_tEmN6thrust24THRUST_300001_SM_1000_NS8cuda_cub20__uninitialized_fill7functorINS7_10device_ptrIyEEyEEEEvT0_T1__param_1+8];
	ld.param.u64 	%rd5, [_ZN3cub18CUB_300001_SM_10006detail8for_each13static_kernelINS2_12policy_hub_t12policy_500_tEmN6thrust24THRUST_300001_SM_1000_NS8cuda_cub20__uninitialized_fill7functorINS7_10device_ptrIyEEyEEEEvT0_T1__param_1];
	ld.param.u64 	%rd7, [_ZN3cub18CUB_300001_SM_10006detail8for_each13static_kernelINS2_12policy_hub_t12policy_500_tEmN6thrust24THRUST_300001_SM_1000_NS8cuda_cub20__uninitialized_fill7functorINS7_10device_ptrIyEEyEEEEvT0_T1__param_0];
	mov.u32 	%r2, %ctaid.x;
	mul.wide.u32 	%rd1, %r2, 512;
	sub.s64 	%rd2, %rd7, %rd1;
	setp.lt.u64 	%p1, %rd2, 512;
	@%p1 bra 	$L__BB22_2;
	mov.u32 	%r4, %tid.x;
	cvta.to.global.u64 	%rd13, %rd5;
	cvt.u64.u32 	%rd14, %r4;
	add.s64 	%rd15, %rd1, %rd14;
	shl.b64 	%rd16, %rd15, 3;
	add.s64 	%rd17, %rd13, %rd16;
	st.global.u64 	[%rd17], %rd6;
	st.global.u64 	[%rd17+2048], %rd6;
	bra.uni 	$L__BB22_6;
$L__BB22_2:
	cvta.to.global.u64 	%rd8, %rd5;
	mov.u32 	%r1, %tid.x;
	cvt.u64.u32 	%rd9, %r1;
	setp.le.u64 	%p2, %rd2, %rd9;
	add.s64 	%rd10, %rd1, %rd9;
	shl.b64 	%rd11, %rd10, 3;
	add.s64 	%rd4, %rd8, %rd11;
	@%p2 bra 	$L__BB22_4;
	st.global.u64 	[%rd4], %rd6;
$L__BB22_4:
	add.s32 	%r3, %r1, 256;
	cvt.u64.u32 	%rd12, %r3;
	setp.le.u64 	%p3, %rd2, %rd12;
	@%p3 bra 	$L__BB22_6;
	st.global.u64 	[%rd4+2048], %rd6;
$L__BB22_6:
	ret;

}
	// .globl	_ZN3cub18CUB_300001_SM_10006detail9transform16transform_kernelINS2_10policy_hubILb1EN4cuda3std3__45tupleIJN6thrust24THRUST_300001_SM_1000_NS7pointerI14__nv_bfloat162NSA_8cuda_cub3tagENSA_11use_defaultESF_EEEEEE10policy1000EiNS7_10__identityENSA_10device_ptrISC_EEJPSC_EEEvT0_iT1_T2_DpNS2_10kernel_argIT3_EE
.visible .entry _ZN3cub18CUB_300001_SM_10006detail9transform16transform_kernelINS2_10policy_hubILb1EN4cuda3std3__45tupleIJN6thrust24THRUST_300001_SM_1000_NS7pointerI14__nv_bfloat162NSA_8cuda_cub3tagENSA_11use_defaultESF_EEEEEE10policy1000EiNS7_10__identityENSA_10device_ptrISC_EEJPSC_EEEvT0_iT1_T2_DpNS2_10kernel_argIT3_EE(
	.param .u32 _ZN3cub18CUB_300001_SM_10006detail9transform16transform_kernelINS2_10policy_hubILb1EN4cuda3std3__45tupleIJN6thrust24THRUST_300001_SM_1000_NS7pointerI14__nv_bfloat162NSA_8cuda_cub3tagENSA_11use_defaultESF_EEEEEE10policy1000EiNS7_10__identityENSA_10device_ptrISC_EEJPSC_EEEvT0_iT1_T2_DpNS2_10kernel_argIT3_EE_param_0,
	.param .u32 _ZN3cub18CUB_300001_SM_10006detail9transform16transform_kernelINS2_10policy_hubILb1EN4cuda3std3__45tupleIJN6thrust24THRUST_300001_SM_1000_NS7pointerI14__nv_bfloat162NSA_8cuda_cub3tagENSA_11use_defaultESF_EEEEEE10policy1000EiNS7_10__identityENSA_10device_ptrISC_EEJPSC_EEEvT0_iT1_T2_DpNS2_10kernel_argIT3_EE_param_1,
	.param .align 1 .b8 _ZN3cub18CUB_300001_SM_10006detail9transform16transform_kernelINS2_10policy_hubILb1EN4cuda3std3__45tupleIJN6thrust24THRUST_300001_SM_1000_NS7pointerI14__nv_bfloat162NSA_8cuda_cub3tagENSA_11use_defaultESF_EEEEEE10policy1000EiNS7_10__identityENSA_10device_ptrISC_EEJPSC_EEEvT0_iT1_T2_DpNS2_10kernel_argIT3_EE_param_2[1],
	.param .align 8 .b8 _ZN3cub18CUB_300001_SM_10006detail9transform16transform_kernelINS2_10policy_hubILb1EN4cuda3std3__45tupleIJN6thrust24THRUST_300001_SM_1000_NS7pointerI14__nv_bfloat162NSA_8cuda_cub3tagENSA_11use_defaultESF_EEEEEE10policy1000EiNS7_10__identityENSA_10device_ptrISC_EEJPSC_EEEvT0_iT1_T2_DpNS2_10kernel_argIT3_EE_param_3[8],
	.param .align 8 .b8 _ZN3cub18CUB_300001_SM_10006detail9transform16transform_kernelINS2_10policy_hubILb1EN4cuda3std3__45tupleIJN6thrust24THRUST_300001_SM_1000_NS7pointerI14__nv_bfloat162NSA_8cuda_cub3tagENSA_11use_defaultESF_EEEEEE10policy1000EiNS7_10__identityENSA_10device_ptrISC_EEJPSC_EEEvT0_iT1_T2_DpNS2_10kernel_argIT3_EE_param_4[16]
)
.maxntid 128
{
	.reg .pred 	%p<51>;
	.reg .b32 	%r<163>;
	.reg .b64 	%rd<90>;

	ld.param.u32 	%r63, [_ZN3cub18CUB_300001_SM_10006detail9transform16transform_kernelINS2_10policy_hubILb1EN4cuda3std3__45tupleIJN6thrust24THRUST_300001_SM_1000_NS7pointerI14__nv_bfloat162NSA_8cuda_cub3tagENSA_11use_defaultESF_EEEEEE10policy1000EiNS7_10__identityENSA_10device_ptrISC_EEJPSC_EEEvT0_iT1_T2_DpNS2_10kernel_argIT3_EE_param_0];
	ld.param.u64 	%rd21, [_ZN3cub18CUB_300001_SM_10006detail9transform16transform_kernelINS2_10policy_hubILb1EN4cuda3std3__45tupleIJN6thrust24THRUST_300001_SM_1000_NS7pointerI14__nv_bfloat162NSA_8cuda_cub3tagENSA_11use_defaultESF_EEEEEE10policy1000EiNS7_10__identityENSA_10device_ptrISC_EEJPSC_EEEvT0_iT1_T2_DpNS2_10kernel_argIT3_EE_param_4];
	ld.param.u64 	%rd22, [_ZN3cub18CUB_300001_SM_10006detail9transform16transform_kernelINS2_10policy_hubILb1EN4cuda3std3__45tupleIJN6thrust24THRUST_300001_SM_1000_NS7pointerI14__nv_bfloat162NSA_8cuda_cub3tagENSA_11use_defaultESF_EEEEEE10policy1000EiNS7_10__identityENSA_10device_ptrISC_EEJPSC_EEEvT0_iT1_T2_DpNS2_10kernel_argIT3_EE_param_3];
	ld.param.u32 	%r62, [_ZN3cub18CUB_300001_SM_10006detail9transform16transform_kernelINS2_10policy_hubILb1EN4cuda3std3__45tupleIJN6thrust24THRUST_300001_SM_1000_NS7pointerI14__nv_bfloat162NSA_8cuda_cub3tagENSA_11use_defaultESF_EEEEEE10policy1000EiNS7_10__identityENSA_10device_ptrISC_EEJPSC_EEEvT0_iT1_T2_DpNS2_10kernel_argIT3_EE_param_1];
	cvta.to.global.u64 	%rd1, %rd22;
	cvta.to.global.u64 	%rd2, %rd21;
	shl.b32 	%r1, %r62, 7;
	mov.u32 	%r64, %ctaid.x;
	mul.lo.s32 	%r2, %r1, %r64;
	sub.s32 	%r3, %r63, %r2;
	min.s32 	%r4, %r1, %r3;
	shl.b32 	%r5, %r4, 2;
	mov.u32 	%r6, %tid.x;
	shl.b32 	%r149, %r6, 7;
	setp.ge.s32 	%p1, %r149, %r5;
	@%p1 bra 	$L__BB23_3;
	mul.wide.u32 	%rd23, %r6, 128;
	add.s64 	%rd24, %rd2, %rd23;
	mul.wide.s32 	%rd25, %r2, 4;
	add.s64 	%rd88, %rd24, %rd25;
$L__BB23_2:
	.pragma "nounroll";
	// begin inline asm
	prefetch.global.L2 [%rd88];
	// end inline asm
	add.s32 	%r149, %r149, 16384;
	add.s64 	%rd88, %rd88, 16384;
	setp.lt.s32 	%p2, %r149, %r5;
	@%p2 bra 	$L__BB23_2;
$L__BB23_3:
	mul.wide.s32 	%rd27, %r2, 4;
	add.s64 	%rd6, %rd2, %rd27;
	add.s64 	%rd7, %rd1, %rd27;
	setp.gt.s32 	%p3, %r1, %r3;
	@%p3 bra 	$L__BB23_17;
	setp.lt.s32 	%p4, %r62, 1;
	@%p4 bra 	$L__BB23_88;
	and.b32  	%r10, %r62, 15;
	setp.lt.u32 	%p5, %r62, 16;
	mov.b32 	%r158, 0;
	@%p5 bra 	$L__BB23_8;
	and.b32  	%r158, %r62, 2147483632;
	neg.s32 	%r151, %r158;
	add.s32 	%r150, %r6, 1152;
	mul.wide.u32 	%rd28, %r6, 4;
	or.b64  	%rd89, %rd28, 4096;
$L__BB23_7:
	.pragma "nounroll";
	mul.wide.s32 	%rd29, %r150, 4;
	add.s64 	%rd30, %rd29, 1536;
	add.s64 	%rd31, %rd6, %rd89;
	add.s64 	%rd32, %rd7, %rd89;
	ld.global.u32 	%r66, [%rd31+-4096];
	st.global.u32 	[%rd32+-4096], %r66;
	ld.global.u32 	%r67, [%rd31+-3584];
	st.global.u32 	[%rd32+-3584], %r67;
	ld.global.u32 	%r68, [%rd31+-3072];
	st.global.u32 	[%rd32+-3072], %r68;
	ld.global.u32 	%r69, [%rd31+-2560];
	st.global.u32 	[%rd32+-2560], %r69;
	ld.global.u32 	%r70, [%rd31+-2048];
	st.global.u32 	[%rd32+-2048], %r70;
	ld.global.u32 	%r71, [%rd31+-1536];
	st.global.u32 	[%rd32+-1536], %r71;
	ld.global.u32 	%r72, [%rd31+-1024];
	st.global.u32 	[%rd32+-1024], %r72;
	ld.global.u32 	%r73, [%rd31+-512];
	st.global.u32 	[%rd32+-512], %r73;
	ld.global.u32 	%r74, [%rd31];
	st.global.u32 	[%rd32], %r74;
	add.s64 	%rd33, %rd6, %rd30;
	add.s64 	%rd34, %rd7, %rd30;
	ld.global.u32 	%r75, [%rd33+-1536];
	st.global.u32 	[%rd34+-1536], %r75;
	ld.global.u32 	%r76, [%rd33+-1024];
	st.global.u32 	[%rd34+-1024], %r76;
	ld.global.u32 	%r77, [%rd33+-512];
	st.global.u32 	[%rd34+-512], %r77;
	ld.global.u32 	%r78, [%rd33];
	st.global.u32 	[%rd34], %r78;
	ld.global.u32 	%r79, [%rd33+512];
	st.global.u32 	[%rd34+512], %r79;
	ld.global.u32 	%r80, [%rd33+1024];
	st.global.u32 	[%rd34+1024], %r80;
	ld.global.u32 	%r81, [%rd33+1536];
	st.global.u32 	[%rd34+1536], %r81;
	add.s32 	%r151, %r151, 16;
	add.s32 	%r150, %r150, 2048;
	add.s64 	%rd89, %rd89, 8192;
	setp.eq.s32 	%p6, %r151, 0;
	@%p6 bra 	$L__BB23_8;
	bra.uni 	$L__BB23_7;
$L__BB23_8:
	setp.eq.s32 	%p7, %r10, 0;
	@%p7 bra 	$L__BB23_88;
	and.b32  	%r50, %r62, 7;
	setp.lt.u32 	%p8, %r10, 8;
	@%p8 bra 	$L__BB23_11;
	shl.b32 	%r82, %r158, 7;
	add.s32 	%r83, %r82, %r6;
	mul.wide.s32 	%rd35, %r83, 4;
	add.s64 	%rd36, %rd6, %rd35;
	add.s64 	%rd37, %rd7, %rd35;
	ld.global.u32 	%r84, [%rd36];
	st.global.u32 	[%rd37], %r84;
	ld.global.u32 	%r85, [%rd36+512];
	st.global.u32 	[%rd37+512], %r85;
	ld.global.u32 	%r86, [%rd36+1024];
	st.global.u32 	[%rd37+1024], %r86;
	ld.global.u32 	%r87, [%rd36+1536];
	st.global.u32 	[%rd37+1536], %r87;
	ld.global.u32 	%r88, [%rd36+2048];
	st.global.u32 	[%rd37+2048], %r88;
	ld.global.u32 	%r89, [%rd36+2560];
	st.global.u32 	[%rd37+2560], %r89;
	ld.global.u32 	%r90, [%rd36+3072];
	st.global.u32 	[%rd37+3072], %r90;
	ld.global.u32 	%r91, [%rd36+3584];
	st.global.u32 	[%rd37+3584], %r91;
	add.s32 	%r158, %r158, 8;
$L__BB23_11:
	setp.eq.s32 	%p9, %r50, 0;
	@%p9 bra 	$L__BB23_88;
	and.b32  	%r53, %r62, 3;
	setp.lt.u32 	%p10, %r50, 4;
	@%p10 bra 	$L__BB23_14;
	shl.b32 	%r92, %r158, 7;
	add.s32 	%r93, %r92, %r6;
	mul.wide.s32 	%rd38, %r93, 4;
	add.s64 	%rd39, %rd6, %rd38;
	add.s64 	%rd40, %rd7, %rd38;
	ld.global.u32 	%r94, [%rd39];
	st.global.u32 	[%rd40], %r94;
	ld.global.u32 	%r95, [%rd39+512];
	st.global.u32 	[%rd40+512], %r95;
	ld.global.u32 	%r96, [%rd39+1024];
	st.global.u32 	[%rd40+1024], %r96;
	ld.global.u32 	%r97, [%rd39+1536];
	st.global.u32 	[%rd40+1536], %r97;
	add.s32 	%r158, %r158, 4;
$L__BB23_14:
	setp.eq.s32 	%p11, %r53, 0;
	@%p11 bra 	$L__BB23_88;
	shl.b32 	%r98, %r158, 7;
	add.s32 	%r162, %r6, %r98;
	neg.s32 	%r161, %r53;
$L__BB23_16:
	.pragma "nounroll";
	mul.wide.s32 	%rd42, %r162, 4;
	add.s64 	%rd43, %rd7, %rd42;
	add.s64 	%rd44, %rd6, %rd42;
	ld.global.u32 	%r99, [%rd44];
	st.global.u32 	[%rd43], %r99;
	add.s32 	%r162, %r162, 128;
	add.s32 	%r161, %r161, 1;
	setp.ne.s32 	%p12, %r161, 0;
	@%p12 bra 	$L__BB23_16;
	bra.uni 	$L__BB23_88;
$L__BB23_17:
	setp.lt.s32 	%p13, %r62, 1;
	@%p13 bra 	$L__BB23_88;
	and.b32  	%r14, %r62, 15;
	setp.lt.u32 	%p14, %r62, 16;
	mov.b32 	%r153, 0;
	@%p14 bra 	$L__BB23_53;
	and.b32  	%r153, %r62, 2147483632;
	mov.b32 	%r152, 0;
$L__BB23_20:
	.pragma "nounroll";
	shl.b32 	%r102, %r152, 7;
	add.s32 	%r21, %r102, %r6;
	setp.ge.s32 	%p15, %r21, %r4;
	@%p15 bra 	$L__BB23_22;
	mul.wide.u32 	%rd45, %r21, 4;
	add.s64 	%rd46, %rd6, %rd45;
	add.s64 	%rd47, %rd7, %rd45;
	ld.global.u32 	%r103, [%rd46];
	st.global.u32 	[%rd47], %r103;
$L__BB23_22:
	add.s32 	%r22, %r21, 128;
	setp.ge.s32 	%p16, %r22, %r4;
	@%p16 bra 	$L__BB23_24;
	mul.wide.u32 	%rd48, %r22, 4;
	add.s64 	%rd49, %rd6, %rd48;
	add.s64 	%rd50, %rd7, %rd48;
	ld.global.u32 	%r104, [%rd49];
	st.global.u32 	[%rd50], %r104;
$L__BB23_24:
	add.s32 	%r23, %r21, 256;
	setp.ge.s32 	%p17, %r23, %r4;
	@%p17 bra 	$L__BB23_26;
	mul.wide.u32 	%rd51, %r23, 4;
	add.s64 	%rd52, %rd6, %rd51;
	add.s64 	%rd53, %rd7, %rd51;
	ld.global.u32 	%r105, [%rd52];
	st.global.u32 	[%rd53], %r105;
$L__BB23_26:
	add.s32 	%r24, %r21, 384;
	setp.ge.s32 	%p18, %r24, %r4;
	@%p18 bra 	$L__BB23_28;
	mul.wide.u32 	%rd54, %r24, 4;
	add.s64 	%rd55, %rd6, %rd54;
	add.s64 	%rd56, %rd7, %rd54;
	ld.global.u32 	%r106, [%rd55];
	st.global.u32 	[%rd56], %r106;
$L__BB23_28:
	add.s32 	%r25, %r21, 512;
	setp.ge.s32 	%p19, %r25, %r4;
	@%p19 bra 	$L__BB23_30;
	mul.wide.u32 	%rd57, %r25, 4;
	add.s64 	%rd58, %rd6, %rd57;
	add.s64 	%rd59, %rd7, %rd57;
	ld.global.u32 	%r107, [%rd58];
	st.global.u32 	[%rd59], %r107;
$L__BB23_30:
	add.s32 	%r26, %r21, 640;
	setp.ge.s32 	%p20, %r26, %r4;
	@%p20 bra 	$L__BB23_32;
	mul.wide.u32 	%rd60, %r26, 4;
	add.s64 	%rd61, %rd6, %rd60;
	add.s64 	%rd62, %rd7, %rd60;
	ld.global.u32 	%r108, [%rd61];
	st.global.u32 	[%rd62], %r108;
$L__BB23_32:
	add.s32 	%r27, %r21, 768;
	setp.ge.s32 	%p21, %r27, %r4;
	@%p21 bra 	$L__BB23_34;
	mul.wide.u32 	%rd63, %r27, 4;
	add.s64 	%rd64, %rd6, %rd63;
	add.s64 	%rd65, %rd7, %rd63;
	ld.global.u32 	%r109, [%rd64];
	st.global.u32 	[%rd65], %r109;
$L__BB23_34:
	add.s32 	%r28, %r21, 896;
	setp.ge.s32 	%p22, %r28, %r4;
	@%p22 bra 	$L__BB23_36;
	mul.wide.u32 	%rd66, %r28, 4;
	add.s64 	%rd67, %rd6, %rd66;
	add.s64 	%rd68, %rd7, %rd66;
	ld.global.u32 	%r110, [%rd67];
	st.global.u32 	[%rd68], %r110;
$L__BB23_36:
	add.s32 	%r29, %r21, 1024;
	setp.ge.s32 	%p23, %r29, %r4;
	@%p23 bra 	$L__BB23_38;
	mul.wide.u32 	%rd69, %r29, 4;
	add.s64 	%rd70, %rd6, %rd69;
	add.s64 	%rd71, %rd7, %rd69;
	ld.global.u32 	%r111, [%rd70];
	st.global.u32 	[%rd71], %r111;
$L__BB23_38:
	add.s32 	%r112, %r21, 1152;
	setp.ge.s32 	%p24, %r112, %r4;
	mul.wide.s32 	%rd72, %r112, 4;
	add.s64 	%rd11, %rd6, %rd72;
	add.s64 	%rd12, %rd7, %rd72;
	@%p24 bra 	$L__BB23_40;
	ld.global.u32 	%r113, [%rd11];
	st.global.u32 	[%rd12], %r113;
$L__BB23_40:
	add.s32 	%r114, %r21, 1280;
	setp.ge.s32 	%p25, %r114, %r4;
	@%p25 bra 	$L__BB23_42;
	ld.global.u32 	%r115, [%rd11+512];
	st.global.u32 	[%rd12+512], %r115;
$L__BB23_42:
	add.s32 	%r116, %r21, 1408;
	setp.ge.s32 	%p26, %r116, %r4;
	@%p26 bra 	$L__BB23_44;
	ld.global.u32 	%r117, [%rd11+1024];
	st.global.u32 	[%rd12+1024], %r117;
$L__BB23_44:
	add.s32 	%r118, %r21, 1536;
	setp.ge.s32 	%p27, %r118, %r4;
	@%p27 bra 	$L__BB23_46;
	ld.global.u32 	%r119, [%rd11+1536];
	st.global.u32 	[%rd12+1536], %r119;
$L__BB23_46:
	add.s32 	%r120, %r21, 1664;
	setp.ge.s32 	%p28, %r120, %r4;
	@%p28 bra 	$L__BB23_48;
	ld.global.u32 	%r121, [%rd11+2048];
	st.global.u32 	[%rd12+2048], %r121;
$L__BB23_48:
	add.s32 	%r122, %r21, 1792;
	setp.ge.s32 	%p29, %r122, %r4;
	@%p29 bra 	$L__BB23_50;
	ld.global.u32 	%r123, [%rd11+2560];
	st.global.u32 	[%rd12+2560], %r123;
$L__BB23_50:
	add.s32 	%r124, %r21, 1920;
	setp.ge.s32 	%p30, %r124, %r4;
	@%p30 bra 	$L__BB23_52;
	ld.global.u32 	%r125, [%rd11+3072];
	st.global.u32 	[%rd12+3072], %r125;
$L__BB23_52:
	add.s32 	%r152, %r152, 16;
	setp.ne.s32 	%p31, %r152, %r153;
	@%p31 bra 	$L__BB23_20;
$L__BB23_53:
	setp.eq.s32 	%p32, %r14, 0;
	@%p32 bra 	$L__BB23_88;
	and.b32  	%r32, %r62, 7;
	setp.lt.u32 	%p33, %r14, 8;
	@%p33 bra 	$L__BB23_72;
	shl.b32 	%r126, %r153, 7;
	add.s32 	%r33, %r126, %r6;
	setp.ge.s32 	%p34, %r33, %r4;
	mul.wide.s32 	%rd73, %r33, 4;
	add.s64 	%rd13, %rd6, %rd73;
	add.s64 	%rd14, %rd7, %rd73;
	@%p34 bra 	$L__BB23_57;
	ld.global.u32 	%r127, [%rd13];
	st.global.u32 	[%rd14], %r127;
$L__BB23_57:
	add.s32 	%r128, %r33, 128;
	setp.ge.s32 	%p35, %r128, %r4;
	@%p35 bra 	$L__BB23_59;
	ld.global.u32 	%r129, [%rd13+512];
	st.global.u32 	[%rd14+512], %r129;
$L__BB23_59:
	add.s32 	%r130, %r33, 256;
	setp.ge.s32 	%p36, %r130, %r4;
	@%p36 bra 	$L__BB23_61;
	ld.global.u32 	%r131, [%rd13+1024];
	st.global.u32 	[%rd14+1024], %r131;
$L__BB23_61:
	add.s32 	%r132, %r33, 384;
	setp.ge.s32 	%p37, %r132, %r4;
	@%p37 bra 	$L__BB23_63;
	ld.global.u32 	%r133, [%rd13+1536];
	st.global.u32 	[%rd14+1536], %r133;
$L__BB23_63:
	add.s32 	%r134, %r33, 512;
	setp.ge.s32 	%p38, %r134, %r4;
	@%p38 bra 	$L__BB23_65;
	ld.global.u32 	%r135, [%rd13+2048];
	st.global.u32 	[%rd14+2048], %r135;
$L__BB23_65:
	add.s32 	%r136, %r33, 640;
	setp.ge.s32 	%p39, %r136, %r4;
	@%p39 bra 	$L__BB23_67;
	ld.global.u32 	%r137, [%rd13+2560];
	st.global.u32 	[%rd14+2560], %r137;
$L__BB23_67:
	add.s32 	%r138, %r33, 768;
	setp.ge.s32 	%p40, %r138, %r4;
	@%p40 bra 	$L__BB23_69;
	ld.global.u32 	%r139, [%rd13+3072];
	st.global.u32 	[%rd14+3072], %r139;
$L__BB23_69:
	add.s32 	%r140, %r33, 896;
	setp.ge.s32 	%p41, %r140, %r4;
	@%p41 bra 	$L__BB23_71;
	ld.global.u32 	%r141, [%rd13+3584];
	st.global.u32 	[%rd14+3584], %r141;
$L__BB23_71:
	add.s32 	%r153, %r153, 8;
$L__BB23_72:
	setp.eq.s32 	%p42, %r32, 0;
	@%p42 bra 	$L__BB23_88;
	and.b32  	%r36, %r62, 3;
	setp.lt.u32 	%p43, %r32, 4;
	@%p43 bra 	$L__BB23_83;
	shl.b32 	%r142, %r153, 7;
	add.s32 	%r37, %r142, %r6;
	setp.ge.s32 	%p44, %r37, %r4;
	@%p44 bra 	$L__BB23_76;
	mul.wide.s32 	%rd74, %r37, 4;
	add.s64 	%rd75, %rd6, %rd74;
	add.s64 	%rd76, %rd7, %rd74;
	ld.global.u32 	%r143, [%rd75];
	st.global.u32 	[%rd76], %r143;
$L__BB23_76:
	add.s32 	%r38, %r37, 128;
	setp.ge.s32 	%p45, %r38, %r4;
	@%p45 bra 	$L__BB23_78;
	mul.wide.s32 	%rd77, %r38, 4;
	add.s64 	%rd78, %rd6, %rd77;
	add.s64 	%rd79, %rd7, %rd77;
	ld.global.u32 	%r144, [%rd78];
	st.global.u32 	[%rd79], %r144;
$L__BB23_78:
	add.s32 	%r39, %r37, 256;
	setp.ge.s32 	%p46, %r39, %r4;
	@%p46 bra 	$L__BB23_80;
	mul.wide.s32 	%rd80, %r39, 4;
	add.s64 	%rd81, %rd6, %rd80;
	add.s64 	%rd82, %rd7, %rd80;
	ld.global.u32 	%r145, [%rd81];
	st.global.u32 	[%rd82], %r145;
$L__BB23_80:
	add.s32 	%r40, %r37, 384;
	setp.ge.s32 	%p47, %r40, %r4;
	@%p47 bra 	$L__BB23_82;
	mul.wide.s32 	%rd83, %r40, 4;
	add.s64 	%rd84, %rd6, %rd83;
	add.s64 	%rd85, %rd7, %rd83;
	ld.global.u32 	%r146, [%rd84];
	st.global.u32 	[%rd85], %r146;
$L__BB23_82:
	add.s32 	%r153, %r153, 4;
$L__BB23_83:
	setp.eq.s32 	%p48, %r36, 0;
	@%p48 bra 	$L__BB23_88;
	shl.b32 	%r147, %r153, 7;
	add.s32 	%r157, %r6, %r147;
	neg.s32 	%r156, %r36;
$L__BB23_85:
	.pragma "nounroll";
	mul.wide.s32 	%rd87, %r157, 4;
	add.s64 	%rd17, %rd7, %rd87;
	add.s64 	%rd18, %rd6, %rd87;
	setp.ge.s32 	%p49, %r157, %r4;
	@%p49 bra 	$L__BB23_87;
	ld.global.u32 	%r148, [%rd18];
	st.global.u32 	[%rd17], %r148;
$L__BB23_87:
	add.s32 	%r157, %r157, 128;
	add.s32 	%r156, %r156, 1;
	setp.eq.s32 	%p50, %r156, 0;
	@%p50 bra 	$L__BB23_88;
	bra.uni 	$L__BB23_85;
$L__BB23_88:
	ret;

}
	// .globl	_ZN3cub18CUB_300001_SM_10006detail9transform16transform_kernelINS2_10policy_hubILb1EN4cuda3std3__45tupleIJPK14__nv_bfloat162EEEE10policy1000EiNS7_10__identityEN6thrust24THRUST_300001_SM_1000_NS10device_ptrIS9_EEJSB_EEEvT0_iT1_T2_DpNS2_10kernel_argIT3_EE
.visible .entry _ZN3cub18CUB_300001_SM_10006detail9transform16transform_kernelINS2_10policy_hubILb1EN4cuda3std3__45tupleIJPK14__nv_bfloat162EEEE10policy1000EiNS7_10__identityEN6thrust24THRUST_300001_SM_1000_NS10device_ptrIS9_EEJSB_EEEvT0_iT1_T2_DpNS2_10kernel_argIT3_EE(
	.param .u32 _ZN3cub18CUB_300001_SM_10006detail9transform16transform_kernelINS2_10policy_hubILb1EN4cuda3std3__45tupleIJPK14__nv_bfloat162EEEE10policy1000EiNS7_10__identityEN6thrust24THRUST_300001_SM_1000_NS10device_ptrIS9_EEJSB_EEEvT0_iT1_T2_DpNS2_10kernel_argIT3_EE_param_0,
	.param .u32 _ZN3cub18CUB_300001_SM_10006detail9transform16transform_kernelINS2_10policy_hubILb1EN4cuda3std3__45tupleIJPK14__nv_bfloat162EEEE10policy1000EiNS7_10__identityEN6thrust24THRUST_300001_SM_1000_NS10device_ptrIS9_EEJSB_EEEvT0_iT1_T2_DpNS2_10kernel_argIT3_EE_param_1,
	.param .align 1 .b8 _ZN3cub18CUB_300001_SM_10006detail9transform16transform_kernelINS2_10policy_hubILb1EN4cuda3std3__45tupleIJPK14__nv_bfloat162EEEE10policy1000EiNS7_10__identityEN6thrust24THRUST_300001_SM_1000_NS10device_ptrIS9_EEJSB_EEEvT0_iT1_T2_DpNS2_10kernel_argIT3_EE_param_2[1],
	.param .align 8 .b8 _ZN3cub18CUB_300001_SM_10006detail9transform16transform_kernelINS2_10policy_hubILb1EN4cuda3std3__45tupleIJPK14__nv_bfloat162EEEE10policy1000EiNS7_10__identityEN6thrust24THRUST_300001_SM_1000_NS10device_ptrIS9_EEJSB_EEEvT0_iT1_T2_DpNS2_10kernel_argIT3_EE_param_3[8],
	.param .align 8 .b8 _ZN3cub18CUB_300001_SM_10006detail9transform16transform_kernelINS2_10policy_hubILb1EN4cuda3std3__45tupleIJPK14__nv_bfloat162EEEE10policy1000EiNS7_10__identityEN6thrust24THRUST_300001_SM_1000_NS10device_ptrIS9_EEJSB_EEEvT0_iT1_T2_DpNS2_10kernel_argIT3_EE_param_4[16]
)
.maxntid 128
{
	.reg .pred 	%p<51>;
	.reg .b32 	%r<163>;
	.reg .b64 	%rd<90>;

	ld.param.u32 	%r63, [_ZN3cub18CUB_300001_SM_10006detail9transform16transform_kernelINS2_10policy_hubILb1EN4cuda3std3__45tupleIJPK14__nv_bfloat162EEEE10policy1000EiNS7_10__identityEN6thrust24THRUST_300001_SM_1000_NS10device_ptrIS9_EEJSB_EEEvT0_iT1_T2_DpNS2_10kernel_argIT3_EE_param_0];
	ld.param.u64 	%rd21, [_ZN3cub18CUB_300001_SM_10006detail9transform16transform_kernelINS2_10policy_hubILb1EN4cuda3std3__45tupleIJPK14__nv_bfloat162EEEE10policy1000EiNS7_10__identityEN6thrust24THRUST_300001_SM_1000_NS10device_ptrIS9_EEJSB_EEEvT0_iT1_T2_DpNS2_10kernel_argIT3_EE_param_4];
	ld.param.u64 	%rd22, [_ZN3cub18CUB_300001_SM_10006detail9transform16transform_kernelINS2_10policy_hubILb1EN4cuda3std3__45tupleIJPK14__nv_bfloat162EEEE10policy1000EiNS7_10__identityEN6thrust24THRUST_300001_SM_1000_NS10device_ptrIS9_EEJSB_EEEvT0_iT1_T2_DpNS2_10kernel_argIT3_EE_param_3];
	ld.param.u32 	%r62, [_ZN3cub18CUB_300001_SM_10006detail9transform16transform_kernelINS2_10policy_hubILb1EN4cuda3std3__45tupleIJPK14__nv_bfloat162EEEE10policy1000EiNS7_10__identityEN6thrust24THRUST_300001_SM_1000_NS10device_ptrIS9_EEJSB_EEEvT0_iT1_T2_DpNS2_10kernel_argIT3_EE_param_1];
	cvta.to.global.u64 	%rd1, %rd22;
	cvta.to.global.u64 	%rd2, %rd21;
	shl.b32 	%r1, %r62, 7;
	mov.u32 	%r64, %ctaid.x;
	mul.lo.s32 	%r2, %r1, %r64;
	sub.s32 	%r3, %r63, %r2;
	min.s32 	%r4, %r1, %r3;
	shl.b32 	%r5, %r4, 2;
	mov.u32 	%r6, %tid.x;
	shl.b32 	%r149, %r6, 7;
	setp.ge.s32 	%p1, %r149, %r5;
	@%p1 bra 	$L__BB24_3;
	mul.wide.u32 	%rd23, %r6, 128;
	add.s64 	%rd24, %rd2, %rd23;
	mul.wide.s32 	%rd25, %r2, 4;
	add.s64 	%rd88, %rd24, %rd25;
$L__BB24_2:
	.pragma "nounroll";
	// begin inline asm
	prefetch.global.L2 [%rd88];
	// end inline asm
	add.s32 	%r149, %r149, 16384;
	add.s64 	%rd88, %rd88, 16384;
	setp.lt.s32 	%p2, %r149, %r5;
	@%p2 bra 	$L__BB24_2;
$L__BB24_3:
	mul.wide.s32 	%rd27, %r2, 4;
	add.s64 	%rd6, %rd2, %rd27;
	add.s64 	%rd7, %rd1, %rd27;
	setp.gt.s32 	%p3, %r1, %r3;
	@%p3 bra 	$L__BB24_17;
	setp.lt.s32 	%p4, %r62, 1;
	@%p4 bra 	$L__BB24_88;
	and.b32  	%r10, %r62, 15;
	setp.lt.u32 	%p5, %r62, 16;
	mov.b32 	%r158, 0;
	@%p5 bra 	$L__BB24_8;
	and.b32  	%r158, %r62, 2147483632;
	neg.s32 	%r151, %r158;
	add.s32 	%r150, %r6, 1152;
	mul.wide.u32 	%rd28, %r6, 4;
	or.b64  	%rd89, %rd28, 4096;
$L__BB24_7:
	.pragma "nounroll";
	mul.wide.s32 	%rd29, %r150, 4;
	add.s64 	%rd30, %rd29, 1536;
	add.s64 	%rd31, %rd6, %rd89;
	add.s64 	%rd32, %rd7, %rd89;
	ld.global.u32 	%r66, [%rd31+-4096];
	st.global.u32 	[%rd32+-4096], %r66;
	ld.global.u32 	%r67, [%rd31+-3584];
	st.global.u32 	[%rd32+-3584], %r67;
	ld.global.u32 	%r68, [%rd31+-3072];
	st.global.u32 	[%rd32+-3072], %r68;
	ld.global.u32 	%r69, [%rd31+-2560];
	st.global.u32 	[%rd32+-2560], %r69;
	ld.global.u32 	%r70, [%rd31+-2048];
	st.global.u32 	[%rd32+-2048], %r70;
	ld.global.u32 	%r71, [%rd31+-1536];
	st.global.u32 	[%rd32+-1536], %r71;
	ld.global.u32 	%r72, [%rd31+-1024];
	st.global.u32 	[%rd32+-1024], %r72;
	ld.global.u32 	%r73, [%rd31+-512];
	st.global.u32 	[%rd32+-512], %r73;
	ld.global.u32 	%r74, [%rd31];
	st.global.u32 	[%rd32], %r74;
	add.s64 	%rd33, %rd6, %rd30;
	add.s64 	%rd34, %rd7, %rd30;
	ld.global.u32 	%r75, [%rd33+-1536];
	st.global.u32 	[%rd34+-1536], %r75;
	ld.global.u32 	%r76, [%rd33+-1024];
	st.global.u32 	[%rd34+-1024], %r76;
	ld.global.u32 	%r77, [%rd33+-512];
	st.global.u32 	[%rd34+-512], %r77;
	ld.global.u32 	%r78, [%rd33];
	st.global.u32 	[%rd34], %r78;
	ld.global.u32 	%r79, [%rd33+512];
	st.global.u32 	[%rd34+512], %r79;
	ld.global.u32 	%r80, [%rd33+1024];
	st.global.u32 	[%rd34+1024], %r80;
	ld.global.u32 	%r81, [%rd33+1536];
	st.global.u32 	[%rd34+1536], %r81;
	add.s32 	%r151, %r151, 16;
	add.s32 	%r150, %r150, 2048;
	add.s64 	%rd89, %rd89, 8192;
	setp.eq.s32 	%p6, %r151, 0;
	@%p6 bra 	$L__BB24_8;
	bra.uni 	$L__BB24_7;
$L__BB24_8:
	setp.eq.s32 	%p7, %r10, 0;
	@%p7 bra 	$L__BB24_88;
	and.b32  	%r50, %r62, 7;
	setp.lt.u32 	%p8, %r10, 8;
	@%p8 bra 	$L__BB24_11;
	shl.b32 	%r82, %r158, 7;
	add.s32 	%r83, %r82, %r6;
	mul.wide.s32 	%rd35, %r83, 4;
	add.s64 	%rd36, %rd6, %rd35;
	add.s64 	%rd37, %rd7, %rd35;
	ld.global.u32 	%r84, [%rd36];
	st.global.u32 	[%rd37], %r84;
	ld.global.u32 	%r85, [%rd36+512];
	st.global.u32 	[%rd37+512], %r85;
	ld.global.u32 	%r86, [%rd36+1024];
	st.global.u32 	[%rd37+1024], %r86;
	ld.global.u32 	%r87, [%rd36+1536];
	st.global.u32 	[%rd37+1536], %r87;
	ld.global.u32 	%r88, [%rd36+2048];
	st.global.u32 	[%rd37+2048], %r88;
	ld.global.u32 	%r89, [%rd36+2560];
	st.global.u32 	[%rd37+2560], %r89;
	ld.global.u32 	%r90, [%rd36+3072];
	st.global.u32 	[%rd37+3072], %r90;
	ld.global.u32 	%r91, [%rd36+3584];
	st.global.u32 	[%rd37+3584], %r91;
	add.s32 	%r158, %r158, 8;
$L__BB24_11:
	setp.eq.s32 	%p9, %r50, 0;
	@%p9 bra 	$L__BB24_88;
	and.b32  	%r53, %r62, 3;
	setp.lt.u32 	%p10, %r50, 4;
	@%p10 bra 	$L__BB24_14;
	shl.b32 	%r92, %r158, 7;
	add.s32 	%r93, %r92, %r6;
	mul.wide.s32 	%rd38, %r93, 4;
	add.s64 	%rd39, %rd6, %rd38;
	add.s64 	%rd40, %rd7, %rd38;
	ld.global.u32 	%r94, [%rd39];
	st.global.u32 	[%rd40], %r94;
	ld.global.u32 	%r95, [%rd39+512];
	st.global.u32 	[%rd40+512], %r95;
	ld.global.u32 	%r96, [%rd39+1024];
	st.global.u32 	[%rd40+1024], %r96;
	ld.global.u32 	%r97, [%rd39+1536];
	st.global.u32 	[%rd40+1536], %r97;
	add.s32 	%r158, %r158, 4;
$L__BB24_14:
	setp.eq.s32 	%p11, %r53, 0;
	@%p11 bra 	$L__BB24_88;
	shl.b32 	%r98, %r158, 7;
	add.s32 	%r162, %r6, %r98;
	neg.s32 	%r161, %r53;
$L__BB24_16:
	.pragma "nounroll";
	mul.wide.s32 	%rd42, %r162, 4;
	add.s64 	%rd43, %rd7, %rd42;
	add.s64 	%rd44, %rd6, %rd42;
	ld.global.u32 	%r99, [%rd44];
	st.global.u32 	[%rd43], %r99;
	add.s32 	%r162, %r162, 128;
	add.s32 	%r161, %r161, 1;
	setp.ne.s32 	%p12, %r161, 0;
	@%p12 bra 	$L__BB24_16;
	bra.uni 	$L__BB24_88;
$L__BB24_17:
	setp.lt.s32 	%p13, %r62, 1;
	@%p13 bra 	$L__BB24_88;
	and.b32  	%r14, %r62, 15;
	setp.lt.u32 	%p14, %r62, 16;
	mov.b32 	%r153, 0;
	@%p14 bra 	$L__BB24_53;
	and.b32  	%r153, %r62, 2147483632;
	mov.b32 	%r152, 0;
$L__BB24_20:
	.pragma "nounroll";
	shl.b32 	%r102, %r152, 7;
	add.s32 	%r21, %r102, %r6;
	setp.ge.s32 	%p15, %r21, %r4;
	@%p15 bra 	$L__BB24_22;
	mul.wide.u32 	%rd45, %r21, 4;
	add.s64 	%rd46, %rd6, %rd45;
	add.s64 	%rd47, %rd7, %rd45;
	ld.global.u32 	%r103, [%rd46];
	st.global.u32 	[%rd47], %r103;
$L__BB24_22:
	add.s32 	%r22, %r21, 128;
	setp.ge.s32 	%p16, %r22, %r4;
	@%p16 bra 	$L__BB24_24;
	mul.wide.u32 	%rd48, %r22, 4;
	add.s64 	%rd49, %rd6, %rd48;
	add.s64 	%rd50, %rd7, %rd48;
	ld.global.u32 	%r104, [%rd49];
	st.global.u32 	[%rd50], %r104;
$L__BB24_24:
	add.s32 	%r23, %r21, 256;
	setp.ge.s32 	%p17, %r23, %r4;
	@%p17 bra 	$L__BB24_26;
	mul.wide.u32 	%rd51, %r23, 4;
	add.s64 	%rd52, %rd6, %rd51;
	add.s64 	%rd53, %rd7, %rd51;
	ld.global.u32 	%r105, [%rd52];
	st.global.u32 	[%rd53], %r105;
$L__BB24_26:
	add.s32 	%r24, %r21, 384;
	setp.ge.s32 	%p18, %r24, %r4;
	@%p18 bra 	$L__BB24_28;
	mul.wide.u32 	%rd54, %r24, 4;
	add.s64 	%rd55, %rd6, %rd54;
	add.s64 	%rd56, %rd7, %rd54;
	ld.global.u32 	%r106, [%rd55];
	st.global.u32 	[%rd56], %r106;
$L__BB24_28:
	add.s32 	%r25, %r21, 512;
	setp.ge.s32 	%p19, %r25, %r4;
	@%p19 bra 	$L__BB24_30;
	mul.wide.u32 	%rd57, %r25, 4;
	add.s64 	%rd58, %rd6, %rd57;
	add.s64 	%rd59, %rd7, %rd57;
	ld.global.u32 	%r107, [%rd58];
	st.global.u32 	[%rd59], %r107;
$L__BB24_30:
	add.s32 	%r26, %r21, 640;
	setp.ge.s32 	%p20, %r26, %r4;
	@%p20 bra 	$L__BB24_32;
	mul.wide.u32 	%rd60, %r26, 4;
	add.s64 	%rd61, %rd6, %rd60;
	add.s64 	%rd62, %rd7, %rd60;
	ld.global.u32 	%r108, [%rd61];
	st.global.u32 	[%rd62], %r108;
$L__BB24_32:
	add.s32 	%r27, %r21, 768;
	setp.ge.s32 	%p21, %r27, %r4;
	@%p21 bra 	$L__BB24_34;
	mul.wide.u32 	%rd63, %r27, 4;
	add.s64 	%rd64, %rd6, %rd63;
	add.s64 	%rd65, %rd7, %rd63;
	ld.global.u32 	%r109, [%rd64];
	st.global.u32 	[%rd65], %r109;
$L__BB24_34:
	add.s32 	%r28, %r21, 896;
	setp.ge.s32 	%p22, %r28, %r4;
	@%p22 bra 	$L__BB24_36;
	mul.wide.u32 	%rd66, %r28, 4;
	add.s64 	%rd67, %rd6, %rd66;
	add.s64 	%rd68, %rd7, %rd66;
	ld.global.u32 	%r110, [%rd67];
	st.global.u32 	[%rd68], %r110;
$L__BB24_36:
	add.s32 	%r29, %r21, 1024;
	setp.ge.s32 	%p23, %r29, %r4;
	@%p23 bra 	$L__BB24_38;
	mul.wide.u32 	%rd69, %r29, 4;
	add.s64 	%rd70, %rd6, %rd69;
	add.s64 	%rd71, %rd7, %rd69;
	ld.global.u32 	%r111, [%rd70];
	st.global.u32 	[%rd71], %r111;
$L__BB24_38:
	add.s32 	%r112, %r21, 1152;
	setp.ge.s32 	%p24, %r112, %r4;
	mul.wide.s32 	%rd72, %r112, 4;
	add.s64 	%rd11, %rd6, %rd72;
	add.s64 	%rd12, %rd7, %rd72;
	@%p24 bra 	$L__BB24_40;
	ld.global.u32 	%r113, [%rd11];
	st.global.u32 	[%rd12], %r113;
$L__BB24_40:
	add.s32 	%r114, %r21, 1280;
	setp.ge.s32 	%p25, %r114, %r4;
	@%p25 bra 	$L__BB24_42;
	ld.global.u32 	%r115, [%rd11+512];
	st.global.u32 	[%rd12+512], %r115;
$L__BB24_42:
	add.s32 	%r116, %r21, 1408;
	setp.ge.s32 	%p26, %r116, %r4;
	@%p26 bra 	$L__BB24_44;
	ld.global.u32 	%r117, [%rd11+1024];
	st.global.u32 	[%rd12+1024], %r117;
$L__BB24_44:
	add.s32 	%r118, %r21, 1536;
	setp.ge.s32 	%p27, %r118, %r4;
	@%p27 bra 	$L__BB24_46;
	ld.global.u32 	%r119, [%rd11+1536];
	st.global.u32 	[%rd12+1536], %r119;
$L__BB24_46:
	add.s32 	%r120, %r21, 1664;
	setp.ge.s32 	%p28, %r120, %r4;
	@%p28 bra 	$L__BB24_48;
	ld.global.u32 	%r121, [%rd11+2048];
	st.global.u32 	[%rd12+2048], %r121;
$L__BB24_48:
	add.s32 	%r122, %r21, 1792;
	setp.ge.s32 	%p29, %r122, %r4;
	@%p29 bra 	$L__BB24_50;
	ld.global.u32 	%r123, [%rd11+2560];
	st.global.u32 	[%rd12+2560], %r123;
$L__BB24_50:
	add.s32 	%r124, %r21, 1920;
	setp.ge.s32 	%p30, %r124, %r4;
	@%p30 bra 	$L__BB24_52;
	ld.global.u32 	%r125, [%rd11+3072];
	st.global.u32 	[%rd12+3072], %r125;
$L__BB24_52:
	add.s32 	%r152, %r152, 16;
	setp.ne.s32 	%p31, %r152, %r153;
	@%p31 bra 	$L__BB24_20;
$L__BB24_53:
	setp.eq.s32 	%p32, %r14, 0;
	@%p32 bra 	$L__BB24_88;
	and.b32  	%r32, %r62, 7;
	setp.lt.u32 	%p33, %r14, 8;
	@%p33 bra 	$L__BB24_72;
	shl.b32 	%r126, %r153, 7;
	add.s32 	%r33, %r126, %r6;
	setp.ge.s32 	%p34, %r33, %r4;
	mul.wide.s32 	%rd73, %r33, 4;
	add.s64 	%rd13, %rd6, %rd73;
	add.s64 	%rd14, %rd7, %rd73;
	@%p34 bra 	$L__BB24_57;
	ld.global.u32 	%r127, [%rd13];
	st.global.u32 	[%rd14], %r127;
$L__BB24_57:
	add.s32 	%r128, %r33, 128;
	setp.ge.s32 	%p35, %r128, %r4;
	@%p35 bra 	$L__BB24_59;
	ld.global.u32 	%r129, [%rd13+512];
	st.global.u32 	[%rd14+512], %r129;
$L__BB24_59:
	add.s32 	%r130, %r33, 256;
	setp.ge.s32 	%p36, %r130, %r4;
	@%p36 bra 	$L__BB24_61;
	ld.global.u32 	%r131, [%rd13+1024];
	st.global.u32 	[%rd14+1024], %r131;
$L__BB24_61:
	add.s32 	%r132, %r33, 384;
	setp.ge.s32 	%p37, %r132, %r4;
	@%p37 bra 	$L__BB24_63;
	ld.global.u32 	%r133, [%rd13+1536];
	st.global.u32 	[%rd14+1536], %r133;
$L__BB24_63:
	add.s32 	%r134, %r33, 512;
	setp.ge.s32 	%p38, %r134, %r4;
	@%p38 bra 	$L__BB24_65;
	ld.global.u32 	%r135, [%rd13+2048];
	st.global.u32 	[%rd14+2048], %r135;
$L__BB24_65:
	add.s32 	%r136, %r33, 640;
	setp.ge.s32 	%p39, %r136, %r4;
	@%p39 bra 	$L__BB24_67;
	ld.global.u32 	%r137, [%rd13+2560];
	st.global.u32 	[%rd14+2560], %r137;
$L__BB24_67:
	add.s32 	%r138, %r33, 768;
	setp.ge.s32 	%p40, %r138, %r4;
	@%p40 bra 	$L__BB24_69;
	ld.global.u32 	%r139, [%rd13+3072];
	st.global.u32 	[%rd14+3072], %r139;
$L__BB24_69:
	add.s32 	%r140, %r33, 896;
	setp.ge.s32 	%p41, %r140, %r4;
	@%p41 bra 	$L__BB24_71;
	ld.global.u32 	%r141, [%rd13+3584];
	st.global.u32 	[%rd14+3584], %r141;
$L__BB24_71:
	add.s32 	%r153, %r153, 8;
$L__BB24_72:
	setp.eq.s32 	%p42, %r32, 0;
	@%p42 bra 	$L__BB24_88;
	and.b32  	%r36, %r62, 3;
	setp.lt.u32 	%p43, %r32, 4;
	@%p43 bra 	$L__BB24_83;
	shl.b32 	%r142, %r153, 7;
	add.s32 	%r37, %r142, %r6;
	setp.ge.s32 	%p44, %r37, %r4;
	@%p44 bra 	$L__BB24_76;
	mul.wide.s32 	%rd74, %r37, 4;
	add.s64 	%rd75, %rd6, %rd74;
	add.s64 	%rd76, %rd7, %rd74;
	ld.global.u32 	%r143, [%rd75];
	st.global.u32 	[%rd76], %r143;
$L__BB24_76:
	add.s32 	%r38, %r37, 128;
	setp.ge.s32 	%p45, %r38, %r4;
	@%p45 bra 	$L__BB24_78;
	mul.wide.s32 	%rd77, %r38, 4;
	add.s64 	%rd78, %rd6, %rd77;
	add.s64 	%rd79, %rd7, %rd77;
	ld.global.u32 	%r144, [%rd78];
	st.global.u32 	[%rd79], %r144;
$L__BB24_78:
	add.s32 	%r39, %r37, 256;
	setp.ge.s32 	%p46, %r39, %r4;
	@%p46 bra 	$L__BB24_80;
	mul.wide.s32 	%rd80, %r39, 4;
	add.s64 	%rd81, %rd6, %rd80;
	add.s64 	%rd82, %rd7, %rd80;
	ld.global.u32 	%r145, [%rd81];
	st.global.u32 	[%rd82], %r145;
$L__BB24_80:
	add.s32 	%r40, %r37, 384;
	setp.ge.s32 	%p47, %r40, %r4;
	@%p47 bra 	$L__BB24_82;
	mul.wide.s32 	%rd83, %r40, 4;
	add.s64 	%rd84, %rd6, %rd83;
	add.s64 	%rd85, %rd7, %rd83;
	ld.global.u32 	%r146, [%rd84];
	st.global.u32 	[%rd85], %r146;
$L__BB24_82:
	add.s32 	%r153, %r153, 4;
$L__BB24_83:
	setp.eq.s32 	%p48, %r36, 0;
	@%p48 bra 	$L__BB24_88;
	shl.b32 	%r147, %r153, 7;
	add.s32 	%r157, %r6, %r147;
	neg.s32 	%r156, %r36;
$L__BB24_85:
	.pragma "nounroll";
	mul.wide.s32 	%rd87, %r157, 4;
	add.s64 	%rd17, %rd7, %rd87;
	add.s64 	%rd18, %rd6, %rd87;
	setp.ge.s32 	%p49, %r157, %r4;
	@%p49 bra 	$L__BB24_87;
	ld.global.u32 	%r148, [%rd18];
	st.global.u32 	[%rd17], %r148;
$L__BB24_87:
	add.s32 	%r157, %r157, 128;
	add.s32 	%r156, %r156, 1;
	setp.eq.s32 	%p50, %r156, 0;
	@%p50 bra 	$L__BB24_88;
	bra.uni 	$L__BB24_85;
$L__BB24_88:
	ret;

}
	// .globl	_ZN3cub18CUB_300001_SM_10006detail9transform16transform_kernelINS2_10policy_hubILb1EN4cuda3std3__45tupleIJPK14__nv_bfloat162EEEE10policy1000ElNS7_10__identityEN6thrust24THRUST_300001_SM_1000_NS10device_ptrIS9_EEJSB_EEEvT0_iT1_T2_DpNS2_10kernel_argIT3_EE
.visible .entry _ZN3cub18CUB_300001_SM_10006detail9transform16transform_kernelINS2_10policy_hubILb1EN4cuda3std3__45tupleIJPK14__nv_bfloat162EEEE10policy1000ElNS7_10__identityEN6thrust24THRUST_300001_SM_1000_NS10device_ptrIS9_EEJSB_EEEvT0_iT1_T2_DpNS2_10kernel_argIT3_EE(
	.param .u64 _ZN3cub18CUB_300001_SM_10006detail9transform16transform_kernelINS2_10policy_hubILb1EN4cuda3std3__45tupleIJPK14__nv_bfloat162EEEE10policy1000ElNS7_10__identityEN6thrust24THRUST_300001_SM_1000_NS10device_ptrIS9_EEJSB_EEEvT0_iT1_T2_DpNS2_10kernel_argIT3_EE_param_0,
	.param .u32 _ZN3cub18CUB_300001_SM_10006detail9transform16transform_kernelINS2_10policy_hubILb1EN4cuda3std3__45tupleIJPK14__nv_bfloat162EEEE10policy1000ElNS7_10__identityEN6thrust24THRUST_300001_SM_1000_NS10device_ptrIS9_EEJSB_EEEvT0_iT1_T2_DpNS2_10kernel_argIT3_EE_param_1,
	.param .align 1 .b8 _ZN3cub18CUB_300001_SM_10006detail9transform16transform_kernelINS2_10policy_hubILb1EN4cuda3std3__45tupleIJPK14__nv_bfloat162EEEE10policy1000ElNS7_10__identityEN6thrust24THRUST_300001_SM_1000_NS10device_ptrIS9_EEJSB_EEEvT0_iT1_T2_DpNS2_10kernel_argIT3_EE_param_2[1],
	.param .align 8 .b8 _ZN3cub18CUB_300001_SM_10006detail9transform16transform_kernelINS2_10policy_hubILb1EN4cuda3std3__45tupleIJPK14__nv_bfloat162EEEE10policy1000ElNS7_10__identityEN6thrust24THRUST_300001_SM_1000_NS10device_ptrIS9_EEJSB_EEEvT0_iT1_T2_DpNS2_10kernel_argIT3_EE_param_3[8],
	.param .align 8 .b8 _ZN3cub18CUB_300001_SM_10006detail9transform16transform_kernelINS2_10policy_hubILb1EN4cuda3std3__45tupleIJPK14__nv_bfloat162EEEE10policy1000ElNS7_10__identityEN6thrust24THRUST_300001_SM_1000_NS10device_ptrIS9_EEJSB_EEEvT0_iT1_T2_DpNS2_10kernel_argIT3_EE_param_4[16]
)
.maxntid 128
{
	.reg .pred 	%p<51>;
	.reg .b32 	%r<160>;
	.reg .b64 	%rd<96>;

	ld.param.u64 	%rd22, [_ZN3cub18CUB_300001_SM_10006detail9transform16transform_kernelINS2_10policy_hubILb1EN4cuda3std3__45tupleIJPK14__nv_bfloat162EEEE10policy1000ElNS7_10__identityEN6thrust24THRUST_300001_SM_1000_NS10device_ptrIS9_EEJSB_EEEvT0_iT1_T2_DpNS2_10kernel_argIT3_EE_param_0];
	ld.param.u64 	%rd23, [_ZN3cub18CUB_300001_SM_10006detail9transform16transform_kernelINS2_10policy_hubILb1EN4cuda3std3__45tupleIJPK14__nv_bfloat162EEEE10policy1000ElNS7_10__identityEN6thrust24THRUST_300001_SM_1000_NS10device_ptrIS9_EEJSB_EEEvT0_iT1_T2_DpNS2_10kernel_argIT3_EE_param_4];
	ld.param.u64 	%rd24, [_ZN3cub18CUB_300001_SM_10006detail9transform16transform_kernelINS2_10policy_hubILb1EN4cuda3std3__45tupleIJPK14__nv_bfloat162EEEE10policy1000ElNS7_10__identityEN6thrust24THRUST_300001_SM_1000_NS10device_ptrIS9_EEJSB_EEEvT0_iT1_T2_DpNS2_10kernel_argIT3_EE_param_3];
	ld.param.u32 	%r60, [_ZN3cub18CUB_300001_SM_10006detail9transform16transform_kernelINS2_10policy_hubILb1EN4cuda3std3__45tupleIJPK14__nv_bfloat162EEEE10policy1000ElNS7_10__identityEN6thrust24THRUST_300001_SM_1000_NS10device_ptrIS9_EEJSB_EEEvT0_iT1_T2_DpNS2_10kernel_argIT3_EE_param_1];
	cvta.to.global.u64 	%rd1, %rd24;
	cvta.to.global.u64 	%rd2, %rd23;
	shl.b32 	%r1, %r60, 7;
	mov.u32 	%r61, %ctaid.x;
	cvt.u64.u32 	%rd25, %r61;
	cvt.s64.s32 	%rd26, %r1;
	mul.lo.s64 	%rd3, %rd26, %rd25;
	sub.s64 	%rd27, %rd22, %rd3;
	min.s64 	%rd28, %rd27, %rd26;
	cvt.u32.u64 	%r2, %rd28;
	shl.b32 	%r3, %r2, 2;
	mov.u32 	%r4, %tid.x;
	shl.b32 	%r146, %r4, 7;
	setp.ge.s32 	%p1, %r146, %r3;
	@%p1 bra 	$L__BB25_3;
	shl.b64 	%rd29, %rd3, 2;
	add.s64 	%rd30, %rd2, %rd29;
	mul.wide.u32 	%rd31, %r4, 128;
	add.s64 	%rd94, %rd30, %rd31;
$L__BB25_2:
	.pragma "nounroll";
	// begin inline asm
	prefetch.global.L2 [%rd94];
	// end inline asm
	add.s32 	%r146, %r146, 16384;
	add.s64 	%rd94, %rd94, 16384;
	setp.lt.s32 	%p2, %r146, %r3;
	@%p2 bra 	$L__BB25_2;
$L__BB25_3:
	shl.b64 	%rd33, %rd3, 2;
	add.s64 	%rd7, %rd2, %rd33;
	add.s64 	%rd8, %rd1, %rd33;
	setp.eq.s32 	%p3, %r1, %r2;
	@%p3 bra 	$L__BB25_75;
	setp.lt.s32 	%p4, %r60, 1;
	@%p4 bra 	$L__BB25_88;
	and.b32  	%r8, %r60, 15;
	setp.lt.u32 	%p5, %r60, 16;
	mov.b32 	%r155, 0;
	@%p5 bra 	$L__BB25_40;
	and.b32  	%r155, %r60, 2147483632;
	mov.b32 	%r149, 0;
$L__BB25_7:
	.pragma "nounroll";
	shl.b32 	%r64, %r149, 7;
	add.s32 	%r19, %r64, %r4;
	setp.ge.s32 	%p6, %r19, %r2;
	@%p6 bra 	$L__BB25_9;
	mul.wide.u32 	%rd34, %r19, 4;
	add.s64 	%rd35, %rd7, %rd34;
	add.s64 	%rd36, %rd8, %rd34;
	ld.global.u32 	%r65, [%rd35];
	st.global.u32 	[%rd36], %r65;
$L__BB25_9:
	add.s32 	%r20, %r19, 128;
	setp.ge.s32 	%p7, %r20, %r2;
	@%p7 bra 	$L__BB25_11;
	mul.wide.u32 	%rd37, %r20, 4;
	add.s64 	%rd38, %rd7, %rd37;
	add.s64 	%rd39, %rd8, %rd37;
	ld.global.u32 	%r66, [%rd38];
	st.global.u32 	[%rd39], %r66;
$L__BB25_11:
	add.s32 	%r21, %r19, 256;
	setp.ge.s32 	%p8, %r21, %r2;
	@%p8 bra 	$L__BB25_13;
	mul.wide.u32 	%rd40, %r21, 4;
	add.s64 	%rd41, %rd7, %rd40;
	add.s64 	%rd42, %rd8, %rd40;
	ld.global.u32 	%r67, [%rd41];
	st.global.u32 	[%rd42], %r67;
$L__BB25_13:
	add.s32 	%r22, %r19, 384;
	setp.ge.s32 	%p9, %r22, %r2;
	@%p9 bra 	$L__BB25_15;
	mul.wide.u32 	%rd43, %r22, 4;
	add.s64 	%rd44, %rd7, %rd43;
	add.s64 	%rd45, %rd8, %rd43;
	ld.global.u32 	%r68, [%rd44];
	st.global.u32 	[%rd45], %r68;
$L__BB25_15:
	add.s32 	%r23, %r19, 512;
	setp.ge.s32 	%p10, %r23, %r2;
	@%p10 bra 	$L__BB25_17;
	mul.wide.u32 	%rd46, %r23, 4;
	add.s64 	%rd47, %rd7, %rd46;
	add.s64 	%rd48, %rd8, %rd46;
	ld.global.u32 	%r69, [%rd47];
	st.global.u32 	[%rd48], %r69;
$L__BB25_17:
	add.s32 	%r24, %r19, 640;
	setp.ge.s32 	%p11, %r24, %r2;
	@%p11 bra 	$L__BB25_19;
	mul.wide.u32 	%rd49, %r24, 4;
	add.s64 	%rd50, %rd7, %rd49;
	add.s64 	%rd51, %rd8, %rd49;
	ld.global.u32 	%r70, [%rd50];
	st.global.u32 	[%rd51], %r70;
$L__BB25_19:
	add.s32 	%r25, %r19, 768;
	setp.ge.s32 	%p12, %r25, %r2;
	@%p12 bra 	$L__BB25_21;
	mul.wide.u32 	%rd52, %r25, 4;
	add.s64 	%rd53, %rd7, %rd52;
	add.s64 	%rd54, %rd8, %rd52;
	ld.global.u32 	%r71, [%rd53];
	st.global.u32 	[%rd54], %r71;
$L__BB25_21:
	add.s32 	%r26, %r19, 896;
	setp.ge.s32 	%p13, %r26, %r2;
	@%p13 bra 	$L__BB25_23;
	mul.wide.u32 	%rd55, %r26, 4;
	add.s64 	%rd56, %rd7, %rd55;
	add.s64 	%rd57, %rd8, %rd55;
	ld.global.u32 	%r72, [%rd56];
	st.global.u32 	[%rd57], %r72;
$L__BB25_23:
	add.s32 	%r27, %r19, 1024;
	setp.ge.s32 	%p14, %r27, %r2;
	@%p14 bra 	$L__BB25_25;
	mul.wide.u32 	%rd58, %r27, 4;
	add.s64 	%rd59, %rd7, %rd58;
	add.s64 	%rd60, %rd8, %rd58;
	ld.global.u32 	%r73, [%rd59];
	st.global.u32 	[%rd60], %r73;
$L__BB25_25:
	add.s32 	%r74, %r19, 1152;
	setp.ge.s32 	%p15, %r74, %r2;
	mul.wide.s32 	%rd61, %r74, 4;
	add.s64 	%rd12, %rd7, %rd61;
	add.s64 	%rd13, %rd8, %rd61;
	@%p15 bra 	$L__BB25_27;
	ld.global.u32 	%r75, [%rd12];
	st.global.u32 	[%rd13], %r75;
$L__BB25_27:
	add.s32 	%r76, %r19, 1280;
	setp.ge.s32 	%p16, %r76, %r2;
	@%p16 bra 	$L__BB25_29;
	ld.global.u32 	%r77, [%rd12+512];
	st.global.u32 	[%rd13+512], %r77;
$L__BB25_29:
	add.s32 	%r78, %r19, 1408;
	setp.ge.s32 	%p17, %r78, %r2;
	@%p17 bra 	$L__BB25_31;
	ld.global.u32 	%r79, [%rd12+1024];
	st.global.u32 	[%rd13+1024], %r79;
$L__BB25_31:
	add.s32 	%r80, %r19, 1536;
	setp.ge.s32 	%p18, %r80, %r2;
	@%p18 bra 	$L__BB25_33;
	ld.global.u32 	%r81, [%rd12+1536];
	st.global.u32 	[%rd13+1536], %r81;
$L__BB25_33:
	add.s32 	%r82, %r19, 1664;
	setp.ge.s32 	%p19, %r82, %r2;
	@%p19 bra 	$L__BB25_35;
	ld.global.u32 	%r83, [%rd12+2048];
	st.global.u32 	[%rd13+2048], %r83;
$L__BB25_35:
	add.s32 	%r84, %r19, 1792;
	setp.ge.s32 	%p20, %r84, %r2;
	@%p20 bra 	$L__BB25_37;
	ld.global.u32 	%r85, [%rd12+2560];
	st.global.u32 	[%rd13+2560], %r85;
$L__BB25_37:
	add.s32 	%r86, %r19, 1920;
	setp.ge.s32 	%p21, %r86, %r2;
	@%p21 bra 	$L__BB25_39;
	ld.global.u32 	%r87, [%rd12+3072];
	st.global.u32 	[%rd13+3072], %r87;
$L__BB25_39:
	add.s32 	%r149, %r149, 16;
	setp.eq.s32 	%p22, %r149, %r155;
	@%p22 bra 	$L__BB25_40;
	bra.uni 	$L__BB25_7;
$L__BB25_40:
	setp.eq.s32 	%p23, %r8, 0;
	@%p23 bra 	$L__BB25_88;
	and.b32  	%r43, %r60, 7;
	setp.lt.u32 	%p24, %r8, 8;
	@%p24 bra 	$L__BB25_59;
	shl.b32 	%r88, %r155, 7;
	add.s32 	%r44, %r88, %r4;
	setp.ge.s32 	%p25, %r44, %r2;
	mul.wide.s32 	%rd62, %r44, 4;
	add.s64 	%rd16, %rd7, %rd62;
	add.s64 	%rd17, %rd8, %rd62;
	@%p25 bra 	$L__BB25_44;
	ld.global.u32 	%r89, [%rd16];
	st.global.u32 	[%rd17], %r89;
$L__BB25_44:
	add.s32 	%r90, %r44, 128;
	setp.ge.s32 	%p26, %r90, %r2;
	@%p26 bra 	$L__BB25_46;
	ld.global.u32 	%r91, [%rd16+512];
	st.global.u32 	[%rd17+512], %r91;
$L__BB25_46:
	add.s32 	%r92, %r44, 256;
	setp.ge.s32 	%p27, %r92, %r2;
	@%p27 bra 	$L__BB25_48;
	ld.global.u32 	%r93, [%rd16+1024];
	st.global.u32 	[%rd17+1024], %r93;
$L__BB25_48:
	add.s32 	%r94, %r44, 384;
	setp.ge.s32 	%p28, %r94, %r2;
	@%p28 bra 	$L__BB25_50;
	ld.global.u32 	%r95, [%rd16+1536];
	st.global.u32 	[%rd17+1536], %r95;
$L__BB25_50:
	add.s32 	%r96, %r44, 512;
	setp.ge.s32 	%p29, %r96, %r2;
	@%p29 bra 	$L__BB25_52;
	ld.global.u32 	%r97, [%rd16+2048];
	st.global.u32 	[%rd17+2048], %r97;
$L__BB25_52:
	add.s32 	%r98, %r44, 640;
	setp.ge.s32 	%p30, %r98, %r2;
	@%p30 bra 	$L__BB25_54;
	ld.global.u32 	%r99, [%rd16+2560];
	st.global.u32 	[%rd17+2560], %r99;
$L__BB25_54:
	add.s32 	%r100, %r44, 768;
	setp.ge.s32 	%p31, %r100, %r2;
	@%p31 bra 	$L__BB25_56;
	ld.global.u32 	%r101, [%rd16+3072];
	st.global.u32 	[%rd17+3072], %r101;
$L__BB25_56:
	add.s32 	%r102, %r44, 896;
	setp.ge.s32 	%p32, %r102, %r2;
	@%p32 bra 	$L__BB25_58;
	ld.global.u32 	%r103, [%rd16+3584];
	st.global.u32 	[%rd17+3584], %r103;
$L__BB25_58:
	add.s32 	%r155, %r155, 8;
$L__BB25_59:
	setp.eq.s32 	%p33, %r43, 0;
	@%p33 bra 	$L__BB25_88;
	and.b32  	%r47, %r60, 3;
	setp.lt.u32 	%p34, %r43, 4;
	@%p34 bra 	$L__BB25_70;
	shl.b32 	%r104, %r155, 7;
	add.s32 	%r48, %r104, %r4;
	setp.ge.s32 	%p35, %r48, %r2;
	@%p35 bra 	$L__BB25_63;
	mul.wide.s32 	%rd63, %r48, 4;
	add.s64 	%rd64, %rd7, %rd63;
	add.s64 	%rd65, %rd8, %rd63;
	ld.global.u32 	%r105, [%rd64];
	st.global.u32 	[%rd65], %r105;
$L__BB25_63:
	add.s32 	%r49, %r48, 128;
	setp.ge.s32 	%p36, %r49, %r2;
	@%p36 bra 	$L__BB25_65;
	mul.wide.s32 	%rd66, %r49, 4;
	add.s64 	%rd67, %rd7, %rd66;
	add.s64 	%rd68, %rd8, %rd66;
	ld.global.u32 	%r106, [%rd67];
	st.global.u32 	[%rd68], %r106;
$L__BB25_65:
	add.s32 	%r50, %r48, 256;
	setp.ge.s32 	%p37, %r50, %r2;
	@%p37 bra 	$L__BB25_67;
	mul.wide.s32 	%rd69, %r50, 4;
	add.s64 	%rd70, %rd7, %rd69;
	add.s64 	%rd71, %rd8, %rd69;
	ld.global.u32 	%r107, [%rd70];
	st.global.u32 	[%rd71], %r107;
$L__BB25_67:
	add.s32 	%r51, %r48, 384;
	setp.ge.s32 	%p38, %r51, %r2;
	@%p38 bra 	$L__BB25_69;
	mul.wide.s32 	%rd72, %r51, 4;
	add.s64 	%rd73, %rd7, %rd72;
	add.s64 	%rd74, %rd8, %rd72;
	ld.global.u32 	%r108, [%rd73];
	st.global.u32 	[%rd74], %r108;
$L__BB25_69:
	add.s32 	%r155, %r155, 4;
$L__BB25_70:
	setp.eq.s32 	%p39, %r47, 0;
	@%p39 bra 	$L__BB25_88;
	shl.b32 	%r109, %r155, 7;
	add.s32 	%r159, %r4, %r109;
	neg.s32 	%r158, %r47;
$L__BB25_72:
	.pragma "nounroll";
	mul.wide.s32 	%rd76, %r159, 4;
	add.s64 	%rd20, %rd8, %rd76;
	add.s64 	%rd21, %rd7, %rd76;
	setp.ge.s32 	%p40, %r159, %r2;
	@%p40 bra 	$L__BB25_74;
	ld.global.u32 	%r110, [%rd21];
	st.global.u32 	[%rd20], %r110;
$L__BB25_74:
	add.s32 	%r159, %r159, 128;
	add.s32 	%r158, %r158, 1;
	setp.ne.s32 	%p41, %r158, 0;
	@%p41 bra 	$L__BB25_72;
	bra.uni 	$L__BB25_88;
$L__BB25_75:
	setp.lt.s32 	%p42, %r60, 1;
	@%p42 bra 	$L__BB25_88;
	and.b32  	%r10, %r60, 15;
	setp.lt.u32 	%p43, %r60, 16;
	mov.b32 	%r151, 0;
	@%p43 bra 	$L__BB25_79;
	and.b32  	%r151, %r60, 2147483632;
	neg.s32 	%r148, %r151;
	add.s32 	%r147, %r4, 1152;
	mul.wide.u32 	%rd77, %r4, 4;
	or.b64  	%rd95, %rd77, 4096;
$L__BB25_78:
	.pragma "nounroll";
	mul.wide.s32 	%rd78, %r147, 4;
	add.s64 	%rd79, %rd78, 1536;
	add.s64 	%rd80, %rd7, %rd95;
	add.s64 	%rd81, %rd8, %rd95;
	ld.global.u32 	%r112, [%rd80+-4096];
	st.global.u32 	[%rd81+-4096], %r112;
	ld.global.u32 	%r113, [%rd80+-3584];
	st.global.u32 	[%rd81+-3584], %r113;
	ld.global.u32 	%r114, [%rd80+-3072];
	st.global.u32 	[%rd81+-3072], %r114;
	ld.global.u32 	%r115, [%rd80+-2560];
	st.global.u32 	[%rd81+-2560], %r115;
	ld.global.u32 	%r116, [%rd80+-2048];
	st.global.u32 	[%rd81+-2048], %r116;
	ld.global.u32 	%r117, [%rd80+-1536];
	st.global.u32 	[%rd81+-1536], %r117;
	ld.global.u32 	%r118, [%rd80+-1024];
	st.global.u32 	[%rd81+-1024], %r118;
	ld.global.u32 	%r119, [%rd80+-512];
	st.global.u32 	[%rd81+-512], %r119;
	ld.global.u32 	%r120, [%rd80];
	st.global.u32 	[%rd81], %r120;
	add.s64 	%rd82, %rd7, %rd79;
	add.s64 	%rd83, %rd8, %rd79;
	ld.global.u32 	%r121, [%rd82+-1536];
	st.global.u32 	[%rd83+-1536], %r121;
	ld.global.u32 	%r122, [%rd82+-1024];
	st.global.u32 	[%rd83+-1024], %r122;
	ld.global.u32 	%r123, [%rd82+-512];
	st.global.u32 	[%rd83+-512], %r123;
	ld.global.u32 	%r124, [%rd82];
	st.global.u32 	[%rd83], %r124;
	ld.global.u32 	%r125, [%rd82+512];
	st.global.u32 	[%rd83+512], %r125;
	ld.global.u32 	%r126, [%rd82+1024];
	st.global.u32 	[%rd83+1024], %r126;
	ld.global.u32 	%r127, [%rd82+1536];
	st.global.u32 	[%rd83+1536], %r127;
	add.s32 	%r148, %r148, 16;
	add.s32 	%r147, %r147, 2048;
	add.s64 	%rd95, %rd95, 8192;
	setp.eq.s32 	%p44, %r148, 0;
	@%p44 bra 	$L__BB25_79;
	bra.uni 	$L__BB25_78;
$L__BB25_79:
	setp.eq.s32 	%p45, %r10, 0;
	@%p45 bra 	$L__BB25_88;
	and.b32  	%r30, %r60, 7;
	setp.lt.u32 	%p46, %r10, 8;
	@%p46 bra 	$L__BB25_82;
	shl.b32 	%r128, %r151, 7;
	add.s32 	%r129, %r128, %r4;
	mul.wide.s32 	%rd84, %r129, 4;
	add.s64 	%rd85, %rd7, %rd84;
	add.s64 	%rd86, %rd8, %rd84;
	ld.global.u32 	%r130, [%rd85];
	st.global.u32 	[%rd86], %r130;
	ld.global.u32 	%r131, [%rd85+512];
	st.global.u32 	[%rd86+512], %r131;
	ld.global.u32 	%r132, [%rd85+1024];
	st.global.u32 	[%rd86+1024], %r132;
	ld.global.u32 	%r133, [%rd85+1536];
	st.global.u32 	[%rd86+1536], %r133;
	ld.global.u32 	%r134, [%rd85+2048];
	st.global.u32 	[%rd86+2048], %r134;
	ld.global.u32 	%r135, [%rd85+2560];
	st.global.u32 	[%rd86+2560], %r135;
	ld.global.u32 	%r136, [%rd85+3072];
	st.global.u32 	[%rd86+3072], %r136;
	ld.global.u32 	%r137, [%rd85+3584];
	st.global.u32 	[%rd86+3584], %r137;
	add.s32 	%r151, %r151, 8;
$L__BB25_82:
	setp.eq.s32 	%p47, %r30, 0;
	@%p47 bra 	$L__BB25_88;
	and.b32  	%r33, %r60, 3;
	setp.lt.u32 	%p48, %r30, 4;
	@%p48 bra 	$L__BB25_85;
	shl.b32 	%r138, %r151, 7;
	add.s32 	%r139, %r138, %r4;
	mul.wide.s32 	%rd87, %r139, 4;
	add.s64 	%rd88, %rd7, %rd87;
	add.s64 	%rd89, %rd8, %rd87;
	ld.global.u32 	%r140, [%rd88];
	st.global.u32 	[%rd89], %r140;
	ld.global.u32 	%r141, [%rd88+512];
	st.global.u32 	[%rd89+512], %r141;
	ld.global.u32 	%r142, [%rd88+1024];
	st.global.u32 	[%rd89+1024], %r142;
	ld.global.u32 	%r143, [%rd88+1536];
	st.global.u32 	[%rd89+1536], %r143;
	add.s32 	%r151, %r151, 4;
$L__BB25_85:
	setp.eq.s32 	%p49, %r33, 0;
	@%p49 bra 	$L__BB25_88;
	shl.b32 	%r144, %r151, 7;
	add.s32 	%r154, %r4, %r144;
	neg.s32 	%r153, %r33;
$L__BB25_87:
	.pragma "nounroll";
	mul.wide.s32 	%rd91, %r154, 4;
	add.s64 	%rd92, %rd8, %rd91;
	add.s64 	%rd93, %rd7, %rd91;
	ld.global.u32 	%r145, [%rd93];
	st.global.u32 	[%rd92], %r145;
	add.s32 	%r154, %r154, 128;
	add.s32 	%r153, %r153, 1;
	setp.eq.s32 	%p50, %r153, 0;
	@%p50 bra 	$L__BB25_88;
	bra.uni 	$L__BB25_87;
$L__BB25_88:
	ret;

}
	// .globl	_ZN3cub18CUB_300001_SM_10006detail9transform16transform_kernelINS2_10policy_hubILb1EN4cuda3std3__45tupleIJN6thrust24THRUST_300001_SM_1000_NS7pointerI14__nv_bfloat162NSA_8cuda_cub3tagENSA_11use_defaultESF_EEEEEE10policy1000ElNS7_10__identityENSA_10device_ptrISC_EEJPSC_EEEvT0_iT1_T2_DpNS2_10kernel_argIT3_EE
.visible .entry _ZN3cub18CUB_300001_SM_10006detail9transform16transform_kernelINS2_10policy_hubILb1EN4cuda3std3__45tupleIJN6thrust24THRUST_300001_SM_1000_NS7pointerI14__nv_bfloat162NSA_8cuda_cub3tagENSA_11use_defaultESF_EEEEEE10policy1000ElNS7_10__identityENSA_10device_ptrISC_EEJPSC_EEEvT0_iT1_T2_DpNS2_10kernel_argIT3_EE(
	.param .u64 _ZN3cub18CUB_300001_SM_10006detail9transform16transform_kernelINS2_10policy_hubILb1EN4cuda3std3__45tupleIJN6thrust24THRUST_300001_SM_1000_NS7pointerI14__nv_bfloat162NSA_8cuda_cub3tagENSA_11use_defaultESF_EEEEEE10policy1000ElNS7_10__identityENSA_10device_ptrISC_EEJPSC_EEEvT0_iT1_T2_DpNS2_10kernel_argIT3_EE_param_0,
	.param .u32 _ZN3cub18CUB_300001_SM_10006detail9transform16transform_kernelINS2_10policy_hubILb1EN4cuda3std3__45tupleIJN6thrust24THRUST_300001_SM_1000_NS7pointerI14__nv_bfloat162NSA_8cuda_cub3tagENSA_11use_defaultESF_EEEEEE10policy1000ElNS7_10__identityENSA_10device_ptrISC_EEJPSC_EEEvT0_iT1_T2_DpNS2_10kernel_argIT3_EE_param_1,
	.param .align 1 .b8 _ZN3cub18CUB_300001_SM_10006detail9transform16transform_kernelINS2_10policy_hubILb1EN4cuda3std3__45tupleIJN6thrust24THRUST_300001_SM_1000_NS7pointerI14__nv_bfloat162NSA_8cuda_cub3tagENSA_11use_defaultESF_EEEEEE10policy1000ElNS7_10__identityENSA_10device_ptrISC_EEJPSC_EEEvT0_iT1_T2_DpNS2_10kernel_argIT3_EE_param_2[1],
	.param .align 8 .b8 _ZN3cub18CUB_300001_SM_10006detail9transform16transform_kernelINS2_10policy_hubILb1EN4cuda3std3__45tupleIJN6thrust24THRUST_300001_SM_1000_NS7pointerI14__nv_bfloat162NSA_8cuda_cub3tagENSA_11use_defaultESF_EEEEEE10policy1000ElNS7_10__identityENSA_10device_ptrISC_EEJPSC_EEEvT0_iT1_T2_DpNS2_10kernel_argIT3_EE_param_3[8],
	.param .align 8 .b8 _ZN3cub18CUB_300001_SM_10006detail9transform16transform_kernelINS2_10policy_hubILb1EN4cuda3std3__45tupleIJN6thrust24THRUST_300001_SM_1000_NS7pointerI14__nv_bfloat162NSA_8cuda_cub3tagENSA_11use_defaultESF_EEEEEE10policy1000ElNS7_10__identityENSA_10device_ptrISC_EEJPSC_EEEvT0_iT1_T2_DpNS2_10kernel_argIT3_EE_param_4[16]
)
.maxntid 128
{
	.reg .pred 	%p<51>;
	.reg .b32 	%r<160>;
	.reg .b64 	%rd<96>;

	ld.param.u64 	%rd22, [_ZN3cub18CUB_300001_SM_10006detail9transform16transform_kernelINS2_10policy_hubILb1EN4cuda3std3__45tupleIJN6thrust24THRUST_300001_SM_1000_NS7pointerI14__nv_bfloat162NSA_8cuda_cub3tagENSA_11use_defaultESF_EEEEEE10policy1000ElNS7_10__identityENSA_10device_ptrISC_EEJPSC_EEEvT0_iT1_T2_DpNS2_10kernel_argIT3_EE_param_0];
	ld.param.u64 	%rd23, [_ZN3cub18CUB_300001_SM_10006detail9transform16transform_kernelINS2_10policy_hubILb1EN4cuda3std3__45tupleIJN6thrust24THRUST_300001_SM_1000_NS7pointerI14__nv_bfloat162NSA_8cuda_cub3tagENSA_11use_defaultESF_EEEEEE10policy1000ElNS7_10__identityENSA_10device_ptrISC_EEJPSC_EEEvT0_iT1_T2_DpNS2_10kernel_argIT3_EE_param_4];
	ld.param.u64 	%rd24, [_ZN3cub18CUB_300001_SM_10006detail9transform16transform_kernelINS2_10policy_hubILb1EN4cuda3std3__45tupleIJN6thrust24THRUST_300001_SM_1000_NS7pointerI14__nv_bfloat162NSA_8cuda_cub3tagENSA_11use_defaultESF_EEEEEE10policy1000ElNS7_10__identityENSA_10device_ptrISC_EEJPSC_EEEvT0_iT1_T2_DpNS2_10kernel_argIT3_EE_param_3];
	ld.param.u32 	%r60, [_ZN3cub18CUB_300001_SM_10006detail9transform16transform_kernelINS2_10policy_hubILb1EN4cuda3std3__45tupleIJN6thrust24THRUST_300001_SM_1000_NS7pointerI14__nv_bfloat162NSA_8cuda_cub3tagENSA_11use_defaultESF_EEEEEE10policy1000ElNS7_10__identityENSA_10device_ptrISC_EEJPSC_EEEvT0_iT1_T2_DpNS2_10kernel_argIT3_EE_param_1];
	cvta.to.global.u64 	%rd1, %rd24;
	cvta.to.global.u64 	%rd2, %rd23;
	shl.b32 	%r1, %r60, 7;
	mov.u32 	%r61, %ctaid.x;
	cvt.u64.u32 	%rd25, %r61;
	cvt.s64.s32 	%rd26, %r1;
	mul.lo.s64 	%rd3, %rd26, %rd25;
	sub.s64 	%rd27, %rd22, %rd3;
	min.s64 	%rd28, %rd27, %rd26;
	cvt.u32.u64 	%r2, %rd28;
	shl.b32 	%r3, %r2, 2;
	mov.u32 	%r4, %tid.x;
	shl.b32 	%r146, %r4, 7;
	setp.ge.s32 	%p1, %r146, %r3;
	@%p1 bra 	$L__BB26_3;
	shl.b64 	%rd29, %rd3, 2;
	add.s64 	%rd30, %rd2, %rd29;
	mul.wide.u32 	%rd31, %r4, 128;
	add.s64 	%rd94, %rd30, %rd31;
$L__BB26_2:
	.pragma "nounroll";
	// begin inline asm
	prefetch.global.L2 [%rd94];
	// end inline asm
	add.s32 	%r146, %r146, 16384;
	add.s64 	%rd94, %rd94, 16384;
	setp.lt.s32 	%p2, %r146, %r3;
	@%p2 bra 	$L__BB26_2;
$L__BB26_3:
	shl.b64 	%rd33, %rd3, 2;
	add.s64 	%rd7, %rd2, %rd33;
	add.s64 	%rd8, %rd1, %rd33;
	setp.eq.s32 	%p3, %r1, %r2;
	@%p3 bra 	$L__BB26_75;
	setp.lt.s32 	%p4, %r60, 1;
	@%p4 bra 	$L__BB26_88;
	and.b32  	%r8, %r60, 15;
	setp.lt.u32 	%p5, %r60, 16;
	mov.b32 	%r155, 0;
	@%p5 bra 	$L__BB26_40;
	and.b32  	%r155, %r60, 2147483632;
	mov.b32 	%r149, 0;
$L__BB26_7:
	.pragma "nounroll";
	shl.b32 	%r64, %r149, 7;
	add.s32 	%r19, %r64, %r4;
	setp.ge.s32 	%p6, %r19, %r2;
	@%p6 bra 	$L__BB26_9;
	mul.wide.u32 	%rd34, %r19, 4;
	add.s64 	%rd35, %rd7, %rd34;
	add.s64 	%rd36, %rd8, %rd34;
	ld.global.u32 	%r65, [%rd35];
	st.global.u32 	[%rd36], %r65;
$L__BB26_9:
	add.s32 	%r20, %r19, 128;
	setp.ge.s32 	%p7, %r20, %r2;
	@%p7 bra 	$L__BB26_11;
	mul.wide.u32 	%rd37, %r20, 4;
	add.s64 	%rd38, %rd7, %rd37;
	add.s64 	%rd39, %rd8, %rd37;
	ld.global.u32 	%r66, [%rd38];
	st.global.u32 	[%rd39], %r66;
$L__BB26_11:
	add.s32 	%r21, %r19, 256;
	setp.ge.s32 	%p8, %r21, %r2;
	@%p8 bra 	$L__BB26_13;
	mul.wide.u32 	%rd40, %r21, 4;
	add.s64 	%rd41, %rd7, %rd40;
	add.s64 	%rd42, %rd8, %rd40;
	ld.global.u32 	%r67, [%rd41];
	st.global.u32 	[%rd42], %r67;
$L__BB26_13:
	add.s32 	%r22, %r19, 384;
	setp.ge.s32 	%p9, %r22, %r2;
	@%p9 bra 	$L__BB26_15;
	mul.wide.u32 	%rd43, %r22, 4;
	add.s64 	%rd44, %rd7, %rd43;
	add.s64 	%rd45, %rd8, %rd43;
	ld.global.u32 	%r68, [%rd44];
	st.global.u32 	[%rd45], %r68;
$L__BB26_15:
	add.s32 	%r23, %r19, 512;
	setp.ge.s32 	%p10, %r23, %r2;
	@%p10 bra 	$L__BB26_17;
	mul.wide.u32 	%rd46, %r23, 4;
	add.s64 	%rd47, %rd7, %rd46;
	add.s64 	%rd48, %rd8, %rd46;
	ld.global.u32 	%r69, [%rd47];
	st.global.u32 	[%rd48], %r69;
$L__BB26_17:
	add.s32 	%r24, %r19, 640;
	setp.ge.s32 	%p11, %r24, %r2;
	@%p11 bra 	$L__BB26_19;
	mul.wide.u32 	%rd49, %r24, 4;
	add.s64 	%rd50, %rd7, %rd49;
	add.s64 	%rd51, %rd8, %rd49;
	ld.global.u32 	%r70, [%rd50];
	st.global.u32 	[%rd51], %r70;
$L__BB26_19:
	add.s32 	%r25, %r19, 768;
	setp.ge.s32 	%p12, %r25, %r2;
	@%p12 bra 	$L__BB26_21;
	mul.wide.u32 	%rd52, %r25, 4;
	add.s64 	%rd53, %rd7, %rd52;
	add.s64 	%rd54, %rd8, %rd52;
	ld.global.u32 	%r71, [%rd53];
	st.global.u32 	[%rd54], %r71;
$L__BB26_21:
	add.s32 	%r26, %r19, 896;
	setp.ge.s32 	%p13, %r26, %r2;
	@%p13 bra 	$L__BB26_23;
	mul.wide.u32 	%rd55, %r26, 4;
	add.s64 	%rd56, %rd7, %rd55;
	add.s64 	%rd57, %rd8, %rd55;
	ld.global.u32 	%r72, [%rd56];
	st.global.u32 	[%rd57], %r72;
$L__BB26_23:
	add.s32 	%r27, %r19, 1024;
	setp.ge.s32 	%p14, %r27, %r2;
	@%p14 bra 	$L__BB26_25;
	mul.wide.u32 	%rd58, %r27, 4;
	add.s64 	%rd59, %rd7, %rd58;
	add.s64 	%rd60, %rd8, %rd58;
	ld.global.u32 	%r73, [%rd59];
	st.global.u32 	[%rd60], %r73;
$L__BB26_25:
	add.s32 	%r74, %r19, 1152;
	setp.ge.s32 	%p15, %r74, %r2;
	mul.wide.s32 	%rd61, %r74, 4;
	add.s64 	%rd12, %rd7, %rd61;
	add.s64 	%rd13, %rd8, %rd61;
	@%p15 bra 	$L__BB26_27;
	ld.global.u32 	%r75, [%rd12];
	st.global.u32 	[%rd13], %r75;
$L__BB26_27:
	add.s32 	%r76, %r19, 1280;
	setp.ge.s32 	%p16, %r76, %r2;
	@%p16 bra 	$L__BB26_29;
	ld.global.u32 	%r77, [%rd12+512];
	st.global.u32 	[%rd13+512], %r77;
$L__BB26_29:
	add.s32 	%r78, %r19, 1408;
	setp.ge.s32 	%p17, %r78, %r2;
	@%p17 bra 	$L__BB26_31;
	ld.global.u32 	%r79, [%rd12+1024];
	st.global.u32 	[%rd13+1024], %r79;
$L__BB26_31:
	add.s32 	%r80, %r19, 1536;
	setp.ge.s32 	%p18, %r80, %r2;
	@%p18 bra 	$L__BB26_33;
	ld.global.u32 	%r81, [%rd12+1536];
	st.global.u32 	[%rd13+1536], %r81;
$L__BB26_33:
	add.s32 	%r82, %r19, 1664;
	setp.ge.s32 	%p19, %r82, %r2;
	@%p19 bra 	$L__BB26_35;
	ld.global.u32 	%r83, [%rd12+2048];
	st.global.u32 	[%rd13+2048], %r83;
$L__BB26_35:
	add.s32 	%r84, %r19, 1792;
	setp.ge.s32 	%p20, %r84, %r2;
	@%p20 bra 	$L__BB26_37;
	ld.global.u32 	%r85, [%rd12+2560];
	st.global.u32 	[%rd13+2560], %r85;
$L__BB26_37:
	add.s32 	%r86, %r19, 1920;
	setp.ge.s32 	%p21, %r86, %r2;
	@%p21 bra 	$L__BB26_39;
	ld.global.u32 	%r87, [%rd12+3072];
	st.global.u32 	[%rd13+3072], %r87;
$L__BB26_39:
	add.s32 	%r149, %r149, 16;
	setp.eq.s32 	%p22, %r149, %r155;
	@%p22 bra 	$L__BB26_40;
	bra.uni 	$L__BB26_7;
$L__BB26_40:
	setp.eq.s32 	%p23, %r8, 0;
	@%p23 bra 	$L__BB26_88;
	and.b32  	%r43, %r60, 7;
	setp.lt.u32 	%p24, %r8, 8;
	@%p24 bra 	$L__BB26_59;
	shl.b32 	%r88, %r155, 7;
	add.s32 	%r44, %r88, %r4;
	setp.ge.s32 	%p25, %r44, %r2;
	mul.wide.s32 	%rd62, %r44, 4;
	add.s64 	%rd16, %rd7, %rd62;
	add.s64 	%rd17, %rd8, %rd62;
	@%p25 bra 	$L__BB26_44;
	ld.global.u32 	%r89, [%rd16];
	st.global.u32 	[%rd17], %r89;
$L__BB26_44:
	add.s32 	%r90, %r44, 128;
	setp.ge.s32 	%p26, %r90, %r2;
	@%p26 bra 	$L__BB26_46;
	ld.global.u32 	%r91, [%rd16+512];
	st.global.u32 	[%rd17+512], %r91;
$L__BB26_46:
	add.s32 	%r92, %r44, 256;
	setp.ge.s32 	%p27, %r92, %r2;
	@%p27 bra 	$L__BB26_48;
	ld.global.u32 	%r93, [%rd16+1024];
	st.global.u32 	[%rd17+1024], %r93;
$L__BB26_48:
	add.s32 	%r94, %r44, 384;
	setp.ge.s32 	%p28, %r94, %r2;
	@%p28 bra 	$L__BB26_50;
	ld.global.u32 	%r95, [%rd16+1536];
	st.global.u32 	[%rd17+1536], %r95;
$L__BB26_50:
	add.s32 	%r96, %r44, 512;
	setp.ge.s32 	%p29, %r96, %r2;
	@%p29 bra 	$L__BB26_52;
	ld.global.u32 	%r97, [%rd16+2048];
	st.global.u32 	[%rd17+2048], %r97;
$L__BB26_52:
	add.s32 	%r98, %r44, 640;
	setp.ge.s32 	%p30, %r98, %r2;
	@%p30 bra 	$L__BB26_54;
	ld.global.u32 	%r99, [%rd16+2560];
	st.global.u32 	[%rd17+2560], %r99;
$L__BB26_54:
	add.s32 	%r100, %r44, 768;
	setp.ge.s32 	%p31, %r100, %r2;
	@%p31 bra 	$L__BB26_56;
	ld.global.u32 	%r101, [%rd16+3072];
	st.global.u32 	[%rd17+3072], %r101;
$L__BB26_56:
	add.s32 	%r102, %r44, 896;
	setp.ge.s32 	%p32, %r102, %r2;
	@%p32 bra 	$L__BB26_58;
	ld.global.u32 	%r103, [%rd16+3584];
	st.global.u32 	[%rd17+3584], %r103;
$L__BB26_58:
	add.s32 	%r155, %r155, 8;
$L__BB26_59:
	setp.eq.s32 	%p33, %r43, 0;
	@%p33 bra 	$L__BB26_88;
	and.b32  	%r47, %r60, 3;
	setp.lt.u32 	%p34, %r43, 4;
	@%p34 bra 	$L__BB26_70;
	shl.b32 	%r104, %r155, 7;
	add.s32 	%r48, %r104, %r4;
	setp.ge.s32 	%p35, %r48, %r2;
	@%p35 bra 	$L__BB26_63;
	mul.wide.s32 	%rd63, %r48, 4;
	add.s64 	%rd64, %rd7, %rd63;
	add.s64 	%rd65, %rd8, %rd63;
	ld.global.u32 	%r105, [%rd64];
	st.global.u32 	[%rd65], %r105;
$L__BB26_63:
	add.s32 	%r49, %r48, 128;
	setp.ge.s32 	%p36, %r49, %r2;
	@%p36 bra 	$L__BB26_65;
	mul.wide.s32 	%rd66, %r49, 4;
	add.s64 	%rd67, %rd7, %rd66;
	add.s64 	%rd68, %rd8, %rd66;
	ld.global.u32 	%r106, [%rd67];
	st.global.u32 	[%rd68], %r106;
$L__BB26_65:
	add.s32 	%r50, %r48, 256;
	setp.ge.s32 	%p37, %r50, %r2;
	@%p37 bra 	$L__BB26_67;
	mul.wide.s32 	%rd69, %r50, 4;
	add.s64 	%rd70, %rd7, %rd69;
	add.s64 	%rd71, %rd8, %rd69;
	ld.global.u32 	%r107, [%rd70];
	st.global.u32 	[%rd71], %r107;
$L__BB26_67:
	add.s32 	%r51, %r48, 384;
	setp.ge.s32 	%p38, %r51, %r2;
	@%p38 bra 	$L__BB26_69;
	mul.wide.s32 	%rd72, %r51, 4;
	add.s64 	%rd73, %rd7, %rd72;
	add.s64 	%rd74, %rd8, %rd72;
	ld.global.u32 	%r108, [%rd73];
	st.global.u32 	[%rd74], %r108;
$L__BB26_69:
	add.s32 	%r155, %r155, 4;
$L__BB26_70:
	setp.eq.s32 	%p39, %r47, 0;
	@%p39 bra 	$L__BB26_88;
	shl.b32 	%r109, %r155, 7;
	add.s32 	%r159, %r4, %r109;
	neg.s32 	%r158, %r47;
$L__BB26_72:
	.pragma "nounroll";
	mul.wide.s32 	%rd76, %r159, 4;
	add.s64 	%rd20, %rd8, %rd76;
	add.s64 	%rd21, %rd7, %rd76;
	setp.ge.s32 	%p40, %r159, %r2;
	@%p40 bra 	$L__BB26_74;
	ld.global.u32 	%r110, [%rd21];
	st.global.u32 	[%rd20], %r110;
$L__BB26_74:
	add.s32 	%r159, %r159, 128;
	add.s32 	%r158, %r158, 1;
	setp.ne.s32 	%p41, %r158, 0;
	@%p41 bra 	$L__BB26_72;
	bra.uni 	$L__BB26_88;
$L__BB26_75:
	setp.lt.s32 	%p42, %r60, 1;
	@%p42 bra 	$L__BB26_88;
	and.b32  	%r10, %r60, 15;
	setp.lt.u32 	%p43, %r60, 16;
	mov.b32 	%r151, 0;
	@%p43 bra 	$L__BB26_79;
	and.b32  	%r151, %r60, 2147483632;
	neg.s32 	%r148, %r151;
	add.s32 	%r147, %r4, 1152;
	mul.wide.u32 	%rd77, %r4, 4;
	or.b64  	%rd95, %rd77, 4096;
$L__BB26_78:
	.pragma "nounroll";
	mul.wide.s32 	%rd78, %r147, 4;
	add.s64 	%rd79, %rd78, 1536;
	add.s64 	%rd80, %rd7, %rd95;
	add.s64 	%rd81, %rd8, %rd95;
	ld.global.u32 	%r112, [%rd80+-4096];
	st.global.u32 	[%rd81+-4096], %r112;
	ld.global.u32 	%r113, [%rd80+-3584];
	st.global.u32 	[%rd81+-3584], %r113;
	ld.global.u32 	%r114, [%rd80+-3072];
	st.global.u32 	[%rd81+-3072], %r114;
	ld.global.u32 	%r115, [%rd80+-2560];
	st.global.u32 	[%rd81+-2560], %r115;
	ld.global.u32 	%r116, [%rd80+-2048];
	st.global.u32 	[%rd81+-2048], %r116;
	ld.global.u32 	%r117, [%rd80+-1536];
	st.global.u32 	[%rd81+-1536], %r117;
	ld.global.u32 	%r118, [%rd80+-1024];
	st.global.u32 	[%rd81+-1024], %r118;
	ld.global.u32 	%r119, [%rd80+-512];
	st.global.u32 	[%rd81+-512], %r119;
	ld.global.u32 	%r120, [%rd80];
	st.global.u32 	[%rd81], %r120;
	add.s64 	%rd82, %rd7, %rd79;
	add.s64 	%rd83, %rd8, %rd79;
	ld.global.u32 	%r121, [%rd82+-1536];
	st.global.u32 	[%rd83+-1536], %r121;
	ld.global.u32 	%r122, [%rd82+-1024];
	st.global.u32 	[%rd83+-1024], %r122;
	ld.global.u32 	%r123, [%rd82+-512];
	st.global.u32 	[%rd83+-512], %r123;
	ld.global.u32 	%r124, [%rd82];
	st.global.u32 	[%rd83], %r124;
	ld.global.u32 	%r125, [%rd82+512];
	st.global.u32 	[%rd83+512], %r125;
	ld.global.u32 	%r126, [%rd82+1024];
	st.global.u32 	[%rd83+1024], %r126;
	ld.global.u32 	%r127, [%rd82+1536];
	st.global.u32 	[%rd83+1536], %r127;
	add.s32 	%r148, %r148, 16;
	add.s32 	%r147, %r147, 2048;
	add.s64 	%rd95, %rd95, 8192;
	setp.eq.s32 	%p44, %r148, 0;
	@%p44 bra 	$L__BB26_79;
	bra.uni 	$L__BB26_78;
$L__BB26_79:
	setp.eq.s32 	%p45, %r10, 0;
	@%p45 bra 	$L__BB26_88;
	and.b32  	%r30, %r60, 7;
	setp.lt.u32 	%p46, %r10, 8;
	@%p46 bra 	$L__BB26_82;
	shl.b32 	%r128, %r151, 7;
	add.s32 	%r129, %r128, %r4;
	mul.wide.s32 	%rd84, %r129, 4;
	add.s64 	%rd85, %rd7, %rd84;
	add.s64 	%rd86, %rd8, %rd84;
	ld.global.u32 	%r130, [%rd85];
	st.global.u32 	[%rd86], %r130;
	ld.global.u32 	%r131, [%rd85+512];
	st.global.u32 	[%rd86+512], %r131;
	ld.global.u32 	%r132, [%rd85+1024];
	st.global.u32 	[%rd86+1024], %r132;
	ld.global.u32 	%r133, [%rd85+1536];
	st.global.u32 	[%rd86+1536], %r133;
	ld.global.u32 	%r134, [%rd85+2048];
	st.global.u32 	[%rd86+2048], %r134;
	ld.global.u32 	%r135, [%rd85+2560];
	st.global.u32 	[%rd86+2560], %r135;
	ld.global.u32 	%r136, [%rd85+3072];
	st.global.u32 	[%rd86+3072], %r136;
	ld.global.u32 	%r137, [%rd85+3584];
	st.global.u32 	[%rd86+3584], %r137;
	add.s32 	%r151, %r151, 8;
$L__BB26_82:
	setp.eq.s32 	%p47, %r30, 0;
	@%p47 bra 	$L__BB26_88;
	and.b32  	%r33, %r60, 3;
	setp.lt.u32 	%p48, %r30, 4;
	@%p48 bra 	$L__BB26_85;
	shl.b32 	%r138, %r151, 7;
	add.s32 	%r139, %r138, %r4;
	mul.wide.s32 	%rd87, %r139, 4;
	add.s64 	%rd88, %rd7, %rd87;
	add.s64 	%rd89, %rd8, %rd87;
	ld.global.u32 	%r140, [%rd88];
	st.global.u32 	[%rd89], %r140;
	ld.global.u32 	%r141, [%rd88+512];
	st.global.u32 	[%rd89+512], %r141;
	ld.global.u32 	%r142, [%rd88+1024];
	st.global.u32 	[%rd89+1024], %r142;
	ld.global.u32 	%r143, [%rd88+1536];
	st.global.u32 	[%rd89+1536], %r143;
	add.s32 	%r151, %r151, 4;
$L__BB26_85:
	setp.eq.s32 	%p49, %r33, 0;
	@%p49 bra 	$L__BB26_88;
	shl.b32 	%r144, %r151, 7;
	add.s32 	%r154, %r4, %r144;
	neg.s32 	%r153, %r33;
$L__BB26_87:
	.pragma "nounroll";
	mul.wide.s32 	%rd91, %r154, 4;
	add.s64 	%rd92, %rd8, %rd91;
	add.s64 	%rd93, %rd7, %rd91;
	ld.global.u32 	%r145, [%rd93];
	st.global.u32 	[%rd92], %r145;
	add.s32 	%r154, %r154, 128;
	add.s32 	%r153, %r153, 1;
	setp.eq.s32 	%p50, %r153, 0;
	@%p50 bra 	$L__BB26_88;
	bra.uni 	$L__BB26_87;
$L__BB26_88:
	ret;

}
	// .globl	_ZN3cub18CUB_300001_SM_10006detail9transform16transform_kernelINS2_10policy_hubILb1EN4cuda3std3__45tupleIJN6thrust24THRUST_300001_SM_1000_NS7pointerI14__nv_bfloat162NSA_8cuda_cub3tagENSA_11use_defaultESF_EEEEEE10policy1000EiNS7_10__identityEPSC_JSL_EEEvT0_iT1_T2_DpNS2_10kernel_argIT3_EE
.visible .entry _ZN3cub18CUB_300001_SM_10006detail9transform16transform_kernelINS2_10policy_hubILb1EN4cuda3std3__45tupleIJN6thrust24THRUST_300001_SM_1000_NS7pointerI14__nv_bfloat162NSA_8cuda_cub3tagENSA_11use_defaultESF_EEEEEE10policy1000EiNS7_10__identityEPSC_JSL_EEEvT0_iT1_T2_DpNS2_10kernel_argIT3_EE(
	.param .u32 _ZN3cub18CUB_300001_SM_10006detail9transform16transform_kernelINS2_10policy_hubILb1EN4cuda3std3__45tupleIJN6thrust24THRUST_300001_SM_1000_NS7pointerI14__nv_bfloat162NSA_8cuda_cub3tagENSA_11use_defaultESF_EEEEEE10policy1000EiNS7_10__identityEPSC_JSL_EEEvT0_iT1_T2_DpNS2_10kernel_argIT3_EE_param_0,
	.param .u32 _ZN3cub18CUB_300001_SM_10006detail9transform16transform_kernelINS2_10policy_hubILb1EN4cuda3std3__45tupleIJN6thrust24THRUST_300001_SM_1000_NS7pointerI14__nv_bfloat162NSA_8cuda_cub3tagENSA_11use_defaultESF_EEEEEE10policy1000EiNS7_10__identityEPSC_JSL_EEEvT0_iT1_T2_DpNS2_10kernel_argIT3_EE_param_1,
	.param .align 1 .b8 _ZN3cub18CUB_300001_SM_10006detail9transform16transform_kernelINS2_10policy_hubILb1EN4cuda3std3__45tupleIJN6thrust24THRUST_300001_SM_1000_NS7pointerI14__nv_bfloat162NSA_8cuda_cub3tagENSA_11use_defaultESF_EEEEEE10policy1000EiNS7_10__identityEPSC_JSL_EEEvT0_iT1_T2_DpNS2_10kernel_argIT3_EE_param_2[1],
	.param .u64 .ptr .align 1 _ZN3cub18CUB_300001_SM_10006detail9transform16transform_kernelINS2_10policy_hubILb1EN4cuda3std3__45tupleIJN6thrust24THRUST_300001_SM_1000_NS7pointerI14__nv_bfloat162NSA_8cuda_cub3tagENSA_11use_defaultESF_EEEEEE10policy1000EiNS7_10__identityEPSC_JSL_EEEvT0_iT1_T2_DpNS2_10kernel_argIT3_EE_param_3,
	.param .align 8 .b8 _ZN3cub18CUB_300001_SM_10006detail9transform16transform_kernelINS2_10policy_hubILb1EN4cuda3std3__45tupleIJN6thrust24THRUST_300001_SM_1000_NS7pointerI14__nv_bfloat162NSA_8cuda_cub3tagENSA_11use_defaultESF_EEEEEE10policy1000EiNS7_10__identityEPSC_JSL_EEEvT0_iT1_T2_DpNS2_10kernel_argIT3_EE_param_4[16]
)
.maxntid 128
{
	.reg .pred 	%p<51>;
	.reg .b32 	%r<163>;
	.reg .b64 	%rd<90>;

	ld.param.u32 	%r63, [_ZN3cub18CUB_300001_SM_10006detail9transform16transform_kernelINS2_10policy_hubILb1EN4cuda3std3__45tupleIJN6thrust24THRUST_300001_SM_1000_NS7pointerI14__nv_bfloat162NSA_8cuda_cub3tagENSA_11use_defaultESF_EEEEEE10policy1000EiNS7_10__identityEPSC_JSL_EEEvT0_iT1_T2_DpNS2_10kernel_argIT3_EE_param_0];
	ld.param.u64 	%rd21, [_ZN3cub18CUB_300001_SM_10006detail9transform16transform_kernelINS2_10policy_hubILb1EN4cuda3std3__45tupleIJN6thrust24THRUST_300001_SM_1000_NS7pointerI14__nv_bfloat162NSA_8cuda_cub3tagENSA_11use_defaultESF_EEEEEE10policy1000EiNS7_10__identityEPSC_JSL_EEEvT0_iT1_T2_DpNS2_10kernel_argIT3_EE_param_4];
	ld.param.u32 	%r62, [_ZN3cub18CUB_300001_SM_10006detail9transform16transform_kernelINS2_10policy_hubILb1EN4cuda3std3__45tupleIJN6thrust24THRUST_300001_SM_1000_NS7pointerI14__nv_bfloat162NSA_8cuda_cub3tagENSA_11use_defaultESF_EEEEEE10policy1000EiNS7_10__identityEPSC_JSL_EEEvT0_iT1_T2_DpNS2_10kernel_argIT3_EE_param_1];
	ld.param.u64 	%rd22, [_ZN3cub18CUB_300001_SM_10006detail9transform16transform_kernelINS2_10policy_hubILb1EN4cuda3std3__45tupleIJN6thrust24THRUST_300001_SM_1000_NS7pointerI14__nv_bfloat162NSA_8cuda_cub3tagENSA_11use_defaultESF_EEEEEE10policy1000EiNS7_10__identityEPSC_JSL_EEEvT0_iT1_T2_DpNS2_10kernel_argIT3_EE_param_3];
	cvta.to.global.u64 	%rd1, %rd22;
	cvta.to.global.u64 	%rd2, %rd21;
	shl.b32 	%r1, %r62, 7;
	mov.u32 	%r64, %ctaid.x;
	mul.lo.s32 	%r2, %r1, %r64;
	sub.s32 	%r3, %r63, %r2;
	min.s32 	%r4, %r1, %r3;
	shl.b32 	%r5, %r4, 2;
	mov.u32 	%r6, %tid.x;
	shl.b32 	%r149, %r6, 7;
	setp.ge.s32 	%p1, %r149, %r5;
	@%p1 bra 	$L__BB27_3;
	mul.wide.u32 	%rd23, %r6, 128;
	add.s64 	%rd24, %rd2, %rd23;
	mul.wide.s32 	%rd25, %r2, 4;
	add.s64 	%rd88, %rd24, %rd25;
$L__BB27_2:
	.pragma "nounroll";
	// begin inline asm
	prefetch.global.L2 [%rd88];
	// end inline asm
	add.s32 	%r149, %r149, 16384;
	add.s64 	%rd88, %rd88, 16384;
	setp.lt.s32 	%p2, %r149, %r5;
	@%p2 bra 	$L__BB27_2;
$L__BB27_3:
	mul.wide.s32 	%rd27, %r2, 4;
	add.s64 	%rd6, %rd2, %rd27;
	add.s64 	%rd7, %rd1, %rd27;
	setp.gt.s32 	%p3, %r1, %r3;
	@%p3 bra 	$L__BB27_17;
	setp.lt.s32 	%p4, %r62, 1;
	@%p4 bra 	$L__BB27_88;
	and.b32  	%r10, %r62, 15;
	setp.lt.u32 	%p5, %r62, 16;
	mov.b32 	%r158, 0;
	@%p5 bra 	$L__BB27_8;
	and.b32  	%r158, %r62, 2147483632;
	neg.s32 	%r151, %r158;
	add.s32 	%r150, %r6, 1152;
	mul.wide.u32 	%rd28, %r6, 4;
	or.b64  	%rd89, %rd28, 4096;
$L__BB27_7:
	.pragma "nounroll";
	mul.wide.s32 	%rd29, %r150, 4;
	add.s64 	%rd30, %rd29, 1536;
	add.s64 	%rd31, %rd6, %rd89;
	add.s64 	%rd32, %rd7, %rd89;
	ld.global.u32 	%r66, [%rd31+-4096];
	st.global.u32 	[%rd32+-4096], %r66;
	ld.global.u32 	%r67, [%rd31+-3584];
	st.global.u32 	[%rd32+-3584], %r67;
	ld.global.u32 	%r68, [%rd31+-3072];
	st.global.u32 	[%rd32+-3072], %r68;
	ld.global.u32 	%r69, [%rd31+-2560];
	st.global.u32 	[%rd32+-2560], %r69;
	ld.global.u32 	%r70, [%rd31+-2048];
	st.global.u32 	[%rd32+-2048], %r70;
	ld.global.u32 	%r71, [%rd31+-1536];
	st.global.u32 	[%rd32+-1536], %r71;
	ld.global.u32 	%r72, [%rd31+-1024];
	st.global.u32 	[%rd32+-1024], %r72;
	ld.global.u32 	%r73, [%rd31+-512];
	st.global.u32 	[%rd32+-512], %r73;
	ld.global.u32 	%r74, [%rd31];
	st.global.u32 	[%rd32], %r74;
	add.s64 	%rd33, %rd6, %rd30;
	add.s64 	%rd34, %rd7, %rd30;
	ld.global.u32 	%r75, [%rd33+-1536];
	st.global.u32 	[%rd34+-1536], %r75;
	ld.global.u32 	%r76, [%rd33+-1024];
	st.global.u32 	[%rd34+-1024], %r76;
	ld.global.u32 	%r77, [%rd33+-512];
	st.global.u32 	[%rd34+-512], %r77;
	ld.global.u32 	%r78, [%rd33];
	st.global.u32 	[%rd34], %r78;
	ld.global.u32 	%r79, [%rd33+512];
	st.global.u32 	[%rd34+512], %r79;
	ld.global.u32 	%r80, [%rd33+1024];
	st.global.u32 	[%rd34+1024], %r80;
	ld.global.u32 	%r81, [%rd33+1536];
	st.global.u32 	[%rd34+1536], %r81;
	add.s32 	%r151, %r151, 16;
	add.s32 	%r150, %r150, 2048;
	add.s64 	%rd89, %rd89, 8192;
	setp.eq.s32 	%p6, %r151, 0;
	@%p6 bra 	$L__BB27_8;
	bra.uni 	$L__BB27_7;
$L__BB27_8:
	setp.eq.s32 	%p7, %r10, 0;
	@%p7 bra 	$L__BB27_88;
	and.b32  	%r50, %r62, 7;
	setp.lt.u32 	%p8, %r10, 8;
	@%p8 bra 	$L__BB27_11;
	shl.b32 	%r82, %r158, 7;
	add.s32 	%r83, %r82, %r6;
	mul.wide.s32 	%rd35, %r83, 4;
	add.s64 	%rd36, %rd6, %rd35;
	add.s64 	%rd37, %rd7, %rd35;
	ld.global.u32 	%r84, [%rd36];
	st.global.u32 	[%rd37], %r84;
	ld.global.u32 	%r85, [%rd36+512];
	st.global.u32 	[%rd37+512], %r85;
	ld.global.u32 	%r86, [%rd36+1024];
	st.global.u32 	[%rd37+1024], %r86;
	ld.global.u32 	%r87, [%rd36+1536];
	st.global.u32 	[%rd37+1536], %r87;
	ld.global.u32 	%r88, [%rd36+2048];
	st.global.u32 	[%rd37+2048], %r88;
	ld.global.u32 	%r89, [%rd36+2560];
	st.global.u32 	[%rd37+2560], %r89;
	ld.global.u32 	%r90, [%rd36+3072];
	st.global.u32 	[%rd37+3072], %r90;
	ld.global.u32 	%r91, [%rd36+3584];
	st.global.u32 	[%rd37+3584], %r91;
	add.s32 	%r158, %r158, 8;
$L__BB27_11:
	setp.eq.s32 	%p9, %r50, 0;
	@%p9 bra 	$L__BB27_88;
	and.b32  	%r53, %r62, 3;
	setp.lt.u32 	%p10, %r50, 4;
	@%p10 bra 	$L__BB27_14;
	shl.b32 	%r92, %r158, 7;
	add.s32 	%r93, %r92, %r6;
	mul.wide.s32 	%rd38, %r93, 4;
	add.s64 	%rd39, %rd6, %rd38;
	add.s64 	%rd40, %rd7, %rd38;
	ld.global.u32 	%r94, [%rd39];
	st.global.u32 	[%rd40], %r94;
	ld.global.u32 	%r95, [%rd39+512];
	st.global.u32 	[%rd40+512], %r95;
	ld.global.u32 	%r96, [%rd39+1024];
	st.global.u32 	[%rd40+1024], %r96;
	ld.global.u32 	%r97, [%rd39+1536];
	st.global.u32 	[%rd40+1536], %r97;
	add.s32 	%r158, %r158, 4;
$L__BB27_14:
	setp.eq.s32 	%p11, %r53, 0;
	@%p11 bra 	$L__BB27_88;
	shl.b32 	%r98, %r158, 7;
	add.s32 	%r162, %r6, %r98;
	neg.s32 	%r161, %r53;
$L__BB27_16:
	.pragma "nounroll";
	mul.wide.s32 	%rd42, %r162, 4;
	add.s64 	%rd43, %rd7, %rd42;
	add.s64 	%rd44, %rd6, %rd42;
	ld.global.u32 	%r99, [%rd44];
	st.global.u32 	[%rd43], %r99;
	add.s32 	%r162, %r162, 128;
	add.s32 	%r161, %r161, 1;
	setp.ne.s32 	%p12, %r161, 0;
	@%p12 bra 	$L__BB27_16;
	bra.uni 	$L__BB27_88;
$L__BB27_17:
	setp.lt.s32 	%p13, %r62, 1;
	@%p13 bra 	$L__BB27_88;
	and.b32  	%r14, %r62, 15;
	setp.lt.u32 	%p14, %r62, 16;
	mov.b32 	%r153, 0;
	@%p14 bra 	$L__BB27_53;
	and.b32  	%r153, %r62, 2147483632;
	mov.b32 	%r152, 0;
$L__BB27_20:
	.pragma "nounroll";
	shl.b32 	%r102, %r152, 7;
	add.s32 	%r21, %r102, %r6;
	setp.ge.s32 	%p15, %r21, %r4;
	@%p15 bra 	$L__BB27_22;
	mul.wide.u32 	%rd45, %r21, 4;
	add.s64 	%rd46, %rd6, %rd45;
	add.s64 	%rd47, %rd7, %rd45;
	ld.global.u32 	%r103, [%rd46];
	st.global.u32 	[%rd47], %r103;
$L__BB27_22:
	add.s32 	%r22, %r21, 128;
	setp.ge.s32 	%p16, %r22, %r4;
	@%p16 bra 	$L__BB27_24;
	mul.wide.u32 	%rd48, %r22, 4;
	add.s64 	%rd49, %rd6, %rd48;
	add.s64 	%rd50, %rd7, %rd48;
	ld.global.u32 	%r104, [%rd49];
	st.global.u32 	[%rd50], %r104;
$L__BB27_24:
	add.s32 	%r23, %r21, 256;
	setp.ge.s32 	%p17, %r23, %r4;
	@%p17 bra 	$L__BB27_26;
	mul.wide.u32 	%rd51, %r23, 4;
	add.s64 	%rd52, %rd6, %rd51;
	add.s64 	%rd53, %rd7, %rd51;
	ld.global.u32 	%r105, [%rd52];
	st.global.u32 	[%rd53], %r105;
$L__BB27_26:
	add.s32 	%r24, %r21, 384;
	setp.ge.s32 	%p18, %r24, %r4;
	@%p18 bra 	$L__BB27_28;
	mul.wide.u32 	%rd54, %r24, 4;
	add.s64 	%rd55, %rd6, %rd54;
	add.s64 	%rd56, %rd7, %rd54;
	ld.global.u32 	%r106, [%rd55];
	st.global.u32 	[%rd56], %r106;
$L__BB27_28:
	add.s32 	%r25, %r21, 512;
	setp.ge.s32 	%p19, %r25, %r4;
	@%p19 bra 	$L__BB27_30;
	mul.wide.u32 	%rd57, %r25, 4;
	add.s64 	%rd58, %rd6, %rd57;
	add.s64 	%rd59, %rd7, %rd57;
	ld.global.u32 	%r107, [%rd58];
	st.global.u32 	[%rd59], %r107;
$L__BB27_30:
	add.s32 	%r26, %r21, 640;
	setp.ge.s32 	%p20, %r26, %r4;
	@%p20 bra 	$L__BB27_32;
	mul.wide.u32 	%rd60, %r26, 4;
	add.s64 	%rd61, %rd6, %rd60;
	add.s64 	%rd62, %rd7, %rd60;
	ld.global.u32 	%r108, [%rd61];
	st.global.u32 	[%rd62], %r108;
$L__BB27_32:
	add.s32 	%r27, %r21, 768;
	setp.ge.s32 	%p21, %r27, %r4;
	@%p21 bra 	$L__BB27_34;
	mul.wide.u32 	%rd63, %r27, 4;
	add.s64 	%rd64, %rd6, %rd63;
	add.s64 	%rd65, %rd7, %rd63;
	ld.global.u32 	%r109, [%rd64];
	st.global.u32 	[%rd65], %r109;
$L__BB27_34:
	add.s32 	%r28, %r21, 896;
	setp.ge.s32 	%p22, %r28, %r4;
	@%p22 bra 	$L__BB27_36;
	mul.wide.u32 	%rd66, %r28, 4;
	add.s64 	%rd67, %rd6, %rd66;
	add.s64 	%rd68, %rd7, %rd66;
	ld.global.u32 	%r110, [%rd67];
	st.global.u32 	[%rd68], %r110;
$L__BB27_36:
	add.s32 	%r29, %r21, 1024;
	setp.ge.s32 	%p23, %r29, %r4;
	@%p23 bra 	$L__BB27_38;
	mul.wide.u32 	%rd69, %r29, 4;
	add.s64 	%rd70, %rd6, %rd69;
	add.s64 	%rd71, %rd7, %rd69;
	ld.global.u32 	%r111, [%rd70];
	st.global.u32 	[%rd71], %r111;
$L__BB27_38:
	add.s32 	%r112, %r21, 1152;
	setp.ge.s32 	%p24, %r112, %r4;
	mul.wide.s32 	%rd72, %r112, 4;
	add.s64 	%rd11, %rd6, %rd72;
	add.s64 	%rd12, %rd7, %rd72;
	@%p24 bra 	$L__BB27_40;
	ld.global.u32 	%r113, [%rd11];
	st.global.u32 	[%rd12], %r113;
$L__BB27_40:
	add.s32 	%r114, %r21, 1280;
	setp.ge.s32 	%p25, %r114, %r4;
	@%p25 bra 	$L__BB27_42;
	ld.global.u32 	%r115, [%rd11+512];
	st.global.u32 	[%rd12+512], %r115;
$L__BB27_42:
	add.s32 	%r116, %r21, 1408;
	setp.ge.s32 	%p26, %r116, %r4;
	@%p26 bra 	$L__BB27_44;
	ld.global.u32 	%r117, [%rd11+1024];
	st.global.u32 	[%rd12+1024], %r117;
$L__BB27_44:
	add.s32 	%r118, %r21, 1536;
	setp.ge.s32 	%p27, %r118, %r4;
	@%p27 bra 	$L__BB27_46;
	ld.global.u32 	%r119, [%rd11+1536];
	st.global.u32 	[%rd12+1536], %r119;
$L__BB27_46:
	add.s32 	%r120, %r21, 1664;
	setp.ge.s32 	%p28, %r120, %r4;
	@%p28 bra 	$L__BB27_48;
	ld.global.u32 	%r121, [%rd11+2048];
	st.global.u32 	[%rd12+2048], %r121;
$L__BB27_48:
	add.s32 	%r122, %r21, 1792;
	setp.ge.s32 	%p29, %r122, %r4;
	@%p29 bra 	$L__BB27_50;
	ld.global.u32 	%r123, [%rd11+2560];
	st.global.u32 	[%rd12+2560], %r123;
$L__BB27_50:
	add.s32 	%r124, %r21, 1920;
	setp.ge.s32 	%p30, %r124, %r4;
	@%p30 bra 	$L__BB27_52;
	ld.global.u32 	%r125, [%rd11+3072];
	st.global.u32 	[%rd12+3072], %r125;
$L__BB27_52:
	add.s32 	%r152, %r152, 16;
	setp.ne.s32 	%p31, %r152, %r153;
	@%p31 bra 	$L__BB27_20;
$L__BB27_53:
	setp.eq.s32 	%p32, %r14, 0;
	@%p32 bra 	$L__BB27_88;
	and.b32  	%r32, %r62, 7;
	setp.lt.u32 	%p33, %r14, 8;
	@%p33 bra 	$L__BB27_72;
	shl.b32 	%r126, %r153, 7;
	add.s32 	%r33, %r126, %r6;
	setp.ge.s32 	%p34, %r33, %r4;
	mul.wide.s32 	%rd73, %r33, 4;
	add.s64 	%rd13, %rd6, %rd73;
	add.s64 	%rd14, %rd7, %rd73;
	@%p34 bra 	$L__BB27_57;
	ld.global.u32 	%r127, [%rd13];
	st.global.u32 	[%rd14], %r127;
$L__BB27_57:
	add.s32 	%r128, %r33, 128;
	setp.ge.s32 	%p35, %r128, %r4;
	@%p35 bra 	$L__BB27_59;
	ld.global.u32 	%r129, [%rd13+512];
	st.global.u32 	[%rd14+512], %r129;
$L__BB27_59:
	add.s32 	%r130, %r33, 256;
	setp.ge.s32 	%p36, %r130, %r4;
	@%p36 bra 	$L__BB27_61;
	ld.global.u32 	%r131, [%rd13+1024];
	st.global.u32 	[%rd14+1024], %r131;
$L__BB27_61:
	add.s32 	%r132, %r33, 384;
	setp.ge.s32 	%p37, %r132, %r4;
	@%p37 bra 	$L__BB27_63;
	ld.global.u32 	%r133, [%rd13+1536];
	st.global.u32 	[%rd14+1536], %r133;
$L__BB27_63:
	add.s32 	%r134, %r33, 512;
	setp.ge.s32 	%p38, %r134, %r4;
	@%p38 bra 	$L__BB27_65;
	ld.global.u32 	%r135, [%rd13+2048];
	st.global.u32 	[%rd14+2048], %r135;
$L__BB27_65:
	add.s32 	%r136, %r33, 640;
	setp.ge.s32 	%p39, %r136, %r4;
	@%p39 bra 	$L__BB27_67;
	ld.global.u32 	%r137, [%rd13+2560];
	st.global.u32 	[%rd14+2560], %r137;
$L__BB27_67:
	add.s32 	%r138, %r33, 768;
	setp.ge.s32 	%p40, %r138, %r4;
	@%p40 bra 	$L__BB27_69;
	ld.global.u32 	%r139, [%rd13+3072];
	st.global.u32 	[%rd14+3072], %r139;
$L__BB27_69:
	add.s32 	%r140, %r33, 896;
	setp.ge.s32 	%p41, %r140, %r4;
	@%p41 bra 	$L__BB27_71;
	ld.global.u32 	%r141, [%rd13+3584];
	st.global.u32 	[%rd14+3584], %r141;
$L__BB27_71:
	add.s32 	%r153, %r153, 8;
$L__BB27_72:
	setp.eq.s32 	%p42, %r32, 0;
	@%p42 bra 	$L__BB27_88;
	and.b32  	%r36, %r62, 3;
	setp.lt.u32 	%p43, %r32, 4;
	@%p43 bra 	$L__BB27_83;
	shl.b32 	%r142, %r153, 7;
	add.s32 	%r37, %r142, %r6;
	setp.ge.s32 	%p44, %r37, %r4;
	@%p44 bra 	$L__BB27_76;
	mul.wide.s32 	%rd74, %r37, 4;
	add.s64 	%rd75, %rd6, %rd74;
	add.s64 	%rd76, %rd7, %rd74;
	ld.global.u32 	%r143, [%rd75];
	st.global.u32 	[%rd76], %r143;
$L__BB27_76:
	add.s32 	%r38, %r37, 128;
	setp.ge.s32 	%p45, %r38, %r4;
	@%p45 bra 	$L__BB27_78;
	mul.wide.s32 	%rd77, %r38, 4;
	add.s64 	%rd78, %rd6, %rd77;
	add.s64 	%rd79, %rd7, %rd77;
	ld.global.u32 	%r144, [%rd78];
	st.global.u32 	[%rd79], %r144;
$L__BB27_78:
	add.s32 	%r39, %r37, 256;
	setp.ge.s32 	%p46, %r39, %r4;
	@%p46 bra 	$L__BB27_80;
	mul.wide.s32 	%rd80, %r39, 4;
	add.s64 	%rd81, %rd6, %rd80;
	add.s64 	%rd82, %rd7, %rd80;
	ld.global.u32 	%r145, [%rd81];
	st.global.u32 	[%rd82], %r145;
$L__BB27_80:
	add.s32 	%r40, %r37, 384;
	setp.ge.s32 	%p47, %r40, %r4;
	@%p47 bra 	$L__BB27_82;
	mul.wide.s32 	%rd83, %r40, 4;
	add.s64 	%rd84, %rd6, %rd83;
	add.s64 	%rd85, %rd7, %rd83;
	ld.global.u32 	%r146, [%rd84];
	st.global.u32 	[%rd85], %r146;
$L__BB27_82:
	add.s32 	%r153, %r153, 4;
$L__BB27_83:
	setp.eq.s32 	%p48, %r36, 0;
	@%p48 bra 	$L__BB27_88;
	shl.b32 	%r147, %r153, 7;
	add.s32 	%r157, %r6, %r147;
	neg.s32 	%r156, %r36;
$L__BB27_85:
	.pragma "nounroll";
	mul.wide.s32 	%rd87, %r157, 4;
	add.s64 	%rd17, %rd7, %rd87;
	add.s64 	%rd18, %rd6, %rd87;
	setp.ge.s32 	%p49, %r157, %r4;
	@%p49 bra 	$L__BB27_87;
	ld.global.u32 	%r148, [%rd18];
	st.global.u32 	[%rd17], %r148;
$L__BB27_87:
	add.s32 	%r157, %r157, 128;
	add.s32 	%r156, %r156, 1;
	setp.eq.s32 	%p50, %r156, 0;
	@%p50 bra 	$L__BB27_88;
	bra.uni 	$L__BB27_85;
$L__BB27_88:
	ret;

}
	// .globl	_ZN3cub18CUB_300001_SM_10006detail9transform16transform_kernelINS2_10policy_hubILb1EN4cuda3std3__45tupleIJN6thrust24THRUST_300001_SM_1000_NS7pointerI14__nv_bfloat162NSA_8cuda_cub3tagENSA_11use_defaultESF_EEEEEE10policy1000ElNS7_10__identityEPSC_JSL_EEEvT0_iT1_T2_DpNS2_10kernel_argIT3_EE
.visible .entry _ZN3cub18CUB_300001_SM_10006detail9transform16transform_kernelINS2_10policy_hubILb1EN4cuda3std3__45tupleIJN6thrust24THRUST_300001_SM_1000_NS7pointerI14__nv_bfloat162NSA_8cuda_cub3tagENSA_11use_defaultESF_EEEEEE10policy1000ElNS7_10__identityEPSC_JSL_EEEvT0_iT1_T2_DpNS2_10kernel_argIT3_EE(
	.param .u64 _ZN3cub18CUB_300001_SM_10006detail9transform16transform_kernelINS2_10policy_hubILb1EN4cuda3std3__45tupleIJN6thrust24THRUST_300001_SM_1000_NS7pointerI14__nv_bfloat162NSA_8cuda_cub3tagENSA_11use_defaultESF_EEEEEE10policy1000ElNS7_10__identityEPSC_JSL_EEEvT0_iT1_T2_DpNS2_10kernel_argIT3_EE_param_0,
	.param .u32 _ZN3cub18CUB_300001_SM_10006detail9transform16transform_kernelINS2_10policy_hubILb1EN4cuda3std3__45tupleIJN6thrust24THRUST_300001_SM_1000_NS7pointerI14__nv_bfloat162NSA_8cuda_cub3tagENSA_11use_defaultESF_EEEEEE10policy1000ElNS7_10__identityEPSC_JSL_EEEvT0_iT1_T2_DpNS2_10kernel_argIT3_EE_param_1,
	.param .align 1 .b8 _ZN3cub18CUB_300001_SM_10006detail9transform16transform_kernelINS2_10policy_hubILb1EN4cuda3std3__45tupleIJN6thrust24THRUST_300001_SM_1000_NS7pointerI14__nv_bfloat162NSA_8cuda_cub3tagENSA_11use_defaultESF_EEEEEE10policy1000ElNS7_10__identityEPSC_JSL_EEEvT0_iT1_T2_DpNS2_10kernel_argIT3_EE_param_2[1],
	.param .u64 .ptr .align 1 _ZN3cub18CUB_300001_SM_10006detail9transform16transform_kernelINS2_10policy_hubILb1EN4cuda3std3__45tupleIJN6thrust24THRUST_300001_SM_1000_NS7pointerI14__nv_bfloat162NSA_8cuda_cub3tagENSA_11use_defaultESF_EEEEEE10policy1000ElNS7_10__identityEPSC_JSL_EEEvT0_iT1_T2_DpNS2_10kernel_argIT3_EE_param_3,
	.param .align 8 .b8 _ZN3cub18CUB_300001_SM_10006detail9transform16transform_kernelINS2_10policy_hubILb1EN4cuda3std3__45tupleIJN6thrust24THRUST_300001_SM_1000_NS7pointerI14__nv_bfloat162NSA_8cuda_cub3tagENSA_11use_defaultESF_EEEEEE10policy1000ElNS7_10__identityEPSC_JSL_EEEvT0_iT1_T2_DpNS2_10kernel_argIT3_EE_param_4[16]
)
.maxntid 128
{
	.reg .pred 	%p<51>;
	.reg .b32 	%r<160>;
	.reg .b64 	%rd<96>;

	ld.param.u64 	%rd22, [_ZN3cub18CUB_300001_SM_10006detail9transform16transform_kernelINS2_10policy_hubILb1EN4cuda3std3__45tupleIJN6thrust24THRUST_300001_SM_1000_NS7pointerI14__nv_bfloat162NSA_8cuda_cub3tagENSA_11use_defaultESF_EEEEEE10policy1000ElNS7_10__identityEPSC_JSL_EEEvT0_iT1_T2_DpNS2_10kernel_argIT3_EE_param_0];
	ld.param.u64 	%rd23, [_ZN3cub18CUB_300001_SM_10006detail9transform16transform_kernelINS2_10policy_hubILb1EN4cuda3std3__45tupleIJN6thrust24THRUST_300001_SM_1000_NS7pointerI14__nv_bfloat162NSA_8cuda_cub3tagENSA_11use_defaultESF_EEEEEE10policy1000ElNS7_10__identityEPSC_JSL_EEEvT0_iT1_T2_DpNS2_10kernel_argIT3_EE_param_4];
	ld.param.u32 	%r60, [_ZN3cub18CUB_300001_SM_10006detail9transform16transform_kernelINS2_10policy_hubILb1EN4cuda3std3__45tupleIJN6thrust24THRUST_300001_SM_1000_NS7pointerI14__nv_bfloat162NSA_8cuda_cub3tagENSA_11use_defaultESF_EEEEEE10policy1000ElNS7_10__identityEPSC_JSL_EEEvT0_iT1_T2_DpNS2_10kernel_argIT3_EE_param_1];
	ld.param.u64 	%rd24, [_ZN3cub18CUB_300001_SM_10006detail9transform16transform_kernelINS2_10policy_hubILb1EN4cuda3std3__45tupleIJN6thrust24THRUST_300001_SM_1000_NS7pointerI14__nv_bfloat162NSA_8cuda_cub3tagENSA_11use_defaultESF_EEEEEE10policy1000ElNS7_10__identityEPSC_JSL_EEEvT0_iT1_T2_DpNS2_10kernel_argIT3_EE_param_3];
	cvta.to.global.u64 	%rd1, %rd24;
	cvta.to.global.u64 	%rd2, %rd23;
	shl.b32 	%r1, %r60, 7;
	mov.u32 	%r61, %ctaid.x;
	cvt.u64.u32 	%rd25, %r61;
	cvt.s64.s32 	%rd26, %r1;
	mul.lo.s64 	%rd3, %rd26, %rd25;
	sub.s64 	%rd27, %rd22, %rd3;
	min.s64 	%rd28, %rd27, %rd26;
	cvt.u32.u64 	%r2, %rd28;
	shl.b32 	%r3, %r2, 2;
	mov.u32 	%r4, %tid.x;
	shl.b32 	%r146, %r4, 7;
	setp.ge.s32 	%p1, %r146, %r3;
	@%p1 bra 	$L__BB28_3;
	shl.b64 	%rd29, %rd3, 2;
	add.s64 	%rd30, %rd2, %rd29;
	mul.wide.u32 	%rd31, %r4, 128;
	add.s64 	%rd94, %rd30, %rd31;
$L__BB28_2:
	.pragma "nounroll";
	// begin inline asm
	prefetch.global.L2 [%rd94];
	// end inline asm
	add.s32 	%r146, %r146, 16384;
	add.s64 	%rd94, %rd94, 16384;
	setp.lt.s32 	%p2, %r146, %r3;
	@%p2 bra 	$L__BB28_2;
$L__BB28_3:
	shl.b64 	%rd33, %rd3, 2;
	add.s64 	%rd7, %rd2, %rd33;
	add.s64 	%rd8, %rd1, %rd33;
	setp.eq.s32 	%p3, %r1, %r2;
	@%p3 bra 	$L__BB28_75;
	setp.lt.s32 	%p4, %r60, 1;
	@%p4 bra 	$L__BB28_88;
	and.b32  	%r8, %r60, 15;
	setp.lt.u32 	%p5, %r60, 16;
	mov.b32 	%r155, 0;
	@%p5 bra 	$L__BB28_40;
	and.b32  	%r155, %r60, 2147483632;
	mov.b32 	%r149, 0;
$L__BB28_7:
	.pragma "nounroll";
	shl.b32 	%r64, %r149, 7;
	add.s32 	%r19, %r64, %r4;
	setp.ge.s32 	%p6, %r19, %r2;
	@%p6 bra 	$L__BB28_9;
	mul.wide.u32 	%rd34, %r19, 4;
	add.s64 	%rd35, %rd7, %rd34;
	add.s64 	%rd36, %rd8, %rd34;
	ld.global.u32 	%r65, [%rd35];
	st.global.u32 	[%rd36], %r65;
$L__BB28_9:
	add.s32 	%r20, %r19, 128;
	setp.ge.s32 	%p7, %r20, %r2;
	@%p7 bra 	$L__BB28_11;
	mul.wide.u32 	%rd37, %r20, 4;
	add.s64 	%rd38, %rd7, %rd37;
	add.s64 	%rd39, %rd8, %rd37;
	ld.global.u32 	%r66, [%rd38];
	st.global.u32 	[%rd39], %r66;
$L__BB28_11:
	add.s32 	%r21, %r19, 256;
	setp.ge.s32 	%p8, %r21, %r2;
	@%p8 bra 	$L__BB28_13;
	mul.wide.u32 	%rd40, %r21, 4;
	add.s64 	%rd41, %rd7, %rd40;
	add.s64 	%rd42, %rd8, %rd40;
	ld.global.u32 	%r67, [%rd41];
	st.global.u32 	[%rd42], %r67;
$L__BB28_13:
	add.s32 	%r22, %r19, 384;
	setp.ge.s32 	%p9, %r22, %r2;
	@%p9 bra 	$L__BB28_15;
	mul.wide.u32 	%rd43, %r22, 4;
	add.s64 	%rd44, %rd7, %rd43;
	add.s64 	%rd45, %rd8, %rd43;
	ld.global.u32 	%r68, [%rd44];
	st.global.u32 	[%rd45], %r68;
$L__BB28_15:
	add.s32 	%r23, %r19, 512;
	setp.ge.s32 	%p10, %r23, %r2;
	@%p10 bra 	$L__BB28_17;
	mul.wide.u32 	%rd46, %r23, 4;
	add.s64 	%rd47, %rd7, %rd46;
	add.s64 	%rd48, %rd8, %rd46;
	ld.global.u32 	%r69, [%rd47];
	st.global.u32 	[%rd48], %r69;
$L__BB28_17:
	add.s32 	%r24, %r19, 640;
	setp.ge.s32 	%p11, %r24, %r2;
	@%p11 bra 	$L__BB28_19;
	mul.wide.u32 	%rd49, %r24, 4;
	add.s64 	%rd50, %rd7, %rd49;
	add.s64 	%rd51, %rd8, %rd49;
	ld.global.u32 	%r70, [%rd50];
	st.global.u32 	[%rd51], %r70;
$L__BB28_19:
	add.s32 	%r25, %r19, 768;
	setp.ge.s32 	%p12, %r25, %r2;
	@%p12 bra 	$L__BB28_21;
	mul.wide.u32 	%rd52, %r25, 4;
	add.s64 	%rd53, %rd7, %rd52;
	add.s64 	%rd54, %rd8, %rd52;
	ld.global.u32 	%r71, [%rd53];
	st.global.u32 	[%rd54], %r71;
$L__BB28_21:
	add.s32 	%r26, %r19, 896;
	setp.ge.s32 	%p13, %r26, %r2;
	@%p13 bra 	$L__BB28_23;
	mul.wide.u32 	%rd55, %r26, 4;
	add.s64 	%rd56, %rd7, %rd55;
	add.s64 	%rd57, %rd8, %rd55;
	ld.global.u32 	%r72, [%rd56];
	st.global.u32 	[%rd57], %r72;
$L__BB28_23:
	add.s32 	%r27, %r19, 1024;
	setp.ge.s32 	%p14, %r27, %r2;
	@%p14 bra 	$L__BB28_25;
	mul.wide.u32 	%rd58, %r27, 4;
	add.s64 	%rd59, %rd7, %rd58;
	add.s64 	%rd60, %rd8, %rd58;
	ld.global.u32 	%r73, [%rd59];
	st.global.u32 	[%rd60], %r73;
$L__BB28_25:
	add.s32 	%r74, %r19, 1152;
	setp.ge.s32 	%p15, %r74, %r2;
	mul.wide.s32 	%rd61, %r74, 4;
	add.s64 	%rd12, %rd7, %rd61;
	add.s64 	%rd13, %rd8, %rd61;
	@%p15 bra 	$L__BB28_27;
	ld.global.u32 	%r75, [%rd12];
	st.global.u32 	[%rd13], %r75;
$L__BB28_27:
	add.s32 	%r76, %r19, 1280;
	setp.ge.s32 	%p16, %r76, %r2;
	@%p16 bra 	$L__BB28_29;
	ld.global.u32 	%r77, [%rd12+512];
	st.global.u32 	[%rd13+512], %r77;
$L__BB28_29:
	add.s32 	%r78, %r19, 1408;
	setp.ge.s32 	%p17, %r78, %r2;
	@%p17 bra 	$L__BB28_31;
	ld.global.u32 	%r79, [%rd12+1024];
	st.global.u32 	[%rd13+1024], %r79;
$L__BB28_31:
	add.s32 	%r80, %r19, 1536;
	setp.ge.s32 	%p18, %r80, %r2;
	@%p18 bra 	$L__BB28_33;
	ld.global.u32 	%r81, [%rd12+1536];
	st.global.u32 	[%rd13+1536], %r81;
$L__BB28_33:
	add.s32 	%r82, %r19, 1664;
	setp.ge.s32 	%p19, %r82, %r2;
	@%p19 bra 	$L__BB28_35;
	ld.global.u32 	%r83, [%rd12+2048];
	st.global.u32 	[%rd13+2048], %r83;
$L__BB28_35:
	add.s32 	%r84, %r19, 1792;
	setp.ge.s32 	%p20, %r84, %r2;
	@%p20 bra 	$L__BB28_37;
	ld.global.u32 	%r85, [%rd12+2560];
	st.global.u32 	[%rd13+2560], %r85;
$L__BB28_37:
	add.s32 	%r86, %r19, 1920;
	setp.ge.s32 	%p21, %r86, %r2;
	@%p21 bra 	$L__BB28_39;
	ld.global.u32 	%r87, [%rd12+3072];
	st.global.u32 	[%rd13+3072], %r87;
$L__BB28_39:
	add.s32 	%r149, %r149, 16;
	setp.eq.s32 	%p22, %r149, %r155;
	@%p22 bra 	$L__BB28_40;
	bra.uni 	$L__BB28_7;
$L__BB28_40:
	setp.eq.s32 	%p23, %r8, 0;
	@%p23 bra 	$L__BB28_88;
	and.b32  	%r43, %r60, 7;
	setp.lt.u32 	%p24, %r8, 8;
	@%p24 bra 	$L__BB28_59;
	shl.b32 	%r88, %r155, 7;
	add.s32 	%r44, %r88, %r4;
	setp.ge.s32 	%p25, %r44, %r2;
	mul.wide.s32 	%rd62, %r44, 4;
	add.s64 	%rd16, %rd7, %rd62;
	add.s64 	%rd17, %rd8, %rd62;
	@%p25 bra 	$L__BB28_44;
	ld.global.u32 	%r89, [%rd16];
	st.global.u32 	[%rd17], %r89;
$L__BB28_44:
	add.s32 	%r90, %r44, 128;
	setp.ge.s32 	%p26, %r90, %r2;
	@%p26 bra 	$L__BB28_46;
	ld.global.u32 	%r91, [%rd16+512];
	st.global.u32 	[%rd17+512], %r91;
$L__BB28_46:
	add.s32 	%r92, %r44, 256;
	setp.ge.s32 	%p27, %r92, %r2;
	@%p27 bra 	$L__BB28_48;
	ld.global.u32 	%r93, [%rd16+1024];
	st.global.u32 	[%rd17+1024], %r93;
$L__BB28_48:
	add.s32 	%r94, %r44, 384;
	setp.ge.s32 	%p28, %r94, %r2;
	@%p28 bra 	$L__BB28_50;
	ld.global.u32 	%r95, [%rd16+1536];
	st.global.u32 	[%rd17+1536], %r95;
$L__BB28_50:
	add.s32 	%r96, %r44, 512;
	setp.ge.s32 	%p29, %r96, %r2;
	@%p29 bra 	$L__BB28_52;
	ld.global.u32 	%r97, [%rd16+2048];
	st.global.u32 	[%rd17+2048], %r97;
$L__BB28_52:
	add.s32 	%r98, %r44, 640;
	setp.ge.s32 	%p30, %r98, %r2;
	@%p30 bra 	$L__BB28_54;
	ld.global.u32 	%r99, [%rd16+2560];
	st.global.u32 	[%rd17+2560], %r99;
$L__BB28_54:
	add.s32 	%r100, %r44, 768;
	setp.ge.s32 	%p31, %r100, %r2;
	@%p31 bra 	$L__BB28_56;
	ld.global.u32 	%r101, [%rd16+3072];
	st.global.u32 	[%rd17+3072], %r101;
$L__BB28_56:
	add.s32 	%r102, %r44, 896;
	setp.ge.s32 	%p32, %r102, %r2;
	@%p32 bra 	$L__BB28_58;
	ld.global.u32 	%r103, [%rd16+3584];
	st.global.u32 	[%rd17+3584], %r103;
$L__BB28_58:
	add.s32 	%r155, %r155, 8;
$L__BB28_59:
	setp.eq.s32 	%p33, %r43, 0;
	@%p33 bra 	$L__BB28_88;
	and.b32  	%r47, %r60, 3;
	setp.lt.u32 	%p34, %r43, 4;
	@%p34 bra 	$L__BB28_70;
	shl.b32 	%r104, %r155, 7;
	add.s32 	%r48, %r104, %r4;
	setp.ge.s32 	%p35, %r48, %r2;
	@%p35 bra 	$L__BB28_63;
	mul.wide.s32 	%rd63, %r48, 4;
	add.s64 	%rd64, %rd7, %rd63;
	add.s64 	%rd65, %rd8, %rd63;
	ld.global.u32 	%r105, [%rd64];
	st.global.u32 	[%rd65], %r105;
$L__BB28_63:
	add.s32 	%r49, %r48, 128;
	setp.ge.s32 	%p36, %r49, %r2;
	@%p36 bra 	$L__BB28_65;
	mul.wide.s32 	%rd66, %r49, 4;
	add.s64 	%rd67, %rd7, %rd66;
	add.s64 	%rd68, %rd8, %rd66;
	ld.global.u32 	%r106, [%rd67];
	st.global.u32 	[%rd68], %r106;
$L__BB28_65:
	add.s32 	%r50, %r48, 256;
	setp.ge.s32 	%p37, %r50, %r2;
	@%p37 bra 	$L__BB28_67;
	mul.wide.s32 	%rd69, %r50, 4;
	add.s64 	%rd70, %rd7, %rd69;
	add.s64 	%rd71, %rd8, %rd69;
	ld.global.u32 	%r107, [%rd70];
	st.global.u32 	[%rd71], %r107;
$L__BB28_67:
	add.s32 	%r51, %r48, 384;
	setp.ge.s32 	%p38, %r51, %r2;
	@%p38 bra 	$L__BB28_69;
	mul.wide.s32 	%rd72, %r51, 4;
	add.s64 	%rd73, %rd7, %rd72;
	add.s64 	%rd74, %rd8, %rd72;
	ld.global.u32 	%r108, [%rd73];
	st.global.u32 	[%rd74], %r108;
$L__BB28_69:
	add.s32 	%r155, %r155, 4;
$L__BB28_70:
	setp.eq.s32 	%p39, %r47, 0;
	@%p39 bra 	$L__BB28_88;
	shl.b32 	%r109, %r155, 7;
	add.s32 	%r159, %r4, %r109;
	neg.s32 	%r158, %r47;
$L__BB28_72:
	.pragma "nounroll";
	mul.wide.s32 	%rd76, %r159, 4;
	add.s64 	%rd20, %rd8, %rd76;
	add.s64 	%rd21, %rd7, %rd76;
	setp.ge.s32 	%p40, %r159, %r2;
	@%p40 bra 	$L__BB28_74;
	ld.global.u32 	%r110, [%rd21];
	st.global.u32 	[%rd20], %r110;
$L__BB28_74:
	add.s32 	%r159, %r159, 128;
	add.s32 	%r158, %r158, 1;
	setp.ne.s32 	%p41, %r158, 0;
	@%p41 bra 	$L__BB28_72;
	bra.uni 	$L__BB28_88;
$L__BB28_75:
	setp.lt.s32 	%p42, %r60, 1;
	@%p42 bra 	$L__BB28_88;
	and.b32  	%r10, %r60, 15;
	setp.lt.u32 	%p43, %r60, 16;
	mov.b32 	%r151, 0;
	@%p43 bra 	$L__BB28_79;
	and.b32  	%r151, %r60, 2147483632;
	neg.s32 	%r148, %r151;
	add.s32 	%r147, %r4, 1152;
	mul.wide.u32 	%rd77, %r4, 4;
	or.b64  	%rd95, %rd77, 4096;
$L__BB28_78:
	.pragma "nounroll";
	mul.wide.s32 	%rd78, %r147, 4;
	add.s64 	%rd79, %rd78, 1536;
	add.s64 	%rd80, %rd7, %rd95;
	add.s64 	%rd81, %rd8, %rd95;
	ld.global.u32 	%r112, [%rd80+-4096];
	st.global.u32 	[%rd81+-4096], %r112;
	ld.global.u32 	%r113, [%rd80+-3584];
	st.global.u32 	[%rd81+-3584], %r113;
	ld.global.u32 	%r114, [%rd80+-3072];
	st.global.u32 	[%rd81+-3072], %r114;
	ld.global.u32 	%r115, [%rd80+-2560];
	st.global.u32 	[%rd81+-2560], %r115;
	ld.global.u32 	%r116, [%rd80+-2048];
	st.global.u32 	[%rd81+-2048], %r116;
	ld.global.u32 	%r117, [%rd80+-1536];
	st.global.u32 	[%rd81+-1536], %r117;
	ld.global.u32 	%r118, [%rd80+-1024];
	st.global.u32 	[%rd81+-1024], %r118;
	ld.global.u32 	%r119, [%rd80+-512];
	st.global.u32 	[%rd81+-512], %r119;
	ld.global.u32 	%r120, [%rd80];
	st.global.u32 	[%rd81], %r120;
	add.s64 	%rd82, %rd7, %rd79;
	add.s64 	%rd83, %rd8, %rd79;
	ld.global.u32 	%r121, [%rd82+-1536];
	st.global.u32 	[%rd83+-1536], %r121;
	ld.global.u32 	%r122, [%rd82+-1024];
	st.global.u32 	[%rd83+-1024], %r122;
	ld.global.u32 	%r123, [%rd82+-512];
	st.global.u32 	[%rd83+-512], %r123;
	ld.global.u32 	%r124, [%rd82];
	st.global.u32 	[%rd83], %r124;
	ld.global.u32 	%r125, [%rd82+512];
	st.global.u32 	[%rd83+512], %r125;
	ld.global.u32 	%r126, [%rd82+1024];
	st.global.u32 	[%rd83+1024], %r126;
	ld.global.u32 	%r127, [%rd82+1536];
	st.global.u32 	[%rd83+1536], %r127;
	add.s32 	%r148, %r148, 16;
	add.s32 	%r147, %r147, 2048;
	add.s64 	%rd95, %rd95, 8192;
	setp.eq.s32 	%p44, %r148, 0;
	@%p44 bra 	$L__BB28_79;
	bra.uni 	$L__BB28_78;
$L__BB28_79:
	setp.eq.s32 	%p45, %r10, 0;
	@%p45 bra 	$L__BB28_88;
	and.b32  	%r30, %r60, 7;
	setp.lt.u32 	%p46, %r10, 8;
	@%p46 bra 	$L__BB28_82;
	shl.b32 	%r128, %r151, 7;
	add.s32 	%r129, %r128, %r4;
	mul.wide.s32 	%rd84, %r129, 4;
	add.s64 	%rd85, %rd7, %rd84;
	add.s64 	%rd86, %rd8, %rd84;
	ld.global.u32 	%r130, [%rd85];
	st.global.u32 	[%rd86], %r130;
	ld.global.u32 	%r131, [%rd85+512];
	st.global.u32 	[%rd86+512], %r131;
	ld.global.u32 	%r132, [%rd85+1024];
	st.global.u32 	[%rd86+1024], %r132;
	ld.global.u32 	%r133, [%rd85+1536];
	st.global.u32 	[%rd86+1536], %r133;
	ld.global.u32 	%r134, [%rd85+2048];
	st.global.u32 	[%rd86+2048], %r134;
	ld.global.u32 	%r135, [%rd85+2560];
	st.global.u32 	[%rd86+2560], %r135;
	ld.global.u32 	%r136, [%rd85+3072];
	st.global.u32 	[%rd86+3072], %r136;
	ld.global.u32 	%r137, [%rd85+3584];
	st.global.u32 	[%rd86+3584], %r137;
	add.s32 	%r151, %r151, 8;
$L__BB28_82:
	setp.eq.s32 	%p47, %r30, 0;
	@%p47 bra 	$L__BB28_88;
	and.b32  	%r33, %r60, 3;
	setp.lt.u32 	%p48, %r30, 4;
	@%p48 bra 	$L__BB28_85;
	shl.b32 	%r138, %r151, 7;
	add.s32 	%r139, %r138, %r4;
	mul.wide.s32 	%rd87, %r139, 4;
	add.s64 	%rd88, %rd7, %rd87;
	add.s64 	%rd89, %rd8, %rd87;
	ld.global.u32 	%r140, [%rd88];
	st.global.u32 	[%rd89], %r140;
	ld.global.u32 	%r141, [%rd88+512];
	st.global.u32 	[%rd89+512], %r141;
	ld.global.u32 	%r142, [%rd88+1024];
	st.global.u32 	[%rd89+1024], %r142;
	ld.global.u32 	%r143, [%rd88+1536];
	st.global.u32 	[%rd89+1536], %r143;
	add.s32 	%r151, %r151, 4;
$L__BB28_85:
	setp.eq.s32 	%p49, %r33, 0;
	@%p49 bra 	$L__BB28_88;
	shl.b32 	%r144, %r151, 7;
	add.s32 	%r154, %r4, %r144;
	neg.s32 	%r153, %r33;
$L__BB28_87:
	.pragma "nounroll";
	mul.wide.s32 	%rd91, %r154, 4;
	add.s64 	%rd92, %rd8, %rd91;
	add.s64 	%rd93, %rd7, %rd91;
	ld.global.u32 	%r145, [%rd93];
	st.global.u32 	[%rd92], %r145;
	add.s32 	%r154, %r154, 128;
	add.s32 	%r153, %r153, 1;
	setp.eq.s32 	%p50, %r153, 0;
	@%p50 bra 	$L__BB28_88;
	bra.uni 	$L__BB28_87;
$L__BB28_88:
	ret;

}
	// .globl	_ZN3cub18CUB_300001_SM_10006detail9transform16transform_kernelINS2_10policy_hubILb1EN4cuda3std3__45tupleIJN6thrust24THRUST_300001_SM_1000_NS7pointerI14__nv_bfloat162NSA_8cuda_cub3tagENSA_11use_defaultESF_EEEEEE10policy1000EiNS7_10__identityENSA_6detail15normal_iteratorINSA_10device_ptrISC_EEEEJPSC_EEEvT0_iT1_T2_DpNS2_10kernel_argIT3_EE
.visible .entry _ZN3cub18CUB_300001_SM_10006detail9transform16transform_kernelINS2_10policy_hubILb1EN4cuda3std3__45tupleIJN6thrust24THRUST_300001_SM_1000_NS7pointerI14__nv_bfloat162NSA_8cuda_cub3tagENSA_11use_defaultESF_EEEEEE10policy1000EiNS7_10__identityENSA_6detail15normal_iteratorINSA_10device_ptrISC_EEEEJPSC_EEEvT0_iT1_T2_DpNS2_10kernel_argIT3_EE(
	.param .u32 _ZN3cub18CUB_300001_SM_10006detail9transform16transform_kernelINS2_10policy_hubILb1EN4cuda3std3__45tupleIJN6thrust24THRUST_300001_SM_1000_NS7pointerI14__nv_bfloat162NSA_8cuda_cub3tagENSA_11use_defaultESF_EEEEEE10policy1000EiNS7_10__identityENSA_6detail15normal_iteratorINSA_10device_ptrISC_EEEEJPSC_EEEvT0_iT1_T2_DpNS2_10kernel_argIT3_EE_param_0,
	.param .u32 _ZN3cub18CUB_300001_SM_10006detail9transform16transform_kernelINS2_10policy_hubILb1EN4cuda3std3__45tupleIJN6thrust24THRUST_300001_SM_1000_NS7pointerI14__nv_bfloat162NSA_8cuda_cub3tagENSA_11use_defaultESF_EEEEEE10policy1000EiNS7_10__identityENSA_6detail15normal_iteratorINSA_10device_ptrISC_EEEEJPSC_EEEvT0_iT1_T2_DpNS2_10kernel_argIT3_EE_param_1,
	.param .align 1 .b8 _ZN3cub18CUB_300001_SM_10006detail9transform16transform_kernelINS2_10policy_hubILb1EN4cuda3std3__45tupleIJN6thrust24THRUST_300001_SM_1000_NS7pointerI14__nv_bfloat162NSA_8cuda_cub3tagENSA_11use_defaultESF_EEEEEE10policy1000EiNS7_10__identityENSA_6detail15normal_iteratorINSA_10device_ptrISC_EEEEJPSC_EEEvT0_iT1_T2_DpNS2_10kernel_argIT3_EE_param_2[1],
	.param .align 8 .b8 _ZN3cub18CUB_300001_SM_10006detail9transform16transform_kernelINS2_10policy_hubILb1EN4cuda3std3__45tupleIJN6thrust24THRUST_300001_SM_1000_NS7pointerI14__nv_bfloat162NSA_8cuda_cub3tagENSA_11use_defaultESF_EEEEEE10policy1000EiNS7_10__identityENSA_6detail15normal_iteratorINSA_10device_ptrISC_EEEEJPSC_EEEvT0_iT1_T2_DpNS2_10kernel_argIT3_EE_param_3[8],
	.param .align 8 .b8 _ZN3cub18CUB_300001_SM_10006detail9transform16transform_kernelINS2_10policy_hubILb1EN4cuda3std3__45tupleIJN6thrust24THRUST_300001_SM_1000_NS7pointerI14__nv_bfloat162NSA_8cuda_cub3tagENSA_11use_defaultESF_EEEEEE10policy1000EiNS7_10__identityENSA_6detail15normal_iteratorINSA_10device_ptrISC_EEEEJPSC_EEEvT0_iT1_T2_DpNS2_10kernel_argIT3_EE_param_4[16]
)
.maxntid 128
{
	.reg .pred 	%p<51>;
	.reg .b32 	%r<163>;
	.reg .b64 	%rd<90>;

	ld.param.u32 	%r63, [_ZN3cub18CUB_300001_SM_10006detail9transform16transform_kernelINS2_10policy_hubILb1EN4cuda3std3__45tupleIJN6thrust24THRUST_300001_SM_1000_NS7pointerI14__nv_bfloat162NSA_8cuda_cub3tagENSA_11use_defaultESF_EEEEEE10policy1000EiNS7_10__identityENSA_6detail15normal_iteratorINSA_10device_ptrISC_EEEEJPSC_EEEvT0_iT1_T2_DpNS2_10kernel_argIT3_EE_param_0];
	ld.param.u64 	%rd21, [_ZN3cub18CUB_300001_SM_10006detail9transform16transform_kernelINS2_10policy_hubILb1EN4cuda3std3__45tupleIJN6thrust24THRUST_300001_SM_1000_NS7pointerI14__nv_bfloat162NSA_8cuda_cub3tagENSA_11use_defaultESF_EEEEEE10policy1000EiNS7_10__identityENSA_6detail15normal_iteratorINSA_10device_ptrISC_EEEEJPSC_EEEvT0_iT1_T2_DpNS2_10kernel_argIT3_EE_param_4];
	ld.param.u64 	%rd22, [_ZN3cub18CUB_300001_SM_10006detail9transform16transform_kernelINS2_10policy_hubILb1EN4cuda3std3__45tupleIJN6thrust24THRUST_300001_SM_1000_NS7pointerI14__nv_bfloat162NSA_8cuda_cub3tagENSA_11use_defaultESF_EEEEEE10policy1000EiNS7_10__identityENSA_6detail15normal_iteratorINSA_10device_ptrISC_EEEEJPSC_EEEvT0_iT1_T2_DpNS2_10kernel_argIT3_EE_param_3];
	ld.param.u32 	%r62, [_ZN3cub18CUB_300001_SM_10006detail9transform16transform_kernelINS2_10policy_hubILb1EN4cuda3std3__45tupleIJN6thrust24THRUST_300001_SM_1000_NS7pointerI14__nv_bfloat162NSA_8cuda_cub3tagENSA_11use_defaultESF_EEEEEE10policy1000EiNS7_10__identityENSA_6detail15normal_iteratorINSA_10device_ptrISC_EEEEJPSC_EEEvT0_iT1_T2_DpNS2_10kernel_argIT3_EE_param_1];
	cvta.to.global.u64 	%rd1, %rd22;
	cvta.to.global.u64 	%rd2, %rd21;
	shl.b32 	%r1, %r62, 7;
	mov.u32 	%r64, %ctaid.x;
	mul.lo.s32 	%r2, %r1, %r64;
	sub.s32 	%r3, %r63, %r2;
	min.s32 	%r4, %r1, %r3;
	shl.b32 	%r5, %r4, 2;
	mov.u32 	%r6, %tid.x;
	shl.b32 	%r149, %r6, 7;
	setp.ge.s32 	%p1, %r149, %r5;
	@%p1 bra 	$L__BB29_3;
	mul.wide.u32 	%rd23, %r6, 128;
	add.s64 	%rd24, %rd2, %rd23;
	mul.wide.s32 	%rd25, %r2, 4;
	add.s64 	%rd88, %rd24, %rd25;
$L__BB29_2:
	.pragma "nounroll";
	// begin inline asm
	prefetch.global.L2 [%rd88];
	// end inline asm
	add.s32 	%r149, %r149, 16384;
	add.s64 	%rd88, %rd88, 16384;
	setp.lt.s32 	%p2, %r149, %r5;
	@%p2 bra 	$L__BB29_2;
$L__BB29_3:
	mul.wide.s32 	%rd27, %r2, 4;
	add.s64 	%rd6, %rd2, %rd27;
	add.s64 	%rd7, %rd1, %rd27;
	setp.gt.s32 	%p3, %r1, %r3;
	@%p3 bra 	$L__BB29_17;
	setp.lt.s32 	%p4, %r62, 1;
	@%p4 bra 	$L__BB29_88;
	and.b32  	%r10, %r62, 15;
	setp.lt.u32 	%p5, %r62, 16;
	mov.b32 	%r158, 0;
	@%p5 bra 	$L__BB29_8;
	and.b32  	%r158, %r62, 2147483632;
	neg.s32 	%r151, %r158;
	add.s32 	%r150, %r6, 1152;
	mul.wide.u32 	%rd28, %r6, 4;
	or.b64  	%rd89, %rd28, 4096;
$L__BB29_7:
	.pragma "nounroll";
	mul.wide.s32 	%rd29, %r150, 4;
	add.s64 	%rd30, %rd29, 1536;
	add.s64 	%rd31, %rd6, %rd89;
	add.s64 	%rd32, %rd7, %rd89;
	ld.global.u32 	%r66, [%rd31+-4096];
	st.global.u32 	[%rd32+-4096], %r66;
	ld.global.u32 	%r67, [%rd31+-3584];
	st.global.u32 	[%rd32+-3584], %r67;
	ld.global.u32 	%r68, [%rd31+-3072];
	st.global.u32 	[%rd32+-3072], %r68;
	ld.global.u32 	%r69, [%rd31+-2560];
	st.global.u32 	[%rd32+-2560], %r69;
	ld.global.u32 	%r70, [%rd31+-2048];
	st.global.u32 	[%rd32+-2048], %r70;
	ld.global.u32 	%r71, [%rd31+-1536];
	st.global.u32 	[%rd32+-1536], %r71;
	ld.global.u32 	%r72, [%rd31+-1024];
	st.global.u32 	[%rd32+-1024], %r72;
	ld.global.u32 	%r73, [%rd31+-512];
	st.global.u32 	[%rd32+-512], %r73;
	ld.global.u32 	%r74, [%rd31];
	st.global.u32 	[%rd32], %r74;
	add.s64 	%rd33, %rd6, %rd30;
	add.s64 	%rd34, %rd7, %rd30;
	ld.global.u32 	%r75, [%rd33+-1536];
	st.global.u32 	[%rd34+-1536], %r75;
	ld.global.u32 	%r76, [%rd33+-1024];
	st.global.u32 	[%rd34+-1024], %r76;
	ld.global.u32 	%r77, [%rd33+-512];
	st.global.u32 	[%rd34+-512], %r77;
	ld.global.u32 	%r78, [%rd33];
	st.global.u32 	[%rd34], %r78;
	ld.global.u32 	%r79, [%rd33+512];
	st.global.u32 	[%rd34+512], %r79;
	ld.global.u32 	%r80, [%rd33+1024];
	st.global.u32 	[%rd34+1024], %r80;
	ld.global.u32 	%r81, [%rd33+1536];
	st.global.u32 	[%rd34+1536], %r81;
	add.s32 	%r151, %r151, 16;
	add.s32 	%r150, %r150, 2048;
	add.s64 	%rd89, %rd89, 8192;
	setp.eq.s32 	%p6, %r151, 0;
	@%p6 bra 	$L__BB29_8;
	bra.uni 	$L__BB29_7;
$L__BB29_8:
	setp.eq.s32 	%p7, %r10, 0;
	@%p7 bra 	$L__BB29_88;
	and.b32  	%r50, %r62, 7;
	setp.lt.u32 	%p8, %r10, 8;
	@%p8 bra 	$L__BB29_11;
	shl.b32 	%r82, %r158, 7;
	add.s32 	%r83, %r82, %r6;
	mul.wide.s32 	%rd35, %r83, 4;
	add.s64 	%rd36, %rd6, %rd35;
	add.s64 	%rd37, %rd7, %rd35;
	ld.global.u32 	%r84, [%rd36];
	st.global.u32 	[%rd37], %r84;
	ld.global.u32 	%r85, [%rd36+512];
	st.global.u32 	[%rd37+512], %r85;
	ld.global.u32 	%r86, [%rd36+1024];
	st.global.u32 	[%rd37+1024], %r86;
	ld.global.u32 	%r87, [%rd36+1536];
	st.global.u32 	[%rd37+1536], %r87;
	ld.global.u32 	%r88, [%rd36+2048];
	st.global.u32 	[%rd37+2048], %r88;
	ld.global.u32 	%r89, [%rd36+2560];
	st.global.u32 	[%rd37+2560], %r89;
	ld.global.u32 	%r90, [%rd36+3072];
	st.global.u32 	[%rd37+3072], %r90;
	ld.global.u32 	%r91, [%rd36+3584];
	st.global.u32 	[%rd37+3584], %r91;
	add.s32 	%r158, %r158, 8;
$L__BB29_11:
	setp.eq.s32 	%p9, %r50, 0;
	@%p9 bra 	$L__BB29_88;
	and.b32  	%r53, %r62, 3;
	setp.lt.u32 	%p10, %r50, 4;
	@%p10 bra 	$L__BB29_14;
	shl.b32 	%r92, %r158, 7;
	add.s32 	%r93, %r92, %r6;
	mul.wide.s32 	%rd38, %r93, 4;
	add.s64 	%rd39, %rd6, %rd38;
	add.s64 	%rd40, %rd7, %rd38;
	ld.global.u32 	%r94, [%rd39];
	st.global.u32 	[%rd40], %r94;
	ld.global.u32 	%r95, [%rd39+512];
	st.global.u32 	[%rd40+512], %r95;
	ld.global.u32 	%r96, [%rd39+1024];
	st.global.u32 	[%rd40+1024], %r96;
	ld.global.u32 	%r97, [%rd39+1536];
	st.global.u32 	[%rd40+1536], %r97;
	add.s32 	%r158, %r158, 4;
$L__BB29_14:
	setp.eq.s32 	%p11, %r53, 0;
	@%p11 bra 	$L__BB29_88;
	shl.b32 	%r98, %r158, 7;
	add.s32 	%r162, %r6, %r98;
	neg.s32 	%r161, %r53;
$L__BB29_16:
	.pragma "nounroll";
	mul.wide.s32 	%rd42, %r162, 4;
	add.s64 	%rd43, %rd7, %rd42;
	add.s64 	%rd44, %rd6, %rd42;
	ld.global.u32 	%r99, [%rd44];
	st.global.u32 	[%rd43], %r99;
	add.s32 	%r162, %r162, 128;
	add.s32 	%r161, %r161, 1;
	setp.ne.s32 	%p12, %r161, 0;
	@%p12 bra 	$L__BB29_16;
	bra.uni 	$L__BB29_88;
$L__BB29_17:
	setp.lt.s32 	%p13, %r62, 1;
	@%p13 bra 	$L__BB29_88;
	and.b32  	%r14, %r62, 15;
	setp.lt.u32 	%p14, %r62, 16;
	mov.b32 	%r153, 0;
	@%p14 bra 	$L__BB29_53;
	and.b32  	%r153, %r62, 2147483632;
	mov.b32 	%r152, 0;
$L__BB29_20:
	.pragma "nounroll";
	shl.b32 	%r102, %r152, 7;
	add.s32 	%r21, %r102, %r6;
	setp.ge.s32 	%p15, %r21, %r4;
	@%p15 bra 	$L__BB29_22;
	mul.wide.u32 	%rd45, %r21, 4;
	add.s64 	%rd46, %rd6, %rd45;
	add.s64 	%rd47, %rd7, %rd45;
	ld.global.u32 	%r103, [%rd46];
	st.global.u32 	[%rd47], %r103;
$L__BB29_22:
	add.s32 	%r22, %r21, 128;
	setp.ge.s32 	%p16, %r22, %r4;
	@%p16 bra 	$L__BB29_24;
	mul.wide.u32 	%rd48, %r22, 4;
	add.s64 	%rd49, %rd6, %rd48;
	add.s64 	%rd50, %rd7, %rd48;
	ld.global.u32 	%r104, [%rd49];
	st.global.u32 	[%rd50], %r104;
$L__BB29_24:
	add.s32 	%r23, %r21, 256;
	setp.ge.s32 	%p17, %r23, %r4;
	@%p17 bra 	$L__BB29_26;
	mul.wide.u32 	%rd51, %r23, 4;
	add.s64 	%rd52, %rd6, %rd51;
	add.s64 	%rd53, %rd7, %rd51;
	ld.global.u32 	%r105, [%rd52];
	st.global.u32 	[%rd53], %r105;
$L__BB29_26:
	add.s32 	%r24, %r21, 384;
	setp.ge.s32 	%p18, %r24, %r4;
	@%p18 bra 	$L__BB29_28;
	mul.wide.u32 	%rd54, %r24, 4;
	add.s64 	%rd55, %rd6, %rd54;
	add.s64 	%rd56, %rd7, %rd54;
	ld.global.u32 	%r106, [%rd55];
	st.global.u32 	[%rd56], %r106;
$L__BB29_28:
	add.s32 	%r25, %r21, 512;
	setp.ge.s32 	%p19, %r25, %r4;
	@%p19 bra 	$L__BB29_30;
	mul.wide.u32 	%rd57, %r25, 4;
	add.s64 	%rd58, %rd6, %rd57;
	add.s64 	%rd59, %rd7, %rd57;
	ld.global.u32 	%r107, [%rd58];
	st.global.u32 	[%rd59], %r107;
$L__BB29_30:
	add.s32 	%r26, %r21, 640;
	setp.ge.s32 	%p20, %r26, %r4;
	@%p20 bra 	$L__BB29_32;
	mul.wide.u32 	%rd60, %r26, 4;
	add.s64 	%rd61, %rd6, %rd60;
	add.s64 	%rd62, %rd7, %rd60;
	ld.global.u32 	%r108, [%rd61];
	st.global.u32 	[%rd62], %r108;
$L__BB29_32:
	add.s32 	%r27, %r21, 768;
	setp.ge.s32 	%p21, %r27, %r4;
	@%p21 bra 	$L__BB29_34;
	mul.wide.u32 	%rd63, %r27, 4;
	add.s64 	%rd64, %rd6, %rd63;
	add.s64 	%rd65, %rd7, %rd63;
	ld.global.u32 	%r109, [%rd64];
	st.global.u32 	[%rd65], %r109;
$L__BB29_34:
	add.s32 	%r28, %r21, 896;
	setp.ge.s32 	%p22, %r28, %r4;
	@%p22 bra 	$L__BB29_36;
	mul.wide.u32 	%rd66, %r28, 4;
	add.s64 	%rd67, %rd6, %rd66;
	add.s64 	%rd68, %rd7, %rd66;
	ld.global.u32 	%r110, [%rd67];
	st.global.u32 	[%rd68], %r110;
$L__BB29_36:
	add.s32 	%r29, %r21, 1024;
	setp.ge.s32 	%p23, %r29, %r4;
	@%p23 bra 	$L__BB29_38;
	mul.wide.u32 	%rd69, %r29, 4;
	add.s64 	%rd70, %rd6, %rd69;
	add.s64 	%rd71, %rd7, %rd69;
	ld.global.u32 	%r111, [%rd70];
	st.global.u32 	[%rd71], %r111;
$L__BB29_38:
	add.s32 	%r112, %r21, 1152;
	setp.ge.s32 	%p24, %r112, %r4;
	mul.wide.s32 	%rd72, %r112, 4;
	add.s64 	%rd11, %rd6, %rd72;
	add.s64 	%rd12, %rd7, %rd72;
	@%p24 bra 	$L__BB29_40;
	ld.global.u32 	%r113, [%rd11];
	st.global.u32 	[%rd12], %r113;
$L__BB29_40:
	add.s32 	%r114, %r21, 1280;
	setp.ge.s32 	%p25, %r114, %r4;
	@%p25 bra 	$L__BB29_42;
	ld.global.u32 	%r115, [%rd11+512];
	st.global.u32 	[%rd12+512], %r115;
$L__BB29_42:
	add.s32 	%r116, %r21, 1408;
	setp.ge.s32 	%p26, %r116, %r4;
	@%p26 bra 	$L__BB29_44;
	ld.global.u32 	%r117, [%rd11+1024];
	st.global.u32 	[%rd12+1024], %r117;
$L__BB29_44:
	add.s32 	%r118, %r21, 1536;
	setp.ge.s32 	%p27, %r118, %r4;
	@%p27 bra 	$L__BB29_46;
	ld.global.u32 	%r119, [%rd11+1536];
	st.global.u32 	[%rd12+1536], %r119;
$L__BB29_46:
	add.s32 	%r120, %r21, 1664;
	setp.ge.s32 	%p28, %r120, %r4;
	@%p28 bra 	$L__BB29_48;
	ld.global.u32 	%r121, [%rd11+2048];
	st.global.u32 	[%rd12+2048], %r121;
$L__BB29_48:
	add.s32 	%r122, %r21, 1792;
	setp.ge.s32 	%p29, %r122, %r4;
	@%p29 bra 	$L__BB29_50;
	ld.global.u32 	%r123, [%rd11+2560];
	st.global.u32 	[%rd12+2560], %r123;
$L__BB29_50:
	add.s32 	%r124, %r21, 1920;
	setp.ge.s32 	%p30, %r124, %r4;
	@%p30 bra 	$L__BB29_52;
	ld.global.u32 	%r125, [%rd11+3072];
	st.global.u32 	[%rd12+3072], %r125;
$L__BB29_52:
	add.s32 	%r152, %r152, 16;
	setp.ne.s32 	%p31, %r152, %r153;
	@%p31 bra 	$L__BB29_20;
$L__BB29_53:
	setp.eq.s32 	%p32, %r14, 0;
	@%p32 bra 	$L__BB29_88;
	and.b32  	%r32, %r62, 7;
	setp.lt.u32 	%p33, %r14, 8;
	@%p33 bra 	$L__BB29_72;
	shl.b32 	%r126, %r153, 7;
	add.s32 	%r33, %r126, %r6;
	setp.ge.s32 	%p34, %r33, %r4;
	mul.wide.s32 	%rd73, %r33, 4;
	add.s64 	%rd13, %rd6, %rd73;
	add.s64 	%rd14, %rd7, %rd73;
	@%p34 bra 	$L__BB29_57;
	ld.global.u32 	%r127, [%rd13];
	st.global.u32 	[%rd14], %r127;
$L__BB29_57:
	add.s32 	%r128, %r33, 128;
	setp.ge.s32 	%p35, %r128, %r4;
	@%p35 bra 	$L__BB29_59;
	ld.global.u32 	%r129, [%rd13+512];
	st.global.u32 	[%rd14+512], %r129;
$L__BB29_59:
	add.s32 	%r130, %r33, 256;
	setp.ge.s32 	%p36, %r130, %r4;
	@%p36 bra 	$L__BB29_61;
	ld.global.u32 	%r131, [%rd13+1024];
	st.global.u32 	[%rd14+1024], %r131;
$L__BB29_61:
	add.s32 	%r132, %r33, 384;
	setp.ge.s32 	%p37, %r132, %r4;
	@%p37 bra 	$L__BB29_63;
	ld.global.u32 	%r133, [%rd13+1536];
	st.global.u32 	[%rd14+1536], %r133;
$L__BB29_63:
	add.s32 	%r134, %r33, 512;
	setp.ge.s32 	%p38, %r134, %r4;
	@%p38 bra 	$L__BB29_65;
	ld.global.u32 	%r135, [%rd13+2048];
	st.global.u32 	[%rd14+2048], %r135;
$L__BB29_65:
	add.s32 	%r136, %r33, 640;
	setp.ge.s32 	%p39, %r136, %r4;
	@%p39 bra 	$L__BB29_67;
	ld.global.u32 	%r137, [%rd13+2560];
	st.global.u32 	[%rd14+2560], %r137;
$L__BB29_67:
	add.s32 	%r138, %r33, 768;
	setp.ge.s32 	%p40, %r138, %r4;
	@%p40 bra 	$L__BB29_69;
	ld.global.u32 	%r139, [%rd13+3072];
	st.global.u32 	[%rd14+3072], %r139;
$L__BB29_69:
	add.s32 	%r140, %r33, 896;
	setp.ge.s32 	%p41, %r140, %r4;
	@%p41 bra 	$L__BB29_71;
	ld.global.u32 	%r141, [%rd13+3584];
	st.global.u32 	[%rd14+3584], %r141;
$L__BB29_71:
	add.s32 	%r153, %r153, 8;
$L__BB29_72:
	setp.eq.s32 	%p42, %r32, 0;
	@%p42 bra 	$L__BB29_88;
	and.b32  	%r36, %r62, 3;
	setp.lt.u32 	%p43, %r32, 4;
	@%p43 bra 	$L__BB29_83;
	shl.b32 	%r142, %r153, 7;
	add.s32 	%r37, %r142, %r6;
	setp.ge.s32 	%p44, %r37, %r4;
	@%p44 bra 	$L__BB29_76;
	mul.wide.s32 	%rd74, %r37, 4;
	add.s64 	%rd75, %rd6, %rd74;
	add.s64 	%rd76, %rd7, %rd74;
	ld.global.u32 	%r143, [%rd75];
	st.global.u32 	[%rd76], %r143;
$L__BB29_76:
	add.s32 	%r38, %r37, 128;
	setp.ge.s32 	%p45, %r38, %r4;
	@%p45 bra 	$L__BB29_78;
	mul.wide.s32 	%rd77, %r38, 4;
	add.s64 	%rd78, %rd6, %rd77;
	add.s64 	%rd79, %rd7, %rd77;
	ld.global.u32 	%r144, [%rd78];
	st.global.u32 	[%rd79], %r144;
$L__BB29_78:
	add.s32 	%r39, %r37, 256;
	setp.ge.s32 	%p46, %r39, %r4;
	@%p46 bra 	$L__BB29_80;
	mul.wide.s32 	%rd80, %r39, 4;
	add.s64 	%rd81, %rd6, %rd80;
	add.s64 	%rd82, %rd7, %rd80;
	ld.global.u32 	%r145, [%rd81];
	st.global.u32 	[%rd82], %r145;
$L__BB29_80:
	add.s32 	%r40, %r37, 384;
	setp.ge.s32 	%p47, %r40, %r4;
	@%p47 bra 	$L__BB29_82;
	mul.wide.s32 	%rd83, %r40, 4;
	add.s64 	%rd84, %rd6, %rd83;
	add.s64 	%rd85, %rd7, %rd83;
	ld.global.u32 	%r146, [%rd84];
	st.global.u32 	[%rd85], %r146;
$L__BB29_82:
	add.s32 	%r153, %r153, 4;
$L__BB29_83:
	setp.eq.s32 	%p48, %r36, 0;
	@%p48 bra 	$L__BB29_88;
	shl.b32 	%r147, %r153, 7;
	add.s32 	%r157, %r6, %r147;
	neg.s32 	%r156, %r36;
$L__BB29_85:
	.pragma "nounroll";
	mul.wide.s32 	%rd87, %r157, 4;
	add.s64 	%rd17, %rd7, %rd87;
	add.s64 	%rd18, %rd6, %rd87;
	setp.ge.s32 	%p49, %r157, %r4;
	@%p49 bra 	$L__BB29_87;
	ld.global.u32 	%r148, [%rd18];
	st.global.u32 	[%rd17], %r148;
$L__BB29_87:
	add.s32 	%r157, %r157, 128;
	add.s32 	%r156, %r156, 1;
	setp.eq.s32 	%p50, %r156, 0;
	@%p50 bra 	$L__BB29_88;
	bra.uni 	$L__BB29_85;
$L__BB29_88:
	ret;

}
	// .globl	_ZN3cub18CUB_300001_SM_10006detail9transform16transform_kernelINS2_10policy_hubILb1EN4cuda3std3__45tupleIJN6thrust24THRUST_300001_SM_1000_NS7pointerI14__nv_bfloat162NSA_8cuda_cub3tagENSA_11use_defaultESF_EEEEEE10policy1000ElNS7_10__identityENSA_6detail15normal_iteratorINSA_10device_ptrISC_EEEEJPSC_EEEvT0_iT1_T2_DpNS2_10kernel_argIT3_EE
.visible .entry _ZN3cub18CUB_300001_SM_10006detail9transform16transform_kernelINS2_10policy_hubILb1EN4cuda3std3__45tupleIJN6thrust24THRUST_300001_SM_1000_NS7pointerI14__nv_bfloat162NSA_8cuda_cub3tagENSA_11use_defaultESF_EEEEEE10policy1000ElNS7_10__identityENSA_6detail15normal_iteratorINSA_10device_ptrISC_EEEEJPSC_EEEvT0_iT1_T2_DpNS2_10kernel_argIT3_EE(
	.param .u64 _ZN3cub18CUB_300001_SM_10006detail9transform16transform_kernelINS2_10policy_hubILb1EN4cuda3std3__45tupleIJN6thrust24THRUST_300001_SM_1000_NS7pointerI14__nv_bfloat162NSA_8cuda_cub3tagENSA_11use_defaultESF_EEEEEE10policy1000ElNS7_10__identityENSA_6detail15normal_iteratorINSA_10device_ptrISC_EEEEJPSC_EEEvT0_iT1_T2_DpNS2_10kernel_argIT3_EE_param_0,
	.param .u32 _ZN3cub18CUB_300001_SM_10006detail9transform16transform_kernelINS2_10policy_hubILb1EN4cuda3std3__45tupleIJN6thrust24THRUST_300001_SM_1000_NS7pointerI14__nv_bfloat162NSA_8cuda_cub3tagENSA_11use_defaultESF_EEEEEE10policy1000ElNS7_10__identityENSA_6detail15normal_iteratorINSA_10device_ptrISC_EEEEJPSC_EEEvT0_iT1_T2_DpNS2_10kernel_argIT3_EE_param_1,
	.param .align 1 .b8 _ZN3cub18CUB_300001_SM_10006detail9transform16transform_kernelINS2_10policy_hubILb1EN4cuda3std3__45tupleIJN6thrust24THRUST_300001_SM_1000_NS7pointerI14__nv_bfloat162NSA_8cuda_cub3tagENSA_11use_defaultESF_EEEEEE10policy1000ElNS7_10__identityENSA_6detail15normal_iteratorINSA_10device_ptrISC_EEEEJPSC_EEEvT0_iT1_T2_DpNS2_10kernel_argIT3_EE_param_2[1],
	.param .align 8 .b8 _ZN3cub18CUB_300001_SM_10006detail9transform16transform_kernelINS2_10policy_hubILb1EN4cuda3std3__45tupleIJN6thrust24THRUST_300001_SM_1000_NS7pointerI14__nv_bfloat162NSA_8cuda_cub3tagENSA_11use_defaultESF_EEEEEE10policy1000ElNS7_10__identityENSA_6detail15normal_iteratorINSA_10device_ptrISC_EEEEJPSC_EEEvT0_iT1_T2_DpNS2_10kernel_argIT3_EE_param_3[8],
	.param .align 8 .b8 _ZN3cub18CUB_300001_SM_10006detail9transform16transform_kernelINS2_10policy_hubILb1EN4cuda3std3__45tupleIJN6thrust24THRUST_300001_SM_1000_NS7pointerI14__nv_bfloat162NSA_8cuda_cub3tagENSA_11use_defaultESF_EEEEEE10policy1000ElNS7_10__identityENSA_6detail15normal_iteratorINSA_10device_ptrISC_EEEEJPSC_EEEvT0_iT1_T2_DpNS2_10kernel_argIT3_EE_param_4[16]
)
.maxntid 128
{
	.reg .pred 	%p<51>;
	.reg .b32 	%r<160>;
	.reg .b64 	%rd<96>;

	ld.param.u64 	%rd22, [_ZN3cub18CUB_300001_SM_10006detail9transform16transform_kernelINS2_10policy_hubILb1EN4cuda3std3__45tupleIJN6thrust24THRUST_300001_SM_1000_NS7pointerI14__nv_bfloat162NSA_8cuda_cub3tagENSA_11use_defaultESF_EEEEEE10policy1000ElNS7_10__identityENSA_6detail15normal_iteratorINSA_10device_ptrISC_EEEEJPSC_EEEvT0_iT1_T2_DpNS2_10kernel_argIT3_EE_param_0];
	ld.param.u64 	%rd23, [_ZN3cub18CUB_300001_SM_10006detail9transform16transform_kernelINS2_10policy_hubILb1EN4cuda3std3__45tupleIJN6thrust24THRUST_300001_SM_1000_NS7pointerI14__nv_bfloat162NSA_8cuda_cub3tagENSA_11use_defaultESF_EEEEEE10policy1000ElNS7_10__identityENSA_6detail15normal_iteratorINSA_10device_ptrISC_EEEEJPSC_EEEvT0_iT1_T2_DpNS2_10kernel_argIT3_EE_param_4];
	ld.param.u64 	%rd24, [_ZN3cub18CUB_300001_SM_10006detail9transform16transform_kernelINS2_10policy_hubILb1EN4cuda3std3__45tupleIJN6thrust24THRUST_300001_SM_1000_NS7pointerI14__nv_bfloat162NSA_8cuda_cub3tagENSA_11use_defaultESF_EEEEEE10policy1000ElNS7_10__identityENSA_6detail15normal_iteratorINSA_10device_ptrISC_EEEEJPSC_EEEvT0_iT1_T2_DpNS2_10kernel_argIT3_EE_param_3];
	ld.param.u32 	%r60, [_ZN3cub18CUB_300001_SM_10006detail9transform16transform_kernelINS2_10policy_hubILb1EN4cuda3std3__45tupleIJN6thrust24THRUST_300001_SM_1000_NS7pointerI14__nv_bfloat162NSA_8cuda_cub3tagENSA_11use_defaultESF_EEEEEE10policy1000ElNS7_10__identityENSA_6detail15normal_iteratorINSA_10device_ptrISC_EEEEJPSC_EEEvT0_iT1_T2_DpNS2_10kernel_argIT3_EE_param_1];
	cvta.to.global.u64 	%rd1, %rd24;
	cvta.to.global.u64 	%rd2, %rd23;
	shl.b32 	%r1, %r60, 7;
	mov.u32 	%r61, %ctaid.x;
	cvt.u64.u32 	%rd25, %r61;
	cvt.s64.s32 	%rd26, %r1;
	mul.lo.s64 	%rd3, %rd26, %rd25;
	sub.s64 	%rd27, %rd22, %rd3;
	min.s64 	%rd28, %rd27, %rd26;
	cvt.u32.u64 	%r2, %rd28;
	shl.b32 	%r3, %r2, 2;
	mov.u32 	%r4, %tid.x;
	shl.b32 	%r146, %r4, 7;
	setp.ge.s32 	%p1, %r146, %r3;
	@%p1 bra 	$L__BB30_3;
	shl.b64 	%rd29, %rd3, 2;
	add.s64 	%rd30, %rd2, %rd29;
	mul.wide.u32 	%rd31, %r4, 128;
	add.s64 	%rd94, %rd30, %rd31;
$L__BB30_2:
	.pragma "nounroll";
	// begin inline asm
	prefetch.global.L2 [%rd94];
	// end inline asm
	add.s32 	%r146, %r146, 16384;
	add.s64 	%rd94, %rd94, 16384;
	setp.lt.s32 	%p2, %r146, %r3;
	@%p2 bra 	$L__BB30_2;
$L__BB30_3:
	shl.b64 	%rd33, %rd3, 2;
	add.s64 	%rd7, %rd2, %rd33;
	add.s64 	%rd8, %rd1, %rd33;
	setp.eq.s32 	%p3, %r1, %r2;
	@%p3 bra 	$L__BB30_75;
	setp.lt.s32 	%p4, %r60, 1;
	@%p4 bra 	$L__BB30_88;
	and.b32  	%r8, %r60, 15;
	setp.lt.u32 	%p5, %r60, 16;
	mov.b32 	%r155, 0;
	@%p5 bra 	$L__BB30_40;
	and.b32  	%r155, %r60, 2147483632;
	mov.b32 	%r149, 0;
$L__BB30_7:
	.pragma "nounroll";
	shl.b32 	%r64, %r149, 7;
	add.s32 	%r19, %r64, %r4;
	setp.ge.s32 	%p6, %r19, %r2;
	@%p6 bra 	$L__BB30_9;
	mul.wide.u32 	%rd34, %r19, 4;
	add.s64 	%rd35, %rd7, %rd34;
	add.s64 	%rd36, %rd8, %rd34;
	ld.global.u32 	%r65, [%rd35];
	st.global.u32 	[%rd36], %r65;
$L__BB30_9:
	add.s32 	%r20, %r19, 128;
	setp.ge.s32 	%p7, %r20, %r2;
	@%p7 bra 	$L__BB30_11;
	mul.wide.u32 	%rd37, %r20, 4;
	add.s64 	%rd38, %rd7, %rd37;
	add.s64 	%rd39, %rd8, %rd37;
	ld.global.u32 	%r66, [%rd38];
	st.global.u32 	[%rd39], %r66;
$L__BB30_11:
	add.s32 	%r21, %r19, 256;
	setp.ge.s32 	%p8, %r21, %r2;
	@%p8 bra 	$L__BB30_13;
	mul.wide.u32 	%rd40, %r21, 4;
	add.s64 	%rd41, %rd7, %rd40;
	add.s64 	%rd42, %rd8, %rd40;
	ld.global.u32 	%r67, [%rd41];
	st.global.u32 	[%rd42], %r67;
$L__BB30_13:
	add.s32 	%r22, %r19, 384;
	setp.ge.s32 	%p9, %r22, %r2;
	@%p9 bra 	$L__BB30_15;
	mul.wide.u32 	%rd43, %r22, 4;
	add.s64 	%rd44, %rd7, %rd43;
	add.s64 	%rd45, %rd8, %rd43;
	ld.global.u32 	%r68, [%rd44];
	st.global.u32 	[%rd45], %r68;
$L__BB30_15:
	add.s32 	%r23, %r19, 512;
	setp.ge.s32 	%p10, %r23, %r2;
	@%p10 bra 	$L__BB30_17;
	mul.wide.u32 	%rd46, %r23, 4;
	add.s64 	%rd47, %rd7, %rd46;
	add.s64 	%rd48, %rd8, %rd46;
	ld.global.u32 	%r69, [%rd47];
	st.global.u32 	[%rd48], %r69;
$L__BB30_17:
	add.s32 	%r24, %r19, 640;
	setp.ge.s32 	%p11, %r24, %r2;
	@%p11 bra 	$L__BB30_19;
	mul.wide.u32 	%rd49, %r24, 4;
	add.s64 	%rd50, %rd7, %rd49;
	add.s64 	%rd51, %rd8, %rd49;
	ld.global.u32 	%r70, [%rd50];
	st.global.u32 	[%rd51], %r70;
$L__BB30_19:
	add.s32 	%r25, %r19, 768;
	setp.ge.s32 	%p12, %r25, %r2;
	@%p12 bra 	$L__BB30_21;
	mul.wide.u32 	%rd52, %r25, 4;
	add.s64 	%rd53, %rd7, %rd52;
	add.s64 	%rd54, %rd8, %rd52;
	ld.global.u32 	%r71, [%rd53];
	st.global.u32 	[%rd54], %r71;
$L__BB30_21:
	add.s32 	%r26, %r19, 896;
	setp.ge.s32 	%p13, %r26, %r2;
	@%p13 bra 	$L__BB30_23;
	mul.wide.u32 	%rd55, %r26, 4;
	add.s64 	%rd56, %rd7, %rd55;
	add.s64 	%rd57, %rd8, %rd55;
	ld.global.u32 	%r72, [%rd56];
	st.global.u32 	[%rd57], %r72;
$L__BB30_23:
	add.s32 	%r27, %r19, 1024;
	setp.ge.s32 	%p14, %r27, %r2;
	@%p14 bra 	$L__BB30_25;
	mul.wide.u32 	%rd58, %r27, 4;
	add.s64 	%rd59, %rd7, %rd58;
	add.s64 	%rd60, %rd8, %rd58;
	ld.global.u32 	%r73, [%rd59];
	st.global.u32 	[%rd60], %r73;
$L__BB30_25:
	add.s32 	%r74, %r19, 1152;
	setp.ge.s32 	%p15, %r74, %r2;
	mul.wide.s32 	%rd61, %r74, 4;
	add.s64 	%rd12, %rd7, %rd61;
	add.s64 	%rd13, %rd8, %rd61;
	@%p15 bra 	$L__BB30_27;
	ld.global.u32 	%r75, [%rd12];
	st.global.u32 	[%rd13], %r75;
$L__BB30_27:
	add.s32 	%r76, %r19, 1280;
	setp.ge.s32 	%p16, %r76, %r2;
	@%p16 bra 	$L__BB30_29;
	ld.global.u32 	%r77, [%rd12+512];
	st.global.u32 	[%rd13+512], %r77;
$L__BB30_29:
	add.s32 	%r78, %r19, 1408;
	setp.ge.s32 	%p17, %r78, %r2;
	@%p17 bra 	$L__BB30_31;
	ld.global.u32 	%r79, [%rd12+1024];
	st.global.u32 	[%rd13+1024], %r79;
$L__BB30_31:
	add.s32 	%r80, %r19, 1536;
	setp.ge.s32 	%p18, %r80, %r2;
	@%p18 bra 	$L__BB30_33;
	ld.global.u32 	%r81, [%rd12+1536];
	st.global.u32 	[%rd13+1536], %r81;
$L__BB30_33:
	add.s32 	%r82, %r19, 1664;
	setp.ge.s32 	%p19, %r82, %r2;
	@%p19 bra 	$L__BB30_35;
	ld.global.u32 	%r83, [%rd12+2048];
	st.global.u32 	[%rd13+2048], %r83;
$L__BB30_35:
	add.s32 	%r84, %r19, 1792;
	setp.ge.s32 	%p20, %r84, %r2;
	@%p20 bra 	$L__BB30_37;
	ld.global.u32 	%r85, [%rd12+2560];
	st.global.u32 	[%rd13+2560], %r85;
$L__BB30_37:
	add.s32 	%r86, %r19, 1920;
	setp.ge.s32 	%p21, %r86, %r2;
	@%p21 bra 	$L__BB30_39;
	ld.global.u32 	%r87, [%rd12+3072];
	st.global.u32 	[%rd13+3072], %r87;
$L__BB30_39:
	add.s32 	%r149, %r149, 16;
	setp.eq.s32 	%p22, %r149, %r155;
	@%p22 bra 	$L__BB30_40;
	bra.uni 	$L__BB30_7;
$L__BB30_40:
	setp.eq.s32 	%p23, %r8, 0;
	@%p23 bra 	$L__BB30_88;
	and.b32  	%r43, %r60, 7;
	setp.lt.u32 	%p24, %r8, 8;
	@%p24 bra 	$L__BB30_59;
	shl.b32 	%r88, %r155, 7;
	add.s32 	%r44, %r88, %r4;
	setp.ge.s32 	%p25, %r44, %r2;
	mul.wide.s32 	%rd62, %r44, 4;
	add.s64 	%rd16, %rd7, %rd62;
	add.s64 	%rd17, %rd8, %rd62;
	@%p25 bra 	$L__BB30_44;
	ld.global.u32 	%r89, [%rd16];
	st.global.u32 	[%rd17], %r89;
$L__BB30_44:
	add.s32 	%r90, %r44, 128;
	setp.ge.s32 	%p26, %r90, %r2;
	@%p26 bra 	$L__BB30_46;
	ld.global.u32 	%r91, [%rd16+512];
	st.global.u32 	[%rd17+512], %r91;
$L__BB30_46:
	add.s32 	%r92, %r44, 256;
	setp.ge.s32 	%p27, %r92, %r2;
	@%p27 bra 	$L__BB30_48;
	ld.global.u32 	%r93, [%rd16+1024];
	st.global.u32 	[%rd17+1024], %r93;
$L__BB30_48:
	add.s32 	%r94, %r44, 384;
	setp.ge.s32 	%p28, %r94, %r2;
	@%p28 bra 	$L__BB30_50;
	ld.global.u32 	%r95, [%rd16+1536];
	st.global.u32 	[%rd17+1536], %r95;
$L__BB30_50:
	add.s32 	%r96, %r44, 512;
	setp.ge.s32 	%p29, %r96, %r2;
	@%p29 bra 	$L__BB30_52;
	ld.global.u32 	%r97, [%rd16+2048];
	st.global.u32 	[%rd17+2048], %r97;
$L__BB30_52:
	add.s32 	%r98, %r44, 640;
	setp.ge.s32 	%p30, %r98, %r2;
	@%p30 bra 	$L__BB30_54;
	ld.global.u32 	%r99, [%rd16+2560];
	st.global.u32 	[%rd17+2560], %r99;
$L__BB30_54:
	add.s32 	%r100, %r44, 768;
	setp.ge.s32 	%p31, %r100, %r2;
	@%p31 bra 	$L__BB30_56;
	ld.global.u32 	%r101, [%rd16+3072];
	st.global.u32 	[%rd17+3072], %r101;
$L__BB30_56:
	add.s32 	%r102, %r44, 896;
	setp.ge.s32 	%p32, %r102, %r2;
	@%p32 bra 	$L__BB30_58;
	ld.global.u32 	%r103, [%rd16+3584];
	st.global.u32 	[%rd17+3584], %r103;
$L__BB30_58:
	add.s32 	%r155, %r155, 8;
$L__BB30_59:
	setp.eq.s32 	%p33, %r43, 0;
	@%p33 bra 	$L__BB30_88;
	and.b32  	%r47, %r60, 3;
	setp.lt.u32 	%p34, %r43, 4;
	@%p34 bra 	$L__BB30_70;
	shl.b32 	%r104, %r155, 7;
	add.s32 	%r48, %r104, %r4;
	setp.ge.s32 	%p35, %r48, %r2;
	@%p35 bra 	$L__BB30_63;
	mul.wide.s32 	%rd63, %r48, 4;
	add.s64 	%rd64, %rd7, %rd63;
	add.s64 	%rd65, %rd8, %rd63;
	ld.global.u32 	%r105, [%rd64];
	st.global.u32 	[%rd65], %r105;
$L__BB30_63:
	add.s32 	%r49, %r48, 128;
	setp.ge.s32 	%p36, %r49, %r2;
	@%p36 bra 	$L__BB30_65;
	mul.wide.s32 	%rd66, %r49, 4;
	add.s64 	%rd67, %rd7, %rd66;
	add.s64 	%rd68, %rd8, %rd66;
	ld.global.u32 	%r106, [%rd67];
	st.global.u32 	[%rd68], %r106;
$L__BB30_65:
	add.s32 	%r50, %r48, 256;
	setp.ge.s32 	%p37, %r50, %r2;
	@%p37 bra 	$L__BB30_67;
	mul.wide.s32 	%rd69, %r50, 4;
	add.s64 	%rd70, %rd7, %rd69;
	add.s64 	%rd71, %rd8, %rd69;
	ld.global.u32 	%r107, [%rd70];
	st.global.u32 	[%rd71], %r107;
$L__BB30_67:
	add.s32 	%r51, %r48, 384;
	setp.ge.s32 	%p38, %r51, %r2;
	@%p38 bra 	$L__BB30_69;
	mul.wide.s32 	%rd72, %r51, 4;
	add.s64 	%rd73, %rd7, %rd72;
	add.s64 	%rd74, %rd8, %rd72;
	ld.global.u32 	%r108, [%rd73];
	st.global.u32 	[%rd74], %r108;
$L__BB30_69:
	add.s32 	%r155, %r155, 4;
$L__BB30_70:
	setp.eq.s32 	%p39, %r47, 0;
	@%p39 bra 	$L__BB30_88;
	shl.b32 	%r109, %r155, 7;
	add.s32 	%r159, %r4, %r109;
	neg.s32 	%r158, %r47;
$L__BB30_72:
	.pragma "nounroll";
	mul.wide.s32 	%rd76, %r159, 4;
	add.s64 	%rd20, %rd8, %rd76;
	add.s64 	%rd21, %rd7, %rd76;
	setp.ge.s32 	%p40, %r159, %r2;
	@%p40 bra 	$L__BB30_74;
	ld.global.u32 	%r110, [%rd21];
	st.global.u32 	[%rd20], %r110;
$L__BB30_74:
	add.s32 	%r159, %r159, 128;
	add.s32 	%r158, %r158, 1;
	setp.ne.s32 	%p41, %r158, 0;
	@%p41 bra 	$L__BB30_72;
	bra.uni 	$L__BB30_88;
$L__BB30_75:
	setp.lt.s32 	%p42, %r60, 1;
	@%p42 bra 	$L__BB30_88;
	and.b32  	%r10, %r60, 15;
	setp.lt.u32 	%p43, %r60, 16;
	mov.b32 	%r151, 0;
	@%p43 bra 	$L__BB30_79;
	and.b32  	%r151, %r60, 2147483632;
	neg.s32 	%r148, %r151;
	add.s32 	%r147, %r4, 1152;
	mul.wide.u32 	%rd77, %r4, 4;
	or.b64  	%rd95, %rd77, 4096;
$L__BB30_78:
	.pragma "nounroll";
	mul.wide.s32 	%rd78, %r147, 4;
	add.s64 	%rd79, %rd78, 1536;
	add.s64 	%rd80, %rd7, %rd95;
	add.s64 	%rd81, %rd8, %rd95;
	ld.global.u32 	%r112, [%rd80+-4096];
	st.global.u32 	[%rd81+-4096], %r112;
	ld.global.u32 	%r113, [%rd80+-3584];
	st.global.u32 	[%rd81+-3584], %r113;
	ld.global.u32 	%r114, [%rd80+-3072];
	st.global.u32 	[%rd81+-3072], %r114;
	ld.global.u32 	%r115, [%rd80+-2560];
	st.global.u32 	[%rd81+-2560], %r115;
	ld.global.u32 	%r116, [%rd80+-2048];
	st.global.u32 	[%rd81+-2048], %r116;
	ld.global.u32 	%r117, [%rd80+-1536];
	st.global.u32 	[%rd81+-1536], %r117;
	ld.global.u32 	%r118, [%rd80+-1024];
	st.global.u32 	[%rd81+-1024], %r118;
	ld.global.u32 	%r119, [%rd80+-512];
	st.global.u32 	[%rd81+-512], %r119;
	ld.global.u32 	%r120, [%rd80];
	st.global.u32 	[%rd81], %r120;
	add.s64 	%rd82, %rd7, %rd79;
	add.s64 	%rd83, %rd8, %rd79;
	ld.global.u32 	%r121, [%rd82+-1536];
	st.global.u32 	[%rd83+-1536], %r121;
	ld.global.u32 	%r122, [%rd82+-1024];
	st.global.u32 	[%rd83+-1024], %r122;
	ld.global.u32 	%r123, [%rd82+-512];
	st.global.u32 	[%rd83+-512], %r123;
	ld.global.u32 	%r124, [%rd82];
	st.global.u32 	[%rd83], %r124;
	ld.global.u32 	%r125, [%rd82+512];
	st.global.u32 	[%rd83+512], %r125;
	ld.global.u32 	%r126, [%rd82+1024];
	st.global.u32 	[%rd83+1024], %r126;
	ld.global.u32 	%r127, [%rd82+1536];
	st.global.u32 	[%rd83+1536], %r127;
	add.s32 	%r148, %r148, 16;
	add.s32 	%r147, %r147, 2048;
	add.s64 	%rd95, %rd95, 8192;
	setp.eq.s32 	%p44, %r148, 0;
	@%p44 bra 	$L__BB30_79;
	bra.uni 	$L__BB30_78;
$L__BB30_79:
	setp.eq.s32 	%p45, %r10, 0;
	@%p45 bra 	$L__BB30_88;
	and.b32  	%r30, %r60, 7;
	setp.lt.u32 	%p46, %r10, 8;
	@%p46 bra 	$L__BB30_82;
	shl.b32 	%r128, %r151, 7;
	add.s32 	%r129, %r128, %r4;
	mul.wide.s32 	%rd84, %r129, 4;
	add.s64 	%rd85, %rd7, %rd84;
	add.s64 	%rd86, %rd8, %rd84;
	ld.global.u32 	%r130, [%rd85];
	st.global.u32 	[%rd86], %r130;
	ld.global.u32 	%r131, [%rd85+512];
	st.global.u32 	[%rd86+512], %r131;
	ld.global.u32 	%r132, [%rd85+1024];
	st.global.u32 	[%rd86+1024], %r132;
	ld.global.u32 	%r133, [%rd85+1536];
	st.global.u32 	[%rd86+1536], %r133;
	ld.global.u32 	%r134, [%rd85+2048];
	st.global.u32 	[%rd86+2048], %r134;
	ld.global.u32 	%r135, [%rd85+2560];
	st.global.u32 	[%rd86+2560], %r135;
	ld.global.u32 	%r136, [%rd85+3072];
	st.global.u32 	[%rd86+3072], %r136;
	ld.global.u32 	%r137, [%rd85+3584];
	st.global.u32 	[%rd86+3584], %r137;
	add.s32 	%r151, %r151, 8;
$L__BB30_82:
	setp.eq.s32 	%p47, %r30, 0;
	@%p47 bra 	$L__BB30_88;
	and.b32  	%r33, %r60, 3;
	setp.lt.u32 	%p48, %r30, 4;
	@%p48 bra 	$L__BB30_85;
	shl.b32 	%r138, %r151, 7;
	add.s32 	%r139, %r138, %r4;
	mul.wide.s32 	%rd87, %r139, 4;
	add.s64 	%rd88, %rd7, %rd87;
	add.s64 	%rd89, %rd8, %rd87;
	ld.global.u32 	%r140, [%rd88];
	st.global.u32 	[%rd89], %r140;
	ld.global.u32 	%r141, [%rd88+512];
	st.global.u32 	[%rd89+512], %r141;
	ld.global.u32 	%r142, [%rd88+1024];
	st.global.u32 	[%rd89+1024], %r142;
	ld.global.u32 	%r143, [%rd88+1536];
	st.global.u32 	[%rd89+1536], %r143;
	add.s32 	%r151, %r151, 4;
$L__BB30_85:
	setp.eq.s32 	%p49, %r33, 0;
	@%p49 bra 	$L__BB30_88;
	shl.b32 	%r144, %r151, 7;
	add.s32 	%r154, %r4, %r144;
	neg.s32 	%r153, %r33;
$L__BB30_87:
	.pragma "nounroll";
	mul.wide.s32 	%rd91, %r154, 4;
	add.s64 	%rd92, %rd8, %rd91;
	add.s64 	%rd93, %rd7, %rd91;
	ld.global.u32 	%r145, [%rd93];
	st.global.u32 	[%rd92], %r145;
	add.s32 	%r154, %r154, 128;
	add.s32 	%r153, %r153, 1;
	setp.eq.s32 	%p50, %r153, 0;
	@%p50 bra 	$L__BB30_88;
	bra.uni 	$L__BB30_87;
$L__BB30_88:
	ret;

}


// ===== COMPILED SASS (sm_100) =====

	.target	sm_100

	.elftype	@"ET_EXEC"


//--------------------- .note.nv.tkinfo           --------------------------
	.section	.note.nv.tkinfo,"",@"SHT_NOTE"
	.sectionflags	@"SHF_NOTE_NV_TKINFO"
	.tkinfo
        /*0018*/ 	.word	0x00000002
        /*0030*/ 	.string	""
        /*0030*/ 	.string	"ptxas"
        /*0030*/ 	.string	"Cuda compilation tools, release 13.0, V13.0.88"
        /*0030*/ 	.string	"Build cuda_13.0.r13.0/compiler.36424714_0"
        /*0030*/ 	.string	"-arch sm_100 -m 64 "



//--------------------- .note.nv.cuinfo           --------------------------
	.section	.note.nv.cuinfo,"",@"SHT_NOTE"
	.sectionflags	@"SHF_NOTE_NV_CUINFO"
        /*0018*/ 	.short	0x0002
        /*001a*/ 	.short	0x0064
        /*001c*/ 	.short	0x0082
	.zero		2


//--------------------- .nv.info                  --------------------------
	.section	.nv.info,"",@"SHT_CUDA_INFO"
	.align	4


	//----- nvinfo : EIATTR_REGCOUNT
	.align		4
        /*0000*/ 	.byte	0x04, 0x2f
        /*0002*/ 	.short	(.L_46 - .L_45)
	.align		4
.L_45:
        /*0004*/ 	.word	index@(_Z12kernel__copyPK5uint4PS_m)
        /*0008*/ 	.word	0x0000000e


	//----- nvinfo : EIATTR_FRAME_SIZE
	.align		4
.L_46:
        /*000c*/ 	.byte	0x04, 0x11
        /*000e*/ 	.short	(.L_48 - .L_47)
	.align		4
.L_47:
        /*0010*/ 	.word	index@(_Z12kernel__copyPK5uint4PS_m)
        /*0014*/ 	.word	0x00000000


	//----- nvinfo : EIATTR_REGCOUNT
	.align		4
.L_48:
        /*0018*/ 	.byte	0x04, 0x2f
        /*001a*/ 	.short	(.L_50 - .L_49)
	.align		4
.L_49:
        /*001c*/ 	.word	index@(_Z23kernel__read_reduce_u32PKjmPy)
        /*0020*/ 	.word	0x0000000e


	//----- nvinfo : EIATTR_FRAME_SIZE
	.align		4
.L_50:
        /*0024*/ 	.byte	0x04, 0x11
        /*0026*/ 	.short	(.L_52 - .L_51)
	.align		4
.L_51:
        /*0028*/ 	.word	index@(_Z23kernel__read_reduce_u32PKjmPy)
        /*002c*/ 	.word	0x00000000


	//----- nvinfo : EIATTR_REGCOUNT
	.align		4
.L_52:
        /*0030*/ 	.byte	0x04, 0x2f
        /*0032*/ 	.short	(.L_54 - .L_53)
	.align		4
.L_53:
        /*0034*/ 	.word	index@(_Z15kernel__fill_u4P5uint4mS_)
        /*0038*/ 	.word	0x0000000e


	//----- nvinfo : EIATTR_FRAME_SIZE
	.align		4
.L_54:
        /*003c*/ 	.byte	0x04, 0x11
        /*003e*/ 	.short	(.L_56 - .L_55)
	.align		4
.L_55:
        /*0040*/ 	.word	index@(_Z15kernel__fill_u4P5uint4mS_)
        /*0044*/ 	.word	0x00000000


	//----- nvinfo : EIATTR_REGCOUNT
	.align		4
.L_56:
        /*0048*/ 	.byte	0x04, 0x2f
        /*004a*/ 	.short	(.L_58 - .L_57)
	.align		4
.L_57:
        /*004c*/ 	.word	index@(_Z17kernel__copy_lut8PK5uint4PK13__nv_bfloat16PK14__nv_bfloat162PS2_mm)
        /*0050*/ 	.word	0x00000020


	//----- nvinfo : EIATTR_FRAME_SIZE
	.align		4
.L_58:
        /*0054*/ 	.byte	0x04, 0x11
        /*0056*/ 	.short	(.L_60 - .L_59)
	.align		4
.L_59:
        /*0058*/ 	.word	index@($__internal_3_$__cuda_sm20_div_u64)
        /*005c*/ 	.word	0x00000000


	//----- nvinfo : EIATTR_FRAME_SIZE
	.align		4
.L_60:
        /*0060*/ 	.byte	0x04, 0x11
        /*0062*/ 	.short	(.L_62 - .L_61)
	.align		4
.L_61:
        /*0064*/ 	.word	index@(_Z17kernel__copy_lut8PK5uint4PK13__nv_bfloat16PK14__nv_bfloat162PS2_mm)
        /*0068*/ 	.word	0x00000000


	//----- nvinfo : EIATTR_REGCOUNT
	.align		4
.L_62:
        /*006c*/ 	.byte	0x04, 0x2f
        /*006e*/ 	.short	(.L_64 - .L_63)
	.align		4
.L_63:
        /*0070*/ 	.word	index@(_Z17kernel__copy_lut4PK5uint4PK13__nv_bfloat16S4_PS2_mm)
        /*0074*/ 	.word	0x00000020


	//----- nvinfo : EIATTR_FRAME_SIZE
	.align		4
.L_64:
        /*0078*/ 	.byte	0x04, 0x11
        /*007a*/ 	.short	(.L_66 - .L_65)
	.align		4
.L_65:
        /*007c*/ 	.word	index@($__internal_2_$__cuda_sm20_div_u64)
        /*0080*/ 	.word	0x00000000


	//----- nvinfo : EIATTR_FRAME_SIZE
	.align		4
.L_66:
        /*0084*/ 	.byte	0x04, 0x11
        /*0086*/ 	.short	(.L_68 - .L_67)
	.align		4
.L_67:
        /*0088*/ 	.word	index@(_Z17kernel__copy_lut4PK5uint4PK13__nv_bfloat16S4_PS2_mm)
        /*008c*/ 	.word	0x00000000


	//----- nvinfo : EIATTR_REGCOUNT
	.align		4
.L_68:
        /*0090*/ 	.byte	0x04, 0x2f
        /*0092*/ 	.short	(.L_70 - .L_69)
	.align		4
.L_69:
        /*0094*/ 	.word	index@(_Z25kernel__copy_linear4_fp16PK5uint4PK6__halfPS2_mm)
        /*0098*/ 	.word	0x00000020


	//----- nvinfo : EIATTR_FRAME_SIZE
	.align		4
.L_70:
        /*009c*/ 	.byte	0x04, 0x11
        /*009e*/ 	.short	(.L_72 - .L_71)
	.align		4
.L_71:
        /*00a0*/ 	.word	index@($__internal_1_$__cuda_sm20_div_u64)
        /*00a4*/ 	.word	0x00000000


	//----- nvinfo : EIATTR_FRAME_SIZE
	.align		4
.L_72:
        /*00a8*/ 	.byte	0x04, 0x11
        /*00aa*/ 	.short	(.L_74 - .L_73)
	.align		4
.L_73:
        /*00ac*/ 	.word	index@(_Z25kernel__copy_linear4_fp16PK5uint4PK6__halfPS2_mm)
        /*00b0*/ 	.word	0x00000000


	//----- nvinfo : EIATTR_REGCOUNT
	.align		4
.L_74:
        /*00b4*/ 	.byte	0x04, 0x2f
        /*00b6*/ 	.short	(.L_76 - .L_75)
	.align		4
.L_75:
        /*00b8*/ 	.word	index@(_Z19kernel__copy_binaryPKjPK13__nv_bfloat16PS1_mm)
        /*00bc*/ 	.word	0x00000020


	//----- nvinfo : EIATTR_FRAME_SIZE
	.align		4
.L_76:
        /*00c0*/ 	.byte	0x04, 0x11
        /*00c2*/ 	.short	(.L_78 - .L_77)
	.align		4
.L_77:
        /*00c4*/ 	.word	index@($__internal_0_$__cuda_sm20_div_u64)
        /*00c8*/ 	.word	0x00000000


	//----- nvinfo : EIATTR_FRAME_SIZE
	.align		4
.L_78:
        /*00cc*/ 	.byte	0x04, 0x11
        /*00ce*/ 	.short	(.L_80 - .L_79)
	.align		4
.L_79:
        /*00d0*/ 	.word	index@(_Z19kernel__copy_binaryPKjPK13__nv_bfloat16PS1_mm)
        /*00d4*/ 	.word	0x00000000


	//----- nvinfo : EIATTR_REGCOUNT
	.align		4
.L_80:
        /*00d8*/ 	.byte	0x04, 0x2f
        /*00da*/ 	.short	(.L_82 - .L_81)
	.align		4
.L_81:
        /*00dc*/ 	.word	index@(_Z10kernel__mvPK13__nv_bfloat16S1_PS_ii)
        /*00e0*/ 	.word	0x0000001c


	//----- nvinfo : EIATTR_FRAME_SIZE
	.align		4
.L_82:
        /*00e4*/ 	.byte	0x04, 0x11
        /*00e6*/ 	.short	(.L_84 - .L_83)
	.align		4
.L_83:
        /*00e8*/ 	.word	index@(_Z10kernel__mvPK13__nv_bfloat16S1_PS_ii)
        /*00ec*/ 	.word	0x00000000


	//----- nvinfo : EIATTR_REGCOUNT
	.align		4
.L_84:
        /*00f0*/ 	.byte	0x04, 0x2f
        /*00f2*/ 	.short	(.L_86 - .L_85)
	.align		4
.L_85:
        /*00f4*/ 	.word	index@(_Z11kernel__mvTPK13__nv_bfloat16S1_PS_ii)
        /*00f8*/ 	.word	0x00000016


	//----- nvinfo : EIATTR_FRAME_SIZE
	.align		4
.L_86:
        /*00fc*/ 	.byte	0x04, 0x11
        /*00fe*/ 	.short	(.L_88 - .L_87)
	.align		4
.L_87:
        /*0100*/ 	.word	index@(_Z11kernel__mvTPK13__nv_bfloat16S1_PS_ii)
        /*0104*/ 	.word	0x00000000


	//----- nvinfo : EIATTR_REGCOUNT
	.align		4
.L_88:
        /*0108*/ 	.byte	0x04, 0x2f
        /*010a*/ 	.short	(.L_90 - .L_89)
	.align		4
.L_89:
        /*010c*/ 	.word	index@(_ZN3cub18CUB_300001_SM_10006detail11EmptyKernelIvEEvv)
        /*0110*/ 	.word	0x00000004


	//----- nvinfo : EIATTR_FRAME_SIZE
	.align		4
.L_90:
        /*0114*/ 	.byte	0x04, 0x11
        /*0116*/ 	.short	(.L_92 - .L_91)
	.align		4
.L_91:
        /*0118*/ 	.word	index@(_ZN3cub18CUB_300001_SM_10006detail11EmptyKernelIvEEvv)
        /*011c*/ 	.word	0x00000000


	//----- nvinfo : EIATTR_REGCOUNT
	.align		4
.L_92:
        /*0120*/ 	.byte	0x04, 0x2f
        /*0122*/ 	.short	(.L_94 - .L_93)
	.align		4
.L_93:
        /*0124*/ 	.word	index@(_ZN3cub18CUB_300001_SM_10006detail8for_each13static_kernelINS2_12policy_hub_t12policy_500_tEmN6thrust24THRUST_300001_SM_1000_NS8cuda_cub6__fill7functorINS7_6detail15normal_iteratorINS7_10device_ptrI13__nv_bfloat16EEEESE_EEEEvT0_T1_)
        /*0128*/ 	.word	0x00000008


	//----- nvinfo : EIATTR_FRAME_SIZE
	.align		4
.L_94:
        /*012c*/ 	.byte	0x04, 0x11
        /*012e*/ 	.short	(.L_96 - .L_95)
	.align		4
.L_95:
        /*0130*/ 	.word	index@(_ZN3cub18CUB_300001_SM_10006detail8for_each13static_kernelINS2_12policy_hub_t12policy_500_tEmN6thrust24THRUST_300001_SM_1000_NS8cuda_cub6__fill7functorINS7_6detail15normal_iteratorINS7_10device_ptrI13__nv_bfloat16EEEESE_EEEEvT0_T1_)
        /*0134*/ 	.word	0x00000000


	//----- nvinfo : EIATTR_REGCOUNT
	.align		4
.L_96:
        /*0138*/ 	.byte	0x04, 0x2f
        /*013a*/ 	.short	(.L_98 - .L_97)
	.align		4
.L_97:
        /*013c*/ 	.word	index@(_ZN3cub18CUB_300001_SM_10006detail8for_each13static_kernelINS2_12policy_hub_t12policy_500_tEmN6thrust24THRUST_300001_SM_1000_NS8cuda_cub20__uninitialized_fill7functorINS7_10device_ptrI13__nv_bfloat16EESC_EEEEvT0_T1_)
        /*0140*/ 	.word	0x00000008


	//----- nvinfo : EIATTR_FRAME_SIZE
	.align		4
.L_98:
        /*0144*/ 	.byte	0x04, 0x11
        /*0146*/ 	.short	(.L_100 - .L_99)
	.align		4
.L_99:
        /*0148*/ 	.word	index@(_ZN3cub18CUB_300001_SM_10006detail8for_each13static_kernelINS2_12policy_hub_t12policy_500_tEmN6thrust24THRUST_300001_SM_1000_NS8cuda_cub20__uninitialized_fill7functorINS7_10device_ptrI13__nv_bfloat16EESC_EEEEvT0_T1_)
        /*014c*/ 	.word	0x00000000


	//----- nvinfo : EIATTR_REGCOUNT
	.align		4
.L_100:
        /*0150*/ 	.byte	0x04, 0x2f
        /*0152*/ 	.short	(.L_102 - .L_101)
	.align		4
.L_101:
        /*0154*/ 	.word	index@(_ZN3cub18CUB_300001_SM_10006detail8for_each13static_kernelINS2_12policy_hub_t12policy_500_tElN6thrust24THRUST_300001_SM_1000_NS8cuda_cub6__fill7functorINS7_6detail15normal_iteratorINS7_10device_ptrI13__nv_bfloat16EEEESE_EEEEvT0_T1_)
        /*0158*/ 	.word	0x00000008


	//----- nvinfo : EIATTR_FRAME_SIZE
	.align		4
.L_102:
        /*015c*/ 	.byte	0x04, 0x11
        /*015e*/ 	.short	(.L_104 - .L_103)
	.align		4
.L_103:
        /*0160*/ 	.word	index@(_ZN3cub18CUB_300001_SM_10006detail8for_each13static_kernelINS2_12policy_hub_t12policy_500_tElN6thrust24THRUST_300001_SM_1000_NS8cuda_cub6__fill7functorINS7_6detail15normal_iteratorINS7_10device_ptrI13__nv_bfloat16EEEESE_EEEEvT0_T1_)
        /*0164*/ 	.word	0x00000000


	//----- nvinfo : EIATTR_REGCOUNT
	.align		4
.L_104:
        /*0168*/ 	.byte	0x04, 0x2f
        /*016a*/ 	.short	(.L_106 - .L_105)
	.align		4
.L_105:
        /*016c*/ 	.word	index@(_ZN3cub18CUB_300001_SM_10006detail8for_each13static_kernelINS2_12policy_hub_t12policy_500_tEmN6thrust24THRUST_300001_SM_1000_NS8cuda_cub20__uninitialized_fill7functorINS7_10device_ptrIhEEhEEEEvT0_T1_)
        /*0170*/ 	.word	0x0000000a


	//----- nvinfo : EIATTR_FRAME_SIZE
	.align		4
.L_106:
        /*0174*/ 	.byte	0x04, 0x11
        /*0176*/ 	.short	(.L_108 - .L_107)
	.align		4
.L_107:
        /*0178*/ 	.word	index@(_ZN3cub18CUB_300001_SM_10006detail8for_each13static_kernelINS2_12policy_hub_t12policy_500_tEmN6thrust24THRUST_300001_SM_1000_NS8cuda_cub20__uninitialized_fill7functorINS7_10device_ptrIhEEhEEEEvT0_T1_)
        /*017c*/ 	.word	0x00000000


	//----- nvinfo : EIATTR_REGCOUNT
	.align		4
.L_108:
        /*0180*/ 	.byte	0x04, 0x2f
        /*0182*/ 	.short	(.L_110 - .L_109)
	.align		4
.L_109:
        /*0184*/ 	.word	index@(_ZN3cub18CUB_300001_SM_10006detail8for_each13static_kernelINS2_12policy_hub_t12policy_500_tEmN6thrust24THRUST_300001_SM_1000_NS8cuda_cub20__uninitialized_fill7functorINS7_10device_ptrI14__nv_bfloat162EESC_EEEEvT0_T1_)
        /*0188*/ 	.word	0x00000008


	//----- nvinfo : EIATTR_FRAME_SIZE
	.align		4
.L_110:
        /*018c*/ 	.byte	0x04, 0x11
        /*018e*/ 	.short	(.L_112 - .L_111)
	.align		4
.L_111:
        /*0190*/ 	.word	index@(_ZN3cub18CUB_300001_SM_10006detail8for_each13static_kernelINS2_12policy_hub_t12policy_500_tEmN6thrust24THRUST_300001_SM_1000_NS8cuda_cub20__uninitialized_fill7functorINS7_10device_ptrI14__nv_bfloat162EESC_EEEEvT0_T1_)
        /*0194*/ 	.word	0x00000000


	//----- nvinfo : EIATTR_REGCOUNT
	.align		4
.L_112:
        /*0198*/ 	.byte	0x04, 0x2f
        /*019a*/ 	.short	(.L_114 - .L_113)
	.align		4
.L_113:
        /*019c*/ 	.word	index@(_ZN3cub18CUB_300001_SM_10006detail8for_each13static_kernelINS2_12policy_hub_t12policy_500_tEmN6thrust24THRUST_300001_SM_1000_NS8cuda_cub20__uninitialized_fill7functorINS7_7pointerI14__nv_bfloat162NS8_3tagENS7_11use_defaultESE_EESC_EEEEvT0_T1_)
        /*01a0*/ 	.word	0x00000008


	//----- nvinfo : EIATTR_FRAME_SIZE
	.align		4
.L_114:
        /*01a4*/ 	.byte	0x04, 0x11
        /*01a6*/ 	.short	(.L_116 - .L_115)
	.align		4
.L_115:
        /*01a8*/ 	.word	index@(_ZN3cub18CUB_300001_SM_10006detail8for_each13static_kernelINS2_12policy_hub_t12policy_500_tEmN6thrust24THRUST_300001_SM_1000_NS8cuda_cub20__uninitialized_fill7functorINS7_7pointerI14__nv_bfloat162NS8_3tagENS7_11use_defaultESE_EESC_EEEEvT0_T1_)
        /*01ac*/ 	.word	0x00000000


	//----- nvinfo : EIATTR_REGCOUNT
	.align		4
.L_116:
        /*01b0*/ 	.byte	0x04, 0x2f
        /*01b2*/ 	.short	(.L_118 - .L_117)
	.align		4
.L_117:
        /*01b4*/ 	.word	index@(_ZN3cub18CUB_300001_SM_10006detail8for_each13static_kernelINS2_12policy_hub_t12policy_500_tElN6thrust24THRUST_300001_SM_1000_NS8cuda_cub20__uninitialized_copy7functorINS7_7pointerI14__nv_bfloat162NS8_3tagENS7_11use_defaultESE_EESF_EEEEvT0_T1_)
        /*01b8*/ 	.word	0x0000000c


	//----- nvinfo : EIATTR_FRAME_SIZE
	.align		4
.L_118:
        /*01bc*/ 	.byte	0x04, 0x11
        /*01be*/ 	.short	(.L_120 - .L_119)
	.align		4
.L_119:
        /*01c0*/ 	.word	index@(_ZN3cub18CUB_300001_SM_10006detail8for_each13static_kernelINS2_12policy_hub_t12policy_500_tElN6thrust24THRUST_300001_SM_1000_NS8cuda_cub20__uninitialized_copy7functorINS7_7pointerI14__nv_bfloat162NS8_3tagENS7_11use_defaultESE_EESF_EEEEvT0_T1_)
        /*01c4*/ 	.word	0x00000000


	//----- nvinfo : EIATTR_REGCOUNT
	.align		4
.L_120:
        /*01c8*/ 	.byte	0x04, 0x2f
        /*01ca*/ 	.short	(.L_122 - .L_121)
	.align		4
.L_121:
        /*01cc*/ 	.word	index@(_ZN3cub18CUB_300001_SM_10006detail8for_each13static_kernelINS2_12policy_hub_t12policy_500_tEmN6thrust24THRUST_300001_SM_1000_NS8cuda_cub6__fill7functorINS7_6detail15normal_iteratorINS7_10device_ptrI6__halfEEEESE_EEEEvT0_T1_)
        /*01d0*/ 	.word	0x00000008


	//----- nvinfo : EIATTR_FRAME_SIZE
	.align		4
.L_122:
        /*01d4*/ 	.byte	0x04, 0x11
        /*01d6*/ 	.short	(.L_124 - .L_123)
	.align		4
.L_123:
        /*01d8*/ 	.word	index@(_ZN3cub18CUB_300001_SM_10006detail8for_each13static_kernelINS2_12policy_hub_t12policy_500_tEmN6thrust24THRUST_300001_SM_1000_NS8cuda_cub6__fill7functorINS7_6detail15normal_iteratorINS7_10device_ptrI6__halfEEEESE_EEEEvT0_T1_)
        /*01dc*/ 	.word	0x00000000


	//----- nvinfo : EIATTR_REGCOUNT
	.align		4
.L_124:
        /*01e0*/ 	.byte	0x04, 0x2f
        /*01e2*/ 	.short	(.L_126 - .L_125)
	.align		4
.L_125:
        /*01e4*/ 	.word	index@(_ZN3cub18CUB_300001_SM_10006detail8for_each13static_kernelINS2_12policy_hub_t12policy_500_tEmN6thrust24THRUST_300001_SM_1000_NS8cuda_cub20__uninitialized_fill7functorINS7_10device_ptrI6__halfEESC_EEEEvT0_T1_)
        /*01e8*/ 	.word	0x00000008


	//----- nvinfo : EIATTR_FRAME_SIZE
	.align		4
.L_126:
        /*01ec*/ 	.byte	0x04, 0x11
        /*01ee*/ 	.short	(.L_128 - .L_127)
	.align		4
.L_127:
        /*01f0*/ 	.word	index@(_ZN3cub18CUB_300001_SM_10006detail8for_each13static_kernelINS2_12policy_hub_t12policy_500_tEmN6thrust24THRUST_300001_SM_1000_NS8cuda_cub20__uninitialized_fill7functorINS7_10device_ptrI6__halfEESC_EEEEvT0_T1_)
        /*01f4*/ 	.word	0x00000000


	//----- nvinfo : EIATTR_REGCOUNT
	.align		4
.L_128:
        /*01f8*/ 	.byte	0x04, 0x2f
        /*01fa*/ 	.short	(.L_130 - .L_129)
	.align		4
.L_129:
        /*01fc*/ 	.word	index@(_ZN3cub18CUB_300001_SM_10006detail8for_each13static_kernelINS2_12policy_hub_t12policy_500_tElN6thrust24THRUST_300001_SM_1000_NS8cuda_cub6__fill7functorINS7_6detail15normal_iteratorINS7_10device_ptrI6__halfEEEESE_EEEEvT0_T1_)
        /*0200*/ 	.word	0x00000008


	//----- nvinfo : EIATTR_FRAME_SIZE
	.align		4
.L_130:
        /*0204*/ 	.byte	0x04, 0x11
        /*0206*/ 	.short	(.L_132 - .L_131)
	.align		4
.L_131:
        /*0208*/ 	.word	index@(_ZN3cub18CUB_300001_SM_10006detail8for_each13static_kernelINS2_12policy_hub_t12policy_500_tElN6thrust24THRUST_300001_SM_1000_NS8cuda_cub6__fill7functorINS7_6detail15normal_iteratorINS7_10device_ptrI6__halfEEEESE_EEEEvT0_T1_)
        /*020c*/ 	.word	0x00000000


	//----- nvinfo : EIATTR_REGCOUNT
	.align		4
.L_132:
        /*0210*/ 	.byte	0x04, 0x2f
        /*0212*/ 	.short	(.L_134 - .L_133)
	.align		4
.L_133:
        /*0214*/ 	.word	index@(_ZN3cub18CUB_300001_SM_10006detail8for_each13static_kernelINS2_12policy_hub_t12policy_500_tElN6thrust24THRUST_300001_SM_1000_NS8cuda_cub10__tabulate7functorINS7_6detail15normal_iteratorINS7_10device_ptrIhEEEENS7_6system6detail7generic6detail22compute_sequence_valueIivEElEEEEvT0_T1_)
        /*0218*/ 	.word	0x0000000a


	//----- nvinfo : EIATTR_FRAME_SIZE
	.align		4
.L_134:
        /*021c*/ 	.byte	0x04, 0x11
        /*021e*/ 	.short	(.L_136 - .L_135)
	.align		4
.L_135:
        /*0220*/ 	.word	index@(_ZN3cub18CUB_300001_SM_10006detail8for_each13static_kernelINS2_12policy_hub_t12policy_500_tElN6thrust24THRUST_300001_SM_1000_NS8cuda_cub10__tabulate7functorINS7_6detail15normal_iteratorINS7_10device_ptrIhEEEENS7_6system6detail7generic6detail22compute_sequence_valueIivEElEEEEvT0_T1_)
        /*0224*/ 	.word	0x00000000


	//----- nvinfo : EIATTR_REGCOUNT
	.align		4
.L_136:
        /*0228*/ 	.byte	0x04, 0x2f
        /*022a*/ 	.short	(.L_138 - .L_137)
	.align		4
.L_137:
        /*022c*/ 	.word	index@(_ZN3cub18CUB_300001_SM_10006detail8for_each13static_kernelINS2_12policy_hub_t12policy_500_tElN6thrust24THRUST_300001_SM_1000_NS8cuda_cub6__fill7functorINS7_6detail15normal_iteratorINS7_10device_ptrIhEEEEiEEEEvT0_T1_)
        /*0230*/ 	.word	0x0000000a


	//----- nvinfo : EIATTR_FRAME_SIZE
	.align		4
.L_138:
        /*0234*/ 	.byte	0x04, 0x11
        /*0236*/ 	.short	(.L_140 - .L_139)
	.align		4
.L_139:
        /*0238*/ 	.word	index@(_ZN3cub18CUB_300001_SM_10006detail8for_each13static_kernelINS2_12policy_hub_t12policy_500_tElN6thrust24THRUST_300001_SM_1000_NS8cuda_cub6__fill7functorINS7_6detail15normal_iteratorINS7_10device_ptrIhEEEEiEEEEvT0_T1_)
        /*023c*/ 	.word	0x00000000


	//----- nvinfo : EIATTR_REGCOUNT
	.align		4
.L_140:
        /*0240*/ 	.byte	0x04, 0x2f
        /*0242*/ 	.short	(.L_142 - .L_141)
	.align		4
.L_141:
        /*0244*/ 	.word	index@(_ZN3cub18CUB_300001_SM_10006detail8for_each13static_kernelINS2_12policy_hub_t12policy_500_tEmN6thrust24THRUST_300001_SM_1000_NS8cuda_cub20__uninitialized_fill7functorINS7_10device_ptrIyEEyEEEEvT0_T1_)
        /*0248*/ 	.word	0x00000009


	//----- nvinfo : EIATTR_FRAME_SIZE
	.align		4
.L_142:
        /*024c*/ 	.byte	0x04, 0x11
        /*024e*/ 	.short	(.L_144 - .L_143)
	.align		4
.L_143:
        /*0250*/ 	.word	index@(_ZN3cub18CUB_300001_SM_10006detail8for_each13static_kernelINS2_12policy_hub_t12policy_500_tEmN6thrust24THRUST_300001_SM_1000_NS8cuda_cub20__uninitialized_fill7functorINS7_10device_ptrIyEEyEEEEvT0_T1_)
        /*0254*/ 	.word	0x00000000


	//----- nvinfo : EIATTR_REGCOUNT
	.align		4
.L_144:
        /*0258*/ 	.byte	0x04, 0x2f
        /*025a*/ 	.short	(.L_146 - .L_145)
	.align		4
.L_145:
        /*025c*/ 	.word	index@(_ZN3cub18CUB_300001_SM_10006detail9transform16transform_kernelINS2_10policy_hubILb1EN4cuda3std3__45tupleIJN6thrust24THRUST_300001_SM_1000_NS7pointerI14__nv_bfloat162NSA_8cuda_cub3tagENSA_11use_defaultESF_EEEEEE10policy1000EiNS7_10__identityENSA_10device_ptrISC_EEJPSC_EEEvT0_iT1_T2_DpNS2_10kernel_argIT3_EE)
        /*0260*/ 	.word	0x00000020


	//----- nvinfo : EIATTR_FRAME_SIZE
	.align		4
.L_146:
        /*0264*/ 	.byte	0x04, 0x11
        /*0266*/ 	.short	(.L_148 - .L_147)
	.align		4
.L_147:
        /*0268*/ 	.word	index@(_ZN3cub18CUB_300001_SM_10006detail9transform16transform_kernelINS2_10policy_hubILb1EN4cuda3std3__45tupleIJN6thrust24THRUST_300001_SM_1000_NS7pointerI14__nv_bfloat162NSA_8cuda_cub3tagENSA_11use_defaultESF_EEEEEE10policy1000EiNS7_10__identityENSA_10device_ptrISC_EEJPSC_EEEvT0_iT1_T2_DpNS2_10kernel_argIT3_EE)
        /*026c*/ 	.word	0x00000000


	//----- nvinfo : EIATTR_REGCOUNT
	.align		4
.L_148:
        /*0270*/ 	.byte	0x04, 0x2f
        /*0272*/ 	.short	(.L_150 - .L_149)
	.align		4
.L_149:
        /*0274*/ 	.word	index@(_ZN3cub18CUB_300001_SM_10006detail9transform16transform_kernelINS2_10policy_hubILb1EN4cuda3std3__45tupleIJPK14__nv_bfloat162EEEE10policy1000EiNS7_10__identityEN6thrust24THRUST_300001_SM_1000_NS10device_ptrIS9_EEJSB_EEEvT0_iT1_T2_DpNS2_10kernel_argIT3_EE)
        /*0278*/ 	.word	0x00000020


	//----- nvinfo : EIATTR_FRAME_SIZE
	.align		4
.L_150:
        /*027c*/ 	.byte	0x04, 0x11
        /*027e*/ 	.short	(.L_152 - .L_151)
	.align		4
.L_151:
        /*0280*/ 	.word	index@(_ZN3cub18CUB_300001_SM_10006detail9transform16transform_kernelINS2_10policy_hubILb1EN4cuda3std3__45tupleIJPK14__nv_bfloat162EEEE10policy1000EiNS7_10__identityEN6thrust24THRUST_300001_SM_1000_NS10device_ptrIS9_EEJSB_EEEvT0_iT1_T2_DpNS2_10kernel_argIT3_EE)
        /*0284*/ 	.word	0x00000000


	//----- nvinfo : EIATTR_REGCOUNT
	.align		4
.L_152:
        /*0288*/ 	.byte	0x04, 0x2f
        /*028a*/ 	.short	(.L_154 - .L_153)
	.align		4
.L_153:
        /*028c*/ 	.word	index@(_ZN3cub18CUB_300001_SM_10006detail9transform16transform_kernelINS2_10policy_hubILb1EN4cuda3std3__45tupleIJPK14__nv_bfloat162EEEE10policy1000ElNS7_10__identityEN6thrust24THRUST_300001_SM_1000_NS10device_ptrIS9_EEJSB_EEEvT0_iT1_T2_DpNS2_10kernel_argIT3_EE)
        /*0290*/ 	.word	0x00000020


	//----- nvinfo : EIATTR_FRAME_SIZE
	.align		4
.L_154:
        /*0294*/ 	.byte	0x04, 0x11
        /*0296*/ 	.short	(.L_156 - .L_155)
	.align		4
.L_155:
        /*0298*/ 	.word	index@(_ZN3cub18CUB_300001_SM_10006detail9transform16transform_kernelINS2_10policy_hubILb1EN4cuda3std3__45tupleIJPK14__nv_bfloat162EEEE10policy1000ElNS7_10__identityEN6thrust24THRUST_300001_SM_1000_NS10device_ptrIS9_EEJSB_EEEvT0_iT1_T2_DpNS2_10kernel_argIT3_EE)
        /*029c*/ 	.word	0x00000000


	//----- nvinfo : EIATTR_REGCOUNT
	.align		4
.L_156:
        /*02a0*/ 	.byte	0x04, 0x2f
        /*02a2*/ 	.short	(.L_158 - .L_157)
	.align		4
.L_157:
        /*02a4*/ 	.word	index@(_ZN3cub18CUB_300001_SM_10006detail9transform16transform_kernelINS2_10policy_hubILb1EN4cuda3std3__45tupleIJN6thrust24THRUST_300001_SM_1000_NS7pointerI14__nv_bfloat162NSA_8cuda_cub3tagENSA_11use_defaultESF_EEEEEE10policy1000ElNS7_10__identityENSA_10device_ptrISC_EEJPSC_EEEvT0_iT1_T2_DpNS2_10kernel_argIT3_EE)
        /*02a8*/ 	.word	0x00000020


	//----- nvinfo : EIATTR_FRAME_SIZE
	.align		4
.L_158:
        /*02ac*/ 	.byte	0x04, 0x11
        /*02ae*/ 	.short	(.L_160 - .L_159)
	.align		4
.L_159:
        /*02b0*/ 	.word	index@(_ZN3cub18CUB_300001_SM_10006detail9transform16transform_kernelINS2_10policy_hubILb1EN4cuda3std3__45tupleIJN6thrust24THRUST_300001_SM_1000_NS7pointerI14__nv_bfloat162NSA_8cuda_cub3tagENSA_11use_defaultESF_EEEEEE10policy1000ElNS7_10__identityENSA_10device_ptrISC_EEJPSC_EEEvT0_iT1_T2_DpNS2_10kernel_argIT3_EE)
        /*02b4*/ 	.word	0x00000000


	//----- nvinfo : EIATTR_REGCOUNT
	.align		4
.L_160:
        /*02b8*/ 	.byte	0x04, 0x2f
        /*02ba*/ 	.short	(.L_162 - .L_161)
	.align		4
.L_161:
        /*02bc*/ 	.word	index@(_ZN3cub18CUB_300001_SM_10006detail9transform16transform_kernelINS2_10policy_hubILb1EN4cuda3std3__45tupleIJN6thrust24THRUST_300001_SM_1000_NS7pointerI14__nv_bfloat162NSA_8cuda_cub3tagENSA_11use_defaultESF_EEEEEE10policy1000EiNS7_10__identityEPSC_JSL_EEEvT0_iT1_T2_DpNS2_10kernel_argIT3_EE)
        /*02c0*/ 	.word	0x00000020


	//----- nvinfo : EIATTR_FRAME_SIZE
	.align		4
.L_162:
        /*02c4*/ 	.byte	0x04, 0x11
        /*02c6*/ 	.short	(.L_164 - .L_163)
	.align		4
.L_163:
        /*02c8*/ 	.word	index@(_ZN3cub18CUB_300001_SM_10006detail9transform16transform_kernelINS2_10policy_hubILb1EN4cuda3std3__45tupleIJN6thrust24THRUST_300001_SM_1000_NS7pointerI14__nv_bfloat162NSA_8cuda_cub3tagENSA_11use_defaultESF_EEEEEE10policy1000EiNS7_10__identityEPSC_JSL_EEEvT0_iT1_T2_DpNS2_10kernel_argIT3_EE)
        /*02cc*/ 	.word	0x00000000


	//----- nvinfo : EIATTR_REGCOUNT
	.align		4
.L_164:
        /*02d0*/ 	.byte	0x04, 0x2f
        /*02d2*/ 	.short	(.L_166 - .L_165)
	.align		4
.L_165:
        /*02d4*/ 	.word	index@(_ZN3cub18CUB_300001_SM_10006detail9transform16transform_kernelINS2_10policy_hubILb1EN4cuda3std3__45tupleIJN6thrust24THRUST_300001_SM_1000_NS7pointerI14__nv_bfloat162NSA_8cuda_cub3tagENSA_11use_defaultESF_EEEEEE10policy1000ElNS7_10__identityEPSC_JSL_EEEvT0_iT1_T2_DpNS2_10kernel_argIT3_EE)
        /*02d8*/ 	.word	0x00000020


	//----- nvinfo : EIATTR_FRAME_SIZE
	.align		4
.L_166:
        /*02dc*/ 	.byte	0x04, 0x11
        /*02de*/ 	.short	(.L_168 - .L_167)
	.align		4
.L_167:
        /*02e0*/ 	.word	index@(_ZN3cub18CUB_300001_SM_10006detail9transform16transform_kernelINS2_10policy_hubILb1EN4cuda3std3__45tupleIJN6thrust24THRUST_300001_SM_1000_NS7pointerI14__nv_bfloat162NSA_8cuda_cub3tagENSA_11use_defaultESF_EEEEEE10policy1000ElNS7_10__identityEPSC_JSL_EEEvT0_iT1_T2_DpNS2_10kernel_argIT3_EE)
        /*02e4*/ 	.word	0x00000000


	//----- nvinfo : EIATTR_REGCOUNT
	.align		4
.L_168:
        /*02e8*/ 	.byte	0x04, 0x2f
        /*02ea*/ 	.short	(.L_170 - .L_169)
	.align		4
.L_169:
        /*02ec*/ 	.word	index@(_ZN3cub18CUB_300001_SM_10006detail9transform16transform_kernelINS2_10policy_hubILb1EN4cuda3std3__45tupleIJN6thrust24THRUST_300001_SM_1000_NS7pointerI14__nv_bfloat162NSA_8cuda_cub3tagENSA_11use_defaultESF_EEEEEE10policy1000EiNS7_10__identityENSA_6detail15normal_iteratorINSA_10device_ptrISC_EEEEJPSC_EEEvT0_iT1_T2_DpNS2_10kernel_argIT3_EE)
        /*02f0*/ 	.word	0x00000020


	//----- nvinfo : EIATTR_FRAME_SIZE
	.align		4
.L_170:
        /*02f4*/ 	.byte	0x04, 0x11
        /*02f6*/ 	.short	(.L_172 - .L_171)
	.align		4
.L_171:
        /*02f8*/ 	.word	index@(_ZN3cub18CUB_300001_SM_10006detail9transform16transform_kernelINS2_10policy_hubILb1EN4cuda3std3__45tupleIJN6thrust24THRUST_300001_SM_1000_NS7pointerI14__nv_bfloat162NSA_8cuda_cub3tagENSA_11use_defaultESF_EEEEEE10policy1000EiNS7_10__identityENSA_6detail15normal_iteratorINSA_10device_ptrISC_EEEEJPSC_EEEvT0_iT1_T2_DpNS2_10kernel_argIT3_EE)
        /*02fc*/ 	.word	0x00000000


	//----- nvinfo : EIATTR_REGCOUNT
	.align		4
.L_172:
        /*0300*/ 	.byte	0x04, 0x2f
        /*0302*/ 	.short	(.L_174 - .L_173)
	.align		4
.L_173:
        /*0304*/ 	.word	index@(_ZN3cub18CUB_300001_SM_10006detail9transform16transform_kernelINS2_10policy_hubILb1EN4cuda3std3__45tupleIJN6thrust24THRUST_300001_SM_1000_NS7pointerI14__nv_bfloat162NSA_8cuda_cub3tagENSA_11use_defaultESF_EEEEEE10policy1000ElNS7_10__identityENSA_6detail15normal_iteratorINSA_10device_ptrISC_EEEEJPSC_EEEvT0_iT1_T2_DpNS2_10kernel_argIT3_EE)
        /*0308*/ 	.word	0x00000020


	//----- nvinfo : EIATTR_FRAME_SIZE
	.align		4
.L_174:
        /*030c*/ 	.byte	0x04, 0x11
        /*030e*/ 	.short	(.L_176 - .L_175)
	.align		4
.L_175:
        /*0310*/ 	.word	index@(_ZN3cub18CUB_300001_SM_10006detail9transform16transform_kernelINS2_10policy_hubILb1EN4cuda3std3__45tupleIJN6thrust24THRUST_300001_SM_1000_NS7pointerI14__nv_bfloat162NSA_8cuda_cub3tagENSA_11use_defaultESF_EEEEEE10policy1000ElNS7_10__identityENSA_6detail15normal_iteratorINSA_10device_ptrISC_EEEEJPSC_EEEvT0_iT1_T2_DpNS2_10kernel_argIT3_EE)
        /*0314*/ 	.word	0x00000000


	//----- nvinfo : EIATTR_MIN_STACK_SIZE
	.align		4
.L_176:
        /*0318*/ 	.byte	0x04, 0x12
        /*031a*/ 	.short	(.L_178 - .L_177)
	.align		4
.L_177:
        /*031c*/ 	.word	index@(_ZN3cub18CUB_300001_SM_10006detail9transform16transform_kernelINS2_10policy_hubILb1EN4cuda3std3__45tupleIJN6thrust24THRUST_300001_SM_1000_NS7pointerI14__nv_bfloat162NSA_8cuda_cub3tagENSA_11use_defaultESF_EEEEEE10policy1000ElNS7_10__identityENSA_6detail15normal_iteratorINSA_10device_ptrISC_EEEEJPSC_EEEvT0_iT1_T2_DpNS2_10kernel_argIT3_EE)
        /*0320*/ 	.word	0x00000000


	//----- nvinfo : EIATTR_MIN_STACK_SIZE
	.align		4
.L_178:
        /*0324*/ 	.byte	0x04, 0x12
        /*0326*/ 	.short	(.L_180 - .L_179)
	.align		4
.L_179:
        /*0328*/ 	.word	index@(_ZN3cub18CUB_300001_SM_10006detail9transform16transform_kernelINS2_10policy_hubILb1EN4cuda3std3__45tupleIJN6thrust24THRUST_300001_SM_1000_NS7pointerI14__nv_bfloat162NSA_8cuda_cub3tagENSA_11use_defaultESF_EEEEEE10policy1000EiNS7_10__identityENSA_6detail15normal_iteratorINSA_10device_ptrISC_EEEEJPSC_EEEvT0_iT1_T2_DpNS2_10kernel_argIT3_EE)
        /*032c*/ 	.word	0x00000000


	//----- nvinfo : EIATTR_MIN_STACK_SIZE
	.align		4
.L_180:
        /*0330*/ 	.byte	0x04, 0x12
        /*0332*/ 	.short	(.L_182 - .L_181)
	.align		4
.L_181:
        /*0334*/ 	.word	index@(_ZN3cub18CUB_300001_SM_10006detail9transform16transform_kernelINS2_10policy_hubILb1EN4cuda3std3__45tupleIJN6thrust24THRUST_300001_SM_1000_NS7pointerI14__nv_bfloat162NSA_8cuda_cub3tagENSA_11use_defaultESF_EEEEEE10policy1000ElNS7_10__identityEPSC_JSL_EEEvT0_iT1_T2_DpNS2_10kernel_argIT3_EE)
        /*0338*/ 	.word	0x00000000


	//----- nvinfo : EIATTR_MIN_STACK_SIZE
	.align		4
.L_182:
        /*033c*/ 	.byte	0x04, 0x12
        /*033e*/ 	.short	(.L_184 - .L_183)
	.align		4
.L_183:
        /*0340*/ 	.word	index@(_ZN3cub18CUB_300001_SM_10006detail9transform16transform_kernelINS2_10policy_hubILb1EN4cuda3std3__45tupleIJN6thrust24THRUST_300001_SM_1000_NS7pointerI14__nv_bfloat162NSA_8cuda_cub3tagENSA_11use_defaultESF_EEEEEE10policy1000EiNS7_10__identityEPSC_JSL_EEEvT0_iT1_T2_DpNS2_10kernel_argIT3_EE)
        /*0344*/ 	.word	0x00000000


	//----- nvinfo : EIATTR_MIN_STACK_SIZE
	.align		4
.L_184:
        /*0348*/ 	.byte	0x04, 0x12
        /*034a*/ 	.short	(.L_186 - .L_185)
	.align		4
.L_185:
        /*034c*/ 	.word	index@(_ZN3cub18CUB_300001_SM_10006detail9transform16transform_kernelINS2_10policy_hubILb1EN4cuda3std3__45tupleIJN6thrust24THRUST_300001_SM_1000_NS7pointerI14__nv_bfloat162NSA_8cuda_cub3tagENSA_11use_defaultESF_EEEEEE10policy1000ElNS7_10__identityENSA_10device_ptrISC_EEJPSC_EEEvT0_iT1_T2_DpNS2_10kernel_argIT3_EE)
        /*0350*/ 	.word	0x00000000


	//----- nvinfo : EIATTR_MIN_STACK_SIZE
	.align		4
.L_186:
        /*0354*/ 	.byte	0x04, 0x12
        /*0356*/ 	.short	(.L_188 - .L_187)
	.align		4
.L_187:
        /*0358*/ 	.word	index@(_ZN3cub18CUB_300001_SM_10006detail9transform16transform_kernelINS2_10policy_hubILb1EN4cuda3std3__45tupleIJPK14__nv_bfloat162EEEE10policy1000ElNS7_10__identityEN6thrust24THRUST_300001_SM_1000_NS10device_ptrIS9_EEJSB_EEEvT0_iT1_T2_DpNS2_10kernel_argIT3_EE)
        /*035c*/ 	.word	0x00000000


	//----- nvinfo : EIATTR_MIN_STACK_SIZE
	.align		4
.L_188:
        /*0360*/ 	.byte	0x04, 0x12
        /*0362*/ 	.short	(.L_190 - .L_189)
	.align		4
.L_189:
        /*0364*/ 	.word	index@(_ZN3cub18CUB_300001_SM_10006detail9transform16transform_kernelINS2_10policy_hubILb1EN4cuda3std3__45tupleIJPK14__nv_bfloat162EEEE10policy1000EiNS7_10__identityEN6thrust24THRUST_300001_SM_1000_NS10device_ptrIS9_EEJSB_EEEvT0_iT1_T2_DpNS2_10kernel_argIT3_EE)
        /*0368*/ 	.word	0x00000000


	//----- nvinfo : EIATTR_MIN_STACK_SIZE
	.align		4
.L_190:
        /*036c*/ 	.byte	0x04, 0x12
        /*036e*/ 	.short	(.L_192 - .L_191)
	.align		4
.L_191:
        /*0370*/ 	.word	index@(_ZN3cub18CUB_300001_SM_10006detail9transform16transform_kernelINS2_10policy_hubILb1EN4cuda3std3__45tupleIJN6thrust24THRUST_300001_SM_1000_NS7pointerI14__nv_bfloat162NSA_8cuda_cub3tagENSA_11use_defaultESF_EEEEEE10policy1000EiNS7_10__identityENSA_10device_ptrISC_EEJPSC_EEEvT0_iT1_T2_DpNS2_10kernel_argIT3_EE)
        /*0374*/ 	.word	0x00000000


	//----- nvinfo : EIATTR_MIN_STACK_SIZE
	.align		4
.L_192:
        /*0378*/ 	.byte	0x04, 0x12
        /*037a*/ 	.short	(.L_194 - .L_193)
	.align		4
.L_193:
        /*037c*/ 	.word	index@(_ZN3cub18CUB_300001_SM_10006detail8for_each13static_kernelINS2_12policy_hub_t12policy_500_tEmN6thrust24THRUST_300001_SM_1000_NS8cuda_cub20__uninitialized_fill7functorINS7_10device_ptrIyEEyEEEEvT0_T1_)
        /*0380*/ 	.word	0x00000000


	//----- nvinfo : EIATTR_MIN_STACK_SIZE
	.align		4
.L_194:
        /*0384*/ 	.byte	0x04, 0x12
        /*0386*/ 	.short	(.L_196 - .L_195)
	.align		4
.L_195:
        /*0388*/ 	.word	index@(_ZN3cub18CUB_300001_SM_10006detail8for_each13static_kernelINS2_12policy_hub_t12policy_500_tElN6thrust24THRUST_300001_SM_1000_NS8cuda_cub6__fill7functorINS7_6detail15normal_iteratorINS7_10device_ptrIhEEEEiEEEEvT0_T1_)
        /*038c*/ 	.word	0x00000000


	//----- nvinfo : EIATTR_MIN_STACK_SIZE
	.align		4
.L_196:
        /*0390*/ 	.byte	0x04, 0x12
        /*0392*/ 	.short	(.L_198 - .L_197)
	.align		4
.L_197:
        /*0394*/ 	.word	index@(_ZN3cub18CUB_300001_SM_10006detail8for_each13static_kernelINS2_12policy_hub_t12policy_500_tElN6thrust24THRUST_300001_SM_1000_NS8cuda_cub10__tabulate7functorINS7_6detail15normal_iteratorINS7_10device_ptrIhEEEENS7_6system6detail7generic6detail22compute_sequence_valueIivEElEEEEvT0_T1_)
        /*0398*/ 	.word	0x00000000


	//----- nvinfo : EIATTR_MIN_STACK_SIZE
	.align		4
.L_198:
        /*039c*/ 	.byte	0x04, 0x12
        /*039e*/ 	.short	(.L_200 - .L_199)
	.align		4
.L_199:
        /*03a0*/ 	.word	index@(_ZN3cub18CUB_300001_SM_10006detail8for_each13static_kernelINS2_12policy_hub_t12policy_500_tElN6thrust24THRUST_300001_SM_1000_NS8cuda_cub6__fill7functorINS7_6detail15normal_iteratorINS7_10device_ptrI6__halfEEEESE_EEEEvT0_T1_)
        /*03a4*/ 	.word	0x00000000


	//----- nvinfo : EIATTR_MIN_STACK_SIZE
	.align		4
.L_200:
        /*03a8*/ 	.byte	0x04, 0x12
        /*03aa*/ 	.short	(.L_202 - .L_201)
	.align		4
.L_201:
        /*03ac*/ 	.word	index@(_ZN3cub18CUB_300001_SM_10006detail8for_each13static_kernelINS2_12policy_hub_t12policy_500_tEmN6thrust24THRUST_300001_SM_1000_NS8cuda_cub20__uninitialized_fill7functorINS7_10device_ptrI6__halfEESC_EEEEvT0_T1_)
        /*03b0*/ 	.word	0x00000000


	//----- nvinfo : EIATTR_MIN_STACK_SIZE
	.align		4
.L_202:
        /*03b4*/ 	.byte	0x04, 0x12
        /*03b6*/ 	.short	(.L_204 - .L_203)
	.align		4
.L_203:
        /*03b8*/ 	.word	index@(_ZN3cub18CUB_300001_SM_10006detail8for_each13static_kernelINS2_12policy_hub_t12policy_500_tEmN6thrust24THRUST_300001_SM_1000_NS8cuda_cub6__fill7functorINS7_6detail15normal_iteratorINS7_10device_ptrI6__halfEEEESE_EEEEvT0_T1_)
        /*03bc*/ 	.word	0x00000000


	//----- nvinfo : EIATTR_MIN_STACK_SIZE
	.align		4
.L_204:
        /*03c0*/ 	.byte	0x04, 0x12
        /*03c2*/ 	.short	(.L_206 - .L_205)
	.align		4
.L_205:
        /*03c4*/ 	.word	index@(_ZN3cub18CUB_300001_SM_10006detail8for_each13static_kernelINS2_12policy_hub_t12policy_500_tElN6thrust24THRUST_300001_SM_1000_NS8cuda_cub20__uninitialized_copy7functorINS7_7pointerI14__nv_bfloat162NS8_3tagENS7_11use_defaultESE_EESF_EEEEvT0_T1_)
        /*03c8*/ 	.word	0x00000000


	//----- nvinfo : EIATTR_MIN_STACK_SIZE
	.align		4
.L_206:
        /*03cc*/ 	.byte	0x04, 0x12
        /*03ce*/ 	.short	(.L_208 - .L_207)
	.align		4
.L_207:
        /*03d0*/ 	.word	index@(_ZN3cub18CUB_300001_SM_10006detail8for_each13static_kernelINS2_12policy_hub_t12policy_500_tEmN6thrust24THRUST_300001_SM_1000_NS8cuda_cub20__uninitialized_fill7functorINS7_7pointerI14__nv_bfloat162NS8_3tagENS7_11use_defaultESE_EESC_EEEEvT0_T1_)
        /*03d4*/ 	.word	0x00000000


	//----- nvinfo : EIATTR_MIN_STACK_SIZE
	.align		4
.L_208:
        /*03d8*/ 	.byte	0x04, 0x12
        /*03da*/ 	.short	(.L_210 - .L_209)
	.align		4
.L_209:
        /*03dc*/ 	.word	index@(_ZN3cub18CUB_300001_SM_10006detail8for_each13static_kernelINS2_12policy_hub_t12policy_500_tEmN6thrust24THRUST_300001_SM_1000_NS8cuda_cub20__uninitialized_fill7functorINS7_10device_ptrI14__nv_bfloat162EESC_EEEEvT0_T1_)
        /*03e0*/ 	.word	0x00000000


	//----- nvinfo : EIATTR_MIN_STACK_SIZE
	.align		4
.L_210:
        /*03e4*/ 	.byte	0x04, 0x12
        /*03e6*/ 	.short	(.L_212 - .L_211)
	.align		4
.L_211:
        /*03e8*/ 	.word	index@(_ZN3cub18CUB_300001_SM_10006detail8for_each13static_kernelINS2_12policy_hub_t12policy_500_tEmN6thrust24THRUST_300001_SM_1000_NS8cuda_cub20__uninitialized_fill7functorINS7_10device_ptrIhEEhEEEEvT0_T1_)
        /*03ec*/ 	.word	0x00000000


	//----- nvinfo : EIATTR_MIN_STACK_SIZE
	.align		4
.L_212:
        /*03f0*/ 	.byte	0x04, 0x12
        /*03f2*/ 	.short	(.L_214 - .L_213)
	.align		4
.L_213:
        /*03f4*/ 	.word	index@(_ZN3cub18CUB_300001_SM_10006detail8for_each13static_kernelINS2_12policy_hub_t12policy_500_tElN6thrust24THRUST_300001_SM_1000_NS8cuda_cub6__fill7functorINS7_6detail15normal_iteratorINS7_10device_ptrI13__nv_bfloat16EEEESE_EEEEvT0_T1_)
        /*03f8*/ 	.word	0x00000000


	//----- nvinfo : EIATTR_MIN_STACK_SIZE
	.align		4
.L_214:
        /*03fc*/ 	.byte	0x04, 0x12
        /*03fe*/ 	.short	(.L_216 - .L_215)
	.align		4
.L_215:
        /*0400*/ 	.word	index@(_ZN3cub18CUB_300001_SM_10006detail8for_each13static_kernelINS2_12policy_hub_t12policy_500_tEmN6thrust24THRUST_300001_SM_1000_NS8cuda_cub20__uninitialized_fill7functorINS7_10device_ptrI13__nv_bfloat16EESC_EEEEvT0_T1_)
        /*0404*/ 	.word	0x00000000


	//----- nvinfo : EIATTR_MIN_STACK_SIZE
	.align		4
.L_216:
        /*0408*/ 	.byte	0x04, 0x12
        /*040a*/ 	.short	(.L_218 - .L_217)
	.align		4
.L_217:
        /*040c*/ 	.word	index@(_ZN3cub18CUB_300001_SM_10006detail8for_each13static_kernelINS2_12policy_hub_t12policy_500_tEmN6thrust24THRUST_300001_SM_1000_NS8cuda_cub6__fill7functorINS7_6detail15normal_iteratorINS7_10device_ptrI13__nv_bfloat16EEEESE_EEEEvT0_T1_)
        /*0410*/ 	.word	0x00000000


	//----- nvinfo : EIATTR_MIN_STACK_SIZE
	.align		4
.L_218:
        /*0414*/ 	.byte	0x04, 0x12
        /*0416*/ 	.short	(.L_220 - .L_219)
	.align		4
.L_219:
        /*0418*/ 	.word	index@(_ZN3cub18CUB_300001_SM_10006detail11EmptyKernelIvEEvv)
        /*041c*/ 	.word	0x00000000


	//----- nvinfo : EIATTR_MIN_STACK_SIZE
	.align		4
.L_220:
        /*0420*/ 	.byte	0x04, 0x12
        /*0422*/ 	.short	(.L_222 - .L_221)
	.align		4
.L_221:
        /*0424*/ 	.word	index@(_Z11kernel__mvTPK13__nv_bfloat16S1_PS_ii)
        /*0428*/ 	.word	0x00000000


	//----- nvinfo : EIATTR_MIN_STACK_SIZE
	.align		4
.L_222:
        /*042c*/ 	.byte	0x04, 0x12
        /*042e*/ 	.short	(.L_224 - .L_223)
	.align		4
.L_223:
        /*0430*/ 	.word	index@(_Z10kernel__mvPK13__nv_bfloat16S1_PS_ii)
        /*0434*/ 	.word	0x00000000


	//----- nvinfo : EIATTR_MIN_STACK_SIZE
	.align		4
.L_224:
        /*0438*/ 	.byte	0x04, 0x12
        /*043a*/ 	.short	(.L_226 - .L_225)
	.align		4
.L_225:
        /*043c*/ 	.word	index@(_Z19kernel__copy_binaryPKjPK13__nv_bfloat16PS1_mm)
        /*0440*/ 	.word	0x00000000


	//----- nvinfo : EIATTR_MIN_STACK_SIZE
	.align		4
.L_226:
        /*0444*/ 	.byte	0x04, 0x12
        /*0446*/ 	.short	(.L_228 - .L_227)
	.align		4
.L_227:
        /*0448*/ 	.word	index@(_Z25kernel__copy_linear4_fp16PK5uint4PK6__halfPS2_mm)
        /*044c*/ 	.word	0x00000000


	//----- nvinfo : EIATTR_MIN_STACK_SIZE
	.align		4
.L_228:
        /*0450*/ 	.byte	0x04, 0x12
        /*0452*/ 	.short	(.L_230 - .L_229)
	.align		4
.L_229:
        /*0454*/ 	.word	index@(_Z17kernel__copy_lut4PK5uint4PK13__nv_bfloat16S4_PS2_mm)
        /*0458*/ 	.word	0x00000000


	//----- nvinfo : EIATTR_MIN_STACK_SIZE
	.align		4
.L_230:
        /*045c*/ 	.byte	0x04, 0x12
        /*045e*/ 	.short	(.L_232 - .L_231)
	.align		4
.L_231:
        /*0460*/ 	.word	index@(_Z17kernel__copy_lut8PK5uint4PK13__nv_bfloat16PK14__nv_bfloat162PS2_mm)
        /*0464*/ 	.word	0x00000000


	//----- nvinfo : EIATTR_MIN_STACK_SIZE
	.align		4
.L_232:
        /*0468*/ 	.byte	0x04, 0x12
        /*046a*/ 	.short	(.L_234 - .L_233)
	.align		4
.L_233:
        /*046c*/ 	.word	index@(_Z15kernel__fill_u4P5uint4mS_)
        /*0470*/ 	.word	0x00000000


	//----- nvinfo : EIATTR_MIN_STACK_SIZE
	.align		4
.L_234:
        /*0474*/ 	.byte	0x04, 0x12
        /*0476*/ 	.short	(.L_236 - .L_235)
	.align		4
.L_235:
        /*0478*/ 	.word	index@(_Z23kernel__read_reduce_u32PKjmPy)
        /*047c*/ 	.word	0x00000000


	//----- nvinfo : EIATTR_MIN_STACK_SIZE
	.align		4
.L_236:
        /*0480*/ 	.byte	0x04, 0x12
        /*0482*/ 	.short	(.L_238 - .L_237)
	.align		4
.L_237:
        /*0484*/ 	.word	index@(_Z12kernel__copyPK5uint4PS_m)
        /*0488*/ 	.word	0x00000000
.L_238:


//--------------------- .nv.compat                --------------------------
	.section	.nv.compat,"",@"SHT_CUDA_COMPAT_INFO"
	.align	4
        /*0000*/ 	.byte	0x02, 0x09, 0x00, 0x00, 0x02, 0x02, 0x01, 0x00, 0x02, 0x05, 0x05, 0x00, 0x03, 0x07, 0x01, 0x01
        /*0010*/ 	.byte	0x02, 0x03, 0x00, 0x00, 0x02, 0x06, 0x01, 0x00, 0x04, 0x0b, 0x08, 0x00, 0x09, 0x00, 0x00, 0x00
        /*0020*/ 	.byte	0x00, 0x00, 0x00, 0x00


//--------------------- .nv.info._ZN3cub18CUB_300001_SM_10006detail9transform16transform_kernelINS2_10policy_hubILb1EN4cuda3std3__45tupleIJN6thrust24THRUST_300001_SM_1000_NS7pointerI14__nv_bfloat162NSA_8cuda_cub3tagENSA_11use_defaultESF_EEEEEE10policy1000ElNS7_10__identityENSA_6detail15normal_iteratorINSA_10device_ptrISC_EEEEJPSC_EEEvT0_iT1_T2_DpNS2_10kernel_argIT3_EE --------------------------
	.section	.nv.info._ZN3cub18CUB_300001_SM_10006detail9transform16transform_kernelINS2_10policy_hubILb1EN4cuda3std3__45tupleIJN6thrust24THRUST_300001_SM_1000_NS7pointerI14__nv_bfloat162NSA_8cuda_cub3tagENSA_11use_defaultESF_EEEEEE10policy1000ElNS7_10__identityENSA_6detail15normal_iteratorINSA_10device_ptrISC_EEEEJPSC_EEEvT0_iT1_T2_DpNS2_10kernel_argIT3_EE,"",@"SHT_CUDA_INFO"
	.sectionflags	@""
	.align	4


	//----- nvinfo : EIATTR_CUDA_API_VERSION
	.align		4
        /*0000*/ 	.byte	0x04, 0x37
        /*0002*/ 	.short	(.L_240 - .L_239)
.L_239:
        /*0004*/ 	.word	0x00000082


	//----- nvinfo : EIATTR_KPARAM_INFO
	.align		4
.L_240:
        /*0008*/ 	.byte	0x04, 0x17
        /*000a*/ 	.short	(.L_242 - .L_241)
.L_241:
        /*000c*/ 	.word	0x00000000
        /*0010*/ 	.short	0x0004
        /*0012*/ 	.short	0x0018
        /*0014*/ 	.byte	0x00, 0xf0, 0x41, 0x00


	//----- nvinfo : EIATTR_KPARAM_INFO
	.align		4
.L_242:
        /*0018*/ 	.byte	0x04, 0x17
        /*001a*/ 	.short	(.L_244 - .L_243)
.L_243:
        /*001c*/ 	.word	0x00000000
        /*0020*/ 	.short	0x0003
        /*0022*/ 	.short	0x0010
        /*0024*/ 	.byte	0x00, 0xf0, 0x21, 0x00


	//----- nvinfo : EIATTR_KPARAM_INFO
	.align		4
.L_244:
        /*0028*/ 	.byte	0x04, 0x17
        /*002a*/ 	.short	(.L_246 - .L_245)
.L_245:
        /*002c*/ 	.word	0x00000000
        /*0030*/ 	.short	0x0002
        /*0032*/ 	.short	0x000c
        /*0034*/ 	.byte	0x00, 0xf0, 0x05, 0x00


	//----- nvinfo : EIATTR_KPARAM_INFO
	.align		4
.L_246:
        /*0038*/ 	.byte	0x04, 0x17
        /*003a*/ 	.short	(.L_248 - .L_247)
.L_247:
        /*003c*/ 	.word	0x00000000
        /*0040*/ 	.short	0x0001
        /*0042*/ 	.short	0x0008
        /*0044*/ 	.byte	0x00, 0xf0, 0x11, 0x00


	//----- nvinfo : EIATTR_KPARAM_INFO
	.align		4
.L_248:
        /*0048*/ 	.byte	0x04, 0x17
        /*004a*/ 	.short	(.L_250 - .L_249)
.L_249:
        /*004c*/ 	.word	0x00000000
        /*0050*/ 	.short	0x0000
        /*0052*/ 	.short	0x0000
        /*0054*/ 	.byte	0x00, 0xf0, 0x21, 0x00


	//----- nvinfo : EIATTR_SPARSE_MMA_MASK
	.align		4
.L_250:
        /*0058*/ 	.byte	0x03, 0x50
        /*005a*/ 	.short	0x0000


	//----- nvinfo : EIATTR_MAXREG_COUNT
	.align		4
        /*005c*/ 	.byte	0x03, 0x1b
        /*005e*/ 	.short	0x00ff


	//----- nvinfo : EIATTR_MERCURY_ISA_VERSION
	.align		4
        /*0060*/ 	.byte	0x03, 0x5f
        /*0062*/ 	.short	0x0101


	//----- nvinfo : EIATTR_VRC_CTA_INIT_COUNT
	.align		4
        /*0064*/ 	.byte	0x02, 0x4a
	.zero		1
	.zero		1


	//----- nvinfo : EIATTR_EXIT_INSTR_OFFSETS
	.align		4
        /*0068*/ 	.byte	0x04, 0x1c
        /*006a*/ 	.short	(.L_252 - .L_251)


	//   ....[0]....
.L_251:
        /*006c*/ 	.word	0x000002a0


	//   ....[1]....
        /*0070*/ 	.word	0x00000f30


	//   ....[2]....
        /*0074*/ 	.word	0x00001360


	//   ....[3]....
        /*0078*/ 	.word	0x00001540


	//   ....[4]....
        /*007c*/ 	.word	0x00001600


	//   ....[5]....
        /*0080*/ 	.word	0x00001620


	//   ....[6]....
        /*0084*/ 	.word	0x000019e0


	//   ....[7]....
        /*0088*/ 	.word	0x00001b70


	//   ....[8]....
        /*008c*/ 	.word	0x00001c80


	//   ....[9]....
        /*0090*/ 	.word	0x00001d10


	//----- nvinfo : EIATTR_MAX_THREADS
	.align		4
.L_252:
        /*0094*/ 	.byte	0x04, 0x05
        /*0096*/ 	.short	(.L_254 - .L_253)
.L_253:
        /*0098*/ 	.word	0x00000080
        /*009c*/ 	.word	0x00000001
        /*00a0*/ 	.word	0x00000001


	//----- nvinfo : EIATTR_CRS_STACK_SIZE
	.align		4
.L_254:
        /*00a4*/ 	.byte	0x04, 0x1e
        /*00a6*/ 	.short	(.L_256 - .L_255)
.L_255:
        /*00a8*/ 	.word	0x00000000


	//----- nvinfo : EIATTR_CBANK_PARAM_SIZE
	.align		4
.L_256:
        /*00ac*/ 	.byte	0x03, 0x19
        /*00ae*/ 	.short	0x0028


	//----- nvinfo : EIATTR_PARAM_CBANK
	.align		4
        /*00b0*/ 	.byte	0x04, 0x0a
        /*00b2*/ 	.short	(.L_258 - .L_257)
	.align		4
.L_257:
        /*00b4*/ 	.word	index@(.nv.constant0._ZN3cub18CUB_300001_SM_10006detail9transform16transform_kernelINS2_10policy_hubILb1EN4cuda3std3__45tupleIJN6thrust24THRUST_300001_SM_1000_NS7pointerI14__nv_bfloat162NSA_8cuda_cub3tagENSA_11use_defaultESF_EEEEEE10policy1000ElNS7_10__identityENSA_6detail15normal_iteratorINSA_10device_ptrISC_EEEEJPSC_EEEvT0_iT1_T2_DpNS2_10kernel_argIT3_EE)
        /*00b8*/ 	.short	0x0380
        /*00ba*/ 	.short	0x0028


	//----- nvinfo : EIATTR_SW_WAR
	.align		4
.L_258:
        /*00bc*/ 	.byte	0x04, 0x36
        /*00be*/ 	.short	(.L_260 - .L_259)
.L_259:
        /*00c0*/ 	.word	0x00000008
.L_260:


//--------------------- .nv.info._ZN3cub18CUB_300001_SM_10006detail9transform16transform_kernelINS2_10policy_hubILb1EN4cuda3std3__45tupleIJN6thrust24THRUST_300001_SM_1000_NS7pointerI14__nv_bfloat162NSA_8cuda_cub3tagENSA_11use_defaultESF_EEEEEE10policy1000EiNS7_10__identityENSA_6detail15normal_iteratorINSA_10device_ptrISC_EEEEJPSC_EEEvT0_iT1_T2_DpNS2_10kernel_argIT3_EE --------------------------
	.section	.nv.info._ZN3cub18CUB_300001_SM_10006detail9transform16transform_kernelINS2_10policy_hubILb1EN4cuda3std3__45tupleIJN6thrust24THRUST_300001_SM_1000_NS7pointerI14__nv_bfloat162NSA_8cuda_cub3tagENSA_11use_defaultESF_EEEEEE10policy1000EiNS7_10__identityENSA_6detail15normal_iteratorINSA_10device_ptrISC_EEEEJPSC_EEEvT0_iT1_T2_DpNS2_10kernel_argIT3_EE,"",@"SHT_CUDA_INFO"
	.sectionflags	@""
	.align	4


	//----- nvinfo : EIATTR_CUDA_API_VERSION
	.align		4
        /*0000*/ 	.byte	0x04, 0x37
        /*0002*/ 	.short	(.L_262 - .L_261)
.L_261:
        /*0004*/ 	.word	0x00000082


	//----- nvinfo : EIATTR_KPARAM_INFO
	.align		4
.L_262:
        /*0008*/ 	.byte	0x04, 0x17
        /*000a*/ 	.short	(.L_264 - .L_263)
.L_263:
        /*000c*/ 	.word	0x00000000
        /*0010*/ 	.short	0x0004
        /*0012*/ 	.short	0x0018
        /*0014*/ 	.byte	0x00, 0xf0, 0x41, 0x00


	//----- nvinfo : EIATTR_KPARAM_INFO
	.align		4
.L_264:
        /*0018*/ 	.byte	0x04, 0x17
        /*001a*/ 	.short	(.L_266 - .L_265)
.L_265:
        /*001c*/ 	.word	0x00000000
        /*0020*/ 	.short	0x0003
        /*0022*/ 	.short	0x0010
        /*0024*/ 	.byte	0x00, 0xf0, 0x21, 0x00


	//----- nvinfo : EIATTR_KPARAM_INFO
	.align		4
.L_266:
        /*0028*/ 	.byte	0x04, 0x17
        /*002a*/ 	.short	(.L_268 - .L_267)
.L_267:
        /*002c*/ 	.word	0x00000000
        /*0030*/ 	.short	0x0002
        /*0032*/ 	.short	0x0008
        /*0034*/ 	.byte	0x00, 0xf0, 0x05, 0x00


	//----- nvinfo : EIATTR_KPARAM_INFO
	.align		4
.L_268:
        /*0038*/ 	.byte	0x04, 0x17
        /*003a*/ 	.short	(.L_270 - .L_269)
.L_269:
        /*003c*/ 	.word	0x00000000
        /*0040*/ 	.short	0x0001
        /*0042*/ 	.short	0x0004
        /*0044*/ 	.byte	0x00, 0xf0, 0x11, 0x00


	//----- nvinfo : EIATTR_KPARAM_INFO
	.align		4
.L_270:
        /*0048*/ 	.byte	0x04, 0x17
        /*004a*/ 	.short	(.L_272 - .L_271)
.L_271:
        /*004c*/ 	.word	0x00000000
        /*0050*/ 	.short	0x0000
        /*0052*/ 	.short	0x0000
        /*0054*/ 	.byte	0x00, 0xf0, 0x11, 0x00


	//----- nvinfo : EIATTR_SPARSE_MMA_MASK
	.align		4
.L_272:
        /*0058*/ 	.byte	0x03, 0x50
        /*005a*/ 	.short	0x0000


	//----- nvinfo : EIATTR_MAXREG_COUNT
	.align		4
        /*005c*/ 	.byte	0x03, 0x1b
        /*005e*/ 	.short	0x00ff


	//----- nvinfo : EIATTR_MERCURY_ISA_VERSION
	.align		4
        /*0060*/ 	.byte	0x03, 0x5f
        /*0062*/ 	.short	0x0101


	//----- nvinfo : EIATTR_VRC_CTA_INIT_COUNT
	.align		4
        /*0064*/ 	.byte	0x02, 0x4a
	.zero		1
	.zero		1


	//----- nvinfo : EIATTR_EXIT_INSTR_OFFSETS
	.align		4
        /*0068*/ 	.byte	0x04, 0x1c
        /*006a*/ 	.short	(.L_274 - .L_273)


	//   ....[0]....
.L_273:
        /*006c*/ 	.word	0x000001f0


	//   ....[1]....
        /*0070*/ 	.word	0x000005b0


	//   ....[2]....
        /*0074*/ 	.word	0x00000750


	//   ....[3]....
        /*0078*/ 	.word	0x00000860


	//   ....[4]....
        /*007c*/ 	.word	0x00000910


	//   ....[5]....
        /*0080*/ 	.word	0x00000930


	//   ....[6]....
        /*0084*/ 	.word	0x00000f50


	//   ....[7]....
        /*0088*/ 	.word	0x00001380


	//   ....[8]....
        /*008c*/ 	.word	0x00001560


	//   ....[9]....
        /*0090*/ 	.word	0x00001600


	//----- nvinfo : EIATTR_MAX_THREADS
	.align		4
.L_274:
        /*0094*/ 	.byte	0x04, 0x05
        /*0096*/ 	.short	(.L_276 - .L_275)
.L_275:
        /*0098*/ 	.word	0x00000080
        /*009c*/ 	.word	0x00000001
        /*00a0*/ 	.word	0x00000001


	//----- nvinfo : EIATTR_CRS_STACK_SIZE
	.align		4
.L_276:
        /*00a4*/ 	.byte	0x04, 0x1e
        /*00a6*/ 	.short	(.L_278 - .L_277)
.L_277:
        /*00a8*/ 	.word	0x00000000


	//----- nvinfo : EIATTR_CBANK_PARAM_SIZE
	.align		4
.L_278:
        /*00ac*/ 	.byte	0x03, 0x19
        /*00ae*/ 	.short	0x0028


	//----- nvinfo : EIATTR_PARAM_CBANK
	.align		4
        /*00b0*/ 	.byte	0x04, 0x0a
        /*00b2*/ 	.short	(.L_280 - .L_279)
	.align		4
.L_279:
        /*00b4*/ 	.word	index@(.nv.constant0._ZN3cub18CUB_300001_SM_10006detail9transform16transform_kernelINS2_10policy_hubILb1EN4cuda3std3__45tupleIJN6thrust24THRUST_300001_SM_1000_NS7pointerI14__nv_bfloat162NSA_8cuda_cub3tagENSA_11use_defaultESF_EEEEEE10policy1000EiNS7_10__identityENSA_6detail15normal_iteratorINSA_10device_ptrISC_EEEEJPSC_EEEvT0_iT1_T2_DpNS2_10kernel_argIT3_EE)
        /*00b8*/ 	.short	0x0380
        /*00ba*/ 	.short	0x0028


	//----- nvinfo : EIATTR_SW_WAR
	.align		4
.L_280:
        /*00bc*/ 	.byte	0x04, 0x36
        /*00be*/ 	.short	(.L_282 - .L_281)
.L_281:
        /*00c0*/ 	.word	0x00000008
.L_282:


//--------------------- .nv.info._ZN3cub18CUB_300001_SM_10006detail9transform16transform_kernelINS2_10policy_hubILb1EN4cuda3std3__45tupleIJN6thrust24THRUST_300001_SM_1000_NS7pointerI14__nv_bfloat162NSA_8cuda_cub3tagENSA_11use_defaultESF_EEEEEE10policy1000ElNS7_10__identityEPSC_JSL_EEEvT0_iT1_T2_DpNS2_10kernel_argIT3_EE --------------------------
	.section	.nv.info._ZN3cub18CUB_300001_SM_10006detail9transform16transform_kernelINS2_10policy_hubILb1EN4cuda3std3__45tupleIJN6thrust24THRUST_300001_SM_1000_NS7pointerI14__nv_bfloat162NSA_8cuda_cub3tagENSA_11use_defaultESF_EEEEEE10policy1000ElNS7_10__identityEPSC_JSL_EEEvT0_iT1_T2_DpNS2_10kernel_argIT3_EE,"",@"SHT_CUDA_INFO"
	.sectionflags	@""
	.align	4


	//----- nvinfo : EIATTR_CUDA_API_VERSION
	.align		4
        /*0000*/ 	.byte	0x04, 0x37
        /*0002*/ 	.short	(.L_284 - .L_283)
.L_283:
        /*0004*/ 	.word	0x00000082


	//----- nvinfo : EIATTR_KPARAM_INFO
	.align		4
.L_284:
        /*0008*/ 	.byte	0x04, 0x17
        /*000a*/ 	.short	(.L_286 - .L_285)
.L_285:
        /*000c*/ 	.word	0x00000000
        /*0010*/ 	.short	0x0004
        /*0012*/ 	.short	0x0018
        /*0014*/ 	.byte	0x00, 0xf0, 0x41, 0x00


	//----- nvinfo : EIATTR_KPARAM_INFO
	.align		4
.L_286:
        /*0018*/ 	.byte	0x04, 0x17
        /*001a*/ 	.short	(.L_288 - .L_287)
.L_287:
        /*001c*/ 	.word	0x00000000
        /*0020*/ 	.short	0x0003
        /*0022*/ 	.short	0x0010
        /*0024*/ 	.byte	0x00, 0xf5, 0x21, 0x00


	//----- nvinfo : EIATTR_KPARAM_INFO
	.align		4
.L_288:
        /*0028*/ 	.byte	0x04, 0x17
        /*002a*/ 	.short	(.L_290 - .L_289)
.L_289:
        /*002c*/ 	.word	0x00000000
        /*0030*/ 	.short	0x0002
        /*0032*/ 	.short	0x000c
        /*0034*/ 	.byte	0x00, 0xf0, 0x05, 0x00


	//----- nvinfo : EIATTR_KPARAM_INFO
	.align		4
.L_290:
        /*0038*/ 	.byte	0x04, 0x17
        /*003a*/ 	.short	(.L_292 - .L_291)
.L_291:
        /*003c*/ 	.word	0x00000000
        /*0040*/ 	.short	0x0001
        /*0042*/ 	.short	0x0008
        /*0044*/ 	.byte	0x00, 0xf0, 0x11, 0x00


	//----- nvinfo : EIATTR_KPARAM_INFO
	.align		4
.L_292:
        /*0048*/ 	.byte	0x04, 0x17
        /*004a*/ 	.short	(.L_294 - .L_293)
.L_293:
        /*004c*/ 	.word	0x00000000
        /*0050*/ 	.short	0x0000
        /*0052*/ 	.short	0x0000
        /*0054*/ 	.byte	0x00, 0xf0, 0x21, 0x00


	//----- nvinfo : EIATTR_SPARSE_MMA_MASK
	.align		4
.L_294:
        /*0058*/ 	.byte	0x03, 0x50
        /*005a*/ 	.short	0x0000


	//----- nvinfo : EIATTR_MAXREG_COUNT
	.align		4
        /*005c*/ 	.byte	0x03, 0x1b
        /*005e*/ 	.short	0x00ff


	//----- nvinfo : EIATTR_MERCURY_ISA_VERSION
	.align		4
        /*0060*/ 	.byte	0x03, 0x5f
        /*0062*/ 	.short	0x0101


	//----- nvinfo : EIATTR_VRC_CTA_INIT_COUNT
	.align		4
        /*0064*/ 	.byte	0x02, 0x4a
	.zero		1
	.zero		1


	//----- nvinfo : EIATTR_EXIT_INSTR_OFFSETS
	.align		4
        /*0068*/ 	.byte	0x04, 0x1c
        /*006a*/ 	.short	(.L_296 - .L_295)


	//   ....[0]....
.L_295:
        /*006c*/ 	.word	0x000002a0


	//   ....[1]....
        /*0070*/ 	.word	0x00000f30


	//   ....[2]....
        /*0074*/ 	.word	0x00001360


	//   ....[3]....
        /*0078*/ 	.word	0x00001540


	//   ....[4]....
        /*007c*/ 	.word	0x00001600


	//   ....[5]....
        /*0080*/ 	.word	0x00001620


	//   ....[6]....
        /*0084*/ 	.word	0x000019e0


	//   ....[7]....
        /*0088*/ 	.word	0x00001b70


	//   ....[8]....
        /*008c*/ 	.word	0x00001c80


	//   ....[9]....
        /*0090*/ 	.word	0x00001d10


	//----- nvinfo : EIATTR_MAX_THREADS
	.align		4
.L_296:
        /*0094*/ 	.byte	0x04, 0x05
        /*0096*/ 	.short	(.L_298 - .L_297)
.L_297:
        /*0098*/ 	.word	0x00000080
        /*009c*/ 	.word	0x00000001
        /*00a0*/ 	.word	0x00000001


	//----- nvinfo : EIATTR_CRS_STACK_SIZE
	.align		4
.L_298:
        /*00a4*/ 	.byte	0x04, 0x1e
        /*00a6*/ 	.short	(.L_300 - .L_299)
.L_299:
        /*00a8*/ 	.word	0x00000000


	//----- nvinfo : EIATTR_CBANK_PARAM_SIZE
	.align		4
.L_300:
        /*00ac*/ 	.byte	0x03, 0x19
        /*00ae*/ 	.short	0x0028


	//----- nvinfo : EIATTR_PARAM_CBANK
	.align		4
        /*00b0*/ 	.byte	0x04, 0x0a
        /*00b2*/ 	.short	(.L_302 - .L_301)
	.align		4
.L_301:
        /*00b4*/ 	.word	index@(.nv.constant0._ZN3cub18CUB_300001_SM_10006detail9transform16transform_kernelINS2_10policy_hubILb1EN4cuda3std3__45tupleIJN6thrust24THRUST_300001_SM_1000_NS7pointerI14__nv_bfloat162NSA_8cuda_cub3tagENSA_11use_defaultESF_EEEEEE10policy1000ElNS7_10__identityEPSC_JSL_EEEvT0_iT1_T2_DpNS2_10kernel_argIT3_EE)
        /*00b8*/ 	.short	0x0380
        /*00ba*/ 	.short	0x0028


	//----- nvinfo : EIATTR_SW_WAR
	.align		4
.L_302:
        /*00bc*/ 	.byte	0x04, 0x36
        /*00be*/ 	.short	(.L_304 - .L_303)
.L_303:
        /*00c0*/ 	.word	0x00000008
.L_304:


//--------------------- .nv.info._ZN3cub18CUB_300001_SM_10006detail9transform16transform_kernelINS2_10policy_hubILb1EN4cuda3std3__45tupleIJN6thrust24THRUST_300001_SM_1000_NS7pointerI14__nv_bfloat162NSA_8cuda_cub3tagENSA_11use_defaultESF_EEEEEE10policy1000EiNS7_10__identityEPSC_JSL_EEEvT0_iT1_T2_DpNS2_10kernel_argIT3_EE --------------------------
	.section	.nv.info._ZN3cub18CUB_300001_SM_10006detail9transform16transform_kernelINS2_10policy_hubILb1EN4cuda3std3__45tupleIJN6thrust24THRUST_300001_SM_1000_NS7pointerI14__nv_bfloat162NSA_8cuda_cub3tagENSA_11use_defaultESF_EEEEEE10policy1000EiNS7_10__identityEPSC_JSL_EEEvT0_iT1_T2_DpNS2_10kernel_argIT3_EE,"",@"SHT_CUDA_INFO"
	.sectionflags	@""
	.align	4


	//----- nvinfo : EIATTR_CUDA_API_VERSION
	.align		4
        /*0000*/ 	.byte	0x04, 0x37
        /*0002*/ 	.short	(.L_306 - .L_305)
.L_305:
        /*0004*/ 	.word	0x00000082


	//----- nvinfo : EIATTR_KPARAM_INFO
	.align		4
.L_306:
        /*0008*/ 	.byte	0x04, 0x17
        /*000a*/ 	.short	(.L_308 - .L_307)
.L_307:
        /*000c*/ 	.word	0x00000000
        /*0010*/ 	.short	0x0004
        /*0012*/ 	.short	0x0018
        /*0014*/ 	.byte	0x00, 0xf0, 0x41, 0x00


	//----- nvinfo : EIATTR_KPARAM_INFO
	.align		4
.L_308:
        /*0018*/ 	.byte	0x04, 0x17
        /*001a*/ 	.short	(.L_310 - .L_309)
.L_309:
        /*001c*/ 	.word	0x00000000
        /*0020*/ 	.short	0x0003
        /*0022*/ 	.short	0x0010
        /*0024*/ 	.byte	0x00, 0xf5, 0x21, 0x00


	//----- nvinfo : EIATTR_KPARAM_INFO
	.align		4
.L_310:
        /*0028*/ 	.byte	0x04, 0x17
        /*002a*/ 	.short	(.L_312 - .L_311)
.L_311:
        /*002c*/ 	.word	0x00000000
        /*0030*/ 	.short	0x0002
        /*0032*/ 	.short	0x0008
        /*0034*/ 	.byte	0x00, 0xf0, 0x05, 0x00


	//----- nvinfo : EIATTR_KPARAM_INFO
	.align		4
.L_312:
        /*0038*/ 	.byte	0x04, 0x17
        /*003a*/ 	.short	(.L_314 - .L_313)
.L_313:
        /*003c*/ 	.word	0x00000000
        /*0040*/ 	.short	0x0001
        /*0042*/ 	.short	0x0004
        /*0044*/ 	.byte	0x00, 0xf0, 0x11, 0x00


	//----- nvinfo : EIATTR_KPARAM_INFO
	.align		4
.L_314:
        /*0048*/ 	.byte	0x04, 0x17
        /*004a*/ 	.short	(.L_316 - .L_315)
.L_315:
        /*004c*/ 	.word	0x00000000
        /*0050*/ 	.short	0x0000
        /*0052*/ 	.short	0x0000
        /*0054*/ 	.byte	0x00, 0xf0, 0x11, 0x00


	//----- nvinfo : EIATTR_SPARSE_MMA_MASK
	.align		4
.L_316:
        /*0058*/ 	.byte	0x03, 0x50
        /*005a*/ 	.short	0x0000


	//----- nvinfo : EIATTR_MAXREG_COUNT
	.align		4
        /*005c*/ 	.byte	0x03, 0x1b
        /*005e*/ 	.short	0x00ff


	//----- nvinfo : EIATTR_MERCURY_ISA_VERSION
	.align		4
        /*0060*/ 	.byte	0x03, 0x5f
        /*0062*/ 	.short	0x0101


	//----- nvinfo : EIATTR_VRC_CTA_INIT_COUNT
	.align		4
        /*0064*/ 	.byte	0x02, 0x4a
	.zero		1
	.zero		1


	//----- nvinfo : EIATTR_EXIT_INSTR_OFFSETS
	.align		4
        /*0068*/ 	.byte	0x04, 0x1c
        /*006a*/ 	.short	(.L_318 - .L_317)


	//   ....[0]....
.L_317:
        /*006c*/ 	.word	0x000001f0


	//   ....[1]....
        /*0070*/ 	.word	0x000005b0


	//   ....[2]....
        /*0074*/ 	.word	0x00000750


	//   ....[3]....
        /*0078*/ 	.word	0x00000860


	//   ....[4]....
        /*007c*/ 	.word	0x00000910


	//   ....[5]....
        /*0080*/ 	.word	0x00000930


	//   ....[6]....
        /*0084*/ 	.word	0x00000f50


	//   ....[7]....
        /*0088*/ 	.word	0x00001380


	//   ....[8]....
        /*008c*/ 	.word	0x00001560


	//   ....[9]....
        /*0090*/ 	.word	0x00001600


	//----- nvinfo : EIATTR_MAX_THREADS
	.align		4
.L_318:
        /*0094*/ 	.byte	0x04, 0x05
        /*0096*/ 	.short	(.L_320 - .L_319)
.L_319:
        /*0098*/ 	.word	0x00000080
        /*009c*/ 	.word	0x00000001
        /*00a0*/ 	.word	0x00000001


	//----- nvinfo : EIATTR_CRS_STACK_SIZE
	.align		4
.L_320:
        /*00a4*/ 	.byte	0x04, 0x1e
        /*00a6*/ 	.short	(.L_322 - .L_321)
.L_321:
        /*00a8*/ 	.word	0x00000000


	//----- nvinfo : EIATTR_CBANK_PARAM_SIZE
	.align		4
.L_322:
        /*00ac*/ 	.byte	0x03, 0x19
        /*00ae*/ 	.short	0x0028


	//----- nvinfo : EIATTR_PARAM_CBANK
	.align		4
        /*00b0*/ 	.byte	0x04, 0x0a
        /*00b2*/ 	.short	(.L_324 - .L_323)
	.align		4
.L_323:
        /*00b4*/ 	.word	index@(.nv.constant0._ZN3cub18CUB_300001_SM_10006detail9transform16transform_kernelINS2_10policy_hubILb1EN4cuda3std3__45tupleIJN6thrust24THRUST_300001_SM_1000_NS7pointerI14__nv_bfloat162NSA_8cuda_cub3tagENSA_11use_defaultESF_EEEEEE10policy1000EiNS7_10__identityEPSC_JSL_EEEvT0_iT1_T2_DpNS2_10kernel_argIT3_EE)
        /*00b8*/ 	.short	0x0380
        /*00ba*/ 	.short	0x0028


	//----- nvinfo : EIATTR_SW_WAR
	.align		4
.L_324:
        /*00bc*/ 	.byte	0x04, 0x36
        /*00be*/ 	.short	(.L_326 - .L_325)
.L_325:
        /*00c0*/ 	.word	0x00000008
.L_326:


//--------------------- .nv.info._ZN3cub18CUB_300001_SM_10006detail9transform16transform_kernelINS2_10policy_hubILb1EN4cuda3std3__45tupleIJN6thrust24THRUST_300001_SM_1000_NS7pointerI14__nv_bfloat162NSA_8cuda_cub3tagENSA_11use_defaultESF_EEEEEE10policy1000ElNS7_10__identityENSA_10device_ptrISC_EEJPSC_EEEvT0_iT1_T2_DpNS2_10kernel_argIT3_EE --------------------------
	.section	.nv.info._ZN3cub18CUB_300001_SM_10006detail9transform16transform_kernelINS2_10policy_hubILb1EN4cuda3std3__45tupleIJN6thrust24THRUST_300001_SM_1000_NS7pointerI14__nv_bfloat162NSA_8cuda_cub3tagENSA_11use_defaultESF_EEEEEE10policy1000ElNS7_10__identityENSA_10device_ptrISC_EEJPSC_EEEvT0_iT1_T2_DpNS2_10kernel_argIT3_EE,"",@"SHT_CUDA_INFO"
	.sectionflags	@""
	.align	4


	//----- nvinfo : EIATTR_CUDA_API_VERSION
	.align		4
        /*0000*/ 	.byte	0x04, 0x37
        /*0002*/ 	.short	(.L_328 - .L_327)
.L_327:
        /*0004*/ 	.word	0x00000082


	//----- nvinfo : EIATTR_KPARAM_INFO
	.align		4
.L_328:
        /*0008*/ 	.byte	0x04, 0x17
        /*000a*/ 	.short	(.L_330 - .L_329)
.L_329:
        /*000c*/ 	.word	0x00000000
        /*0010*/ 	.short	0x0004
        /*0012*/ 	.short	0x0018
        /*0014*/ 	.byte	0x00, 0xf0, 0x41, 0x00


	//----- nvinfo : EIATTR_KPARAM_INFO
	.align		4
.L_330:
        /*0018*/ 	.byte	0x04, 0x17
        /*001a*/ 	.short	(.L_332 - .L_331)
.L_331:
        /*001c*/ 	.word	0x00000000
        /*0020*/ 	.short	0x0003
        /*0022*/ 	.short	0x0010
        /*0024*/ 	.byte	0x00, 0xf0, 0x21, 0x00


	//----- nvinfo : EIATTR_KPARAM_INFO
	.align		4
.L_332:
        /*0028*/ 	.byte	0x04, 0x17
        /*002a*/ 	.short	(.L_334 - .L_333)
.L_333:
        /*002c*/ 	.word	0x00000000
        /*0030*/ 	.short	0x0002
        /*0032*/ 	.short	0x000c
        /*0034*/ 	.byte	0x00, 0xf0, 0x05, 0x00


	//----- nvinfo : EIATTR_KPARAM_INFO
	.align		4
.L_334:
        /*0038*/ 	.byte	0x04, 0x17
        /*003a*/ 	.short	(.L_336 - .L_335)
.L_335:
        /*003c*/ 	.word	0x00000000
        /*0040*/ 	.short	0x0001
        /*0042*/ 	.short	0x0008
        /*0044*/ 	.byte	0x00, 0xf0, 0x11, 0x00


	//----- nvinfo : EIATTR_KPARAM_INFO
	.align		4
.L_336:
        /*0048*/ 	.byte	0x04, 0x17
        /*004a*/ 	.short	(.L_338 - .L_337)
.L_337:
        /*004c*/ 	.word	0x00000000
        /*0050*/ 	.short	0x0000
        /*0052*/ 	.short	0x0000
        /*0054*/ 	.byte	0x00, 0xf0, 0x21, 0x00


	//----- nvinfo : EIATTR_SPARSE_MMA_MASK
	.align		4
.L_338:
        /*0058*/ 	.byte	0x03, 0x50
        /*005a*/ 	.short	0x0000


	//----- nvinfo : EIATTR_MAXREG_COUNT
	.align		4
        /*005c*/ 	.byte	0x03, 0x1b
        /*005e*/ 	.short	0x00ff


	//----- nvinfo : EIATTR_MERCURY_ISA_VERSION
	.align		4
        /*0060*/ 	.byte	0x03, 0x5f
        /*0062*/ 	.short	0x0101


	//----- nvinfo : EIATTR_VRC_CTA_INIT_COUNT
	.align		4
        /*0064*/ 	.byte	0x02, 0x4a
	.zero		1
	.zero		1


	//----- nvinfo : EIATTR_EXIT_INSTR_OFFSETS
	.align		4
        /*0068*/ 	.byte	0x04, 0x1c
        /*006a*/ 	.short	(.L_340 - .L_339)


	//   ....[0]....
.L_339:
        /*006c*/ 	.word	0x000002a0


	//   ....[1]....
        /*0070*/ 	.word	0x00000f30


	//   ....[2]....
        /*0074*/ 	.word	0x00001360


	//   ....[3]....
        /*0078*/ 	.word	0x00001540


	//   ....[4]....
        /*007c*/ 	.word	0x00001600


	//   ....[5]....
        /*0080*/ 	.word	0x00001620


	//   ....[6]....
        /*0084*/ 	.word	0x000019e0


	//   ....[7]....
        /*0088*/ 	.word	0x00001b70


	//   ....[8]....
        /*008c*/ 	.word	0x00001c80


	//   ....[9]....
        /*0090*/ 	.word	0x00001d10


	//----- nvinfo : EIATTR_MAX_THREADS
	.align		4
.L_340:
        /*0094*/ 	.byte	0x04, 0x05
        /*0096*/ 	.short	(.L_342 - .L_341)
.L_341:
        /*0098*/ 	.word	0x00000080
        /*009c*/ 	.word	0x00000001
        /*00a0*/ 	.word	0x00000001


	//----- nvinfo : EIATTR_CRS_STACK_SIZE
	.align		4
.L_342:
        /*00a4*/ 	.byte	0x04, 0x1e
        /*00a6*/ 	.short	(.L_344 - .L_343)
.L_343:
        /*00a8*/ 	.word	0x00000000


	//----- nvinfo : EIATTR_CBANK_PARAM_SIZE
	.align		4
.L_344:
        /*00ac*/ 	.byte	0x03, 0x19
        /*00ae*/ 	.short	0x0028


	//----- nvinfo : EIATTR_PARAM_CBANK
	.align		4
        /*00b0*/ 	.byte	0x04, 0x0a
        /*00b2*/ 	.short	(.L_346 - .L_345)
	.align		4
.L_345:
        /*00b4*/ 	.word	index@(.nv.constant0._ZN3cub18CUB_300001_SM_10006detail9transform16transform_kernelINS2_10policy_hubILb1EN4cuda3std3__45tupleIJN6thrust24THRUST_300001_SM_1000_NS7pointerI14__nv_bfloat162NSA_8cuda_cub3tagENSA_11use_defaultESF_EEEEEE10policy1000ElNS7_10__identityENSA_10device_ptrISC_EEJPSC_EEEvT0_iT1_T2_DpNS2_10kernel_argIT3_EE)
        /*00b8*/ 	.short	0x0380
        /*00ba*/ 	.short	0x0028


	//----- nvinfo : EIATTR_SW_WAR
	.align		4
.L_346:
        /*00bc*/ 	.byte	0x04, 0x36
        /*00be*/ 	.short	(.L_348 - .L_347)
.L_347:
        /*00c0*/ 	.word	0x00000008
.L_348:


//--------------------- .nv.info._ZN3cub18CUB_300001_SM_10006detail9transform16transform_kernelINS2_10policy_hubILb1EN4cuda3std3__45tupleIJPK14__nv_bfloat162EEEE10policy1000ElNS7_10__identityEN6thrust24THRUST_300001_SM_1000_NS10device_ptrIS9_EEJSB_EEEvT0_iT1_T2_DpNS2_10kernel_argIT3_EE --------------------------
	.section	.nv.info._ZN3cub18CUB_300001_SM_10006detail9transform16transform_kernelINS2_10policy_hubILb1EN4cuda3std3__45tupleIJPK14__nv_bfloat162EEEE10policy1000ElNS7_10__identityEN6thrust24THRUST_300001_SM_1000_NS10device_ptrIS9_EEJSB_EEEvT0_iT1_T2_DpNS2_10kernel_argIT3_EE,"",@"SHT_CUDA_INFO"
	.sectionflags	@""
	.align	4


	//----- nvinfo : EIATTR_CUDA_API_VERSION
	.align		4
        /*0000*/ 	.byte	0x04, 0x37
        /*0002*/ 	.short	(.L_350 - .L_349)
.L_349:
        /*0004*/ 	.word	0x00000082


	//----- nvinfo : EIATTR_KPARAM_INFO
	.align		4
.L_350:
        /*0008*/ 	.byte	0x04, 0x17
        /*000a*/ 	.short	(.L_352 - .L_351)
.L_351:
        /*000c*/ 	.word	0x00000000
        /*0010*/ 	.short	0x0004
        /*0012*/ 	.short	0x0018
        /*0014*/ 	.byte	0x00, 0xf0, 0x41, 0x00


	//----- nvinfo : EIATTR_KPARAM_INFO
	.align		4
.L_352:
        /*0018*/ 	.byte	0x04, 0x17
        /*001a*/ 	.short	(.L_354 - .L_353)
.L_353:
        /*001c*/ 	.word	0x00000000
        /*0020*/ 	.short	0x0003
        /*0022*/ 	.short	0x0010
        /*0024*/ 	.byte	0x00, 0xf0, 0x21, 0x00


	//----- nvinfo : EIATTR_KPARAM_INFO
	.align		4
.L_354:
        /*0028*/ 	.byte	0x04, 0x17
        /*002a*/ 	.short	(.L_356 - .L_355)
.L_355:
        /*002c*/ 	.word	0x00000000
        /*0030*/ 	.short	0x0002
        /*0032*/ 	.short	0x000c
        /*0034*/ 	.byte	0x00, 0xf0, 0x05, 0x00


	//----- nvinfo : EIATTR_KPARAM_INFO
	.align		4
.L_356:
        /*0038*/ 	.byte	0x04, 0x17
        /*003a*/ 	.short	(.L_358 - .L_357)
.L_357:
        /*003c*/ 	.word	0x00000000
        /*0040*/ 	.short	0x0001
        /*0042*/ 	.short	0x0008
        /*0044*/ 	.byte	0x00, 0xf0, 0x11, 0x00


	//----- nvinfo : EIATTR_KPARAM_INFO
	.align		4
.L_358:
        /*0048*/ 	.byte	0x04, 0x17
        /*004a*/ 	.short	(.L_360 - .L_359)
.L_359:
        /*004c*/ 	.word	0x00000000
        /*0050*/ 	.short	0x0000
        /*0052*/ 	.short	0x0000
        /*0054*/ 	.byte	0x00, 0xf0, 0x21, 0x00


	//----- nvinfo : EIATTR_SPARSE_MMA_MASK
	.align		4
.L_360:
        /*0058*/ 	.byte	0x03, 0x50
        /*005a*/ 	.short	0x0000


	//----- nvinfo : EIATTR_MAXREG_COUNT
	.align		4
        /*005c*/ 	.byte	0x03, 0x1b
        /*005e*/ 	.short	0x00ff


	//----- nvinfo : EIATTR_MERCURY_ISA_VERSION
	.align		4
        /*0060*/ 	.byte	0x03, 0x5f
        /*0062*/ 	.short	0x0101


	//----- nvinfo : EIATTR_VRC_CTA_INIT_COUNT
	.align		4
        /*0064*/ 	.byte	0x02, 0x4a
	.zero		1
	.zero		1


	//----- nvinfo : EIATTR_EXIT_INSTR_OFFSETS
	.align		4
        /*0068*/ 	.byte	0x04, 0x1c
        /*006a*/ 	.short	(.L_362 - .L_361)


	//   ....[0]....
.L_361:
        /*006c*/ 	.word	0x000002a0


	//   ....[1]....
        /*0070*/ 	.word	0x00000f30


	//   ....[2]....
        /*0074*/ 	.word	0x00001360


	//   ....[3]....
        /*0078*/ 	.word	0x00001540


	//   ....[4]....
        /*007c*/ 	.word	0x00001600


	//   ....[5]....
        /*0080*/ 	.word	0x00001620


	//   ....[6]....
        /*0084*/ 	.word	0x000019e0


	//   ....[7]....
        /*0088*/ 	.word	0x00001b70


	//   ....[8]....
        /*008c*/ 	.word	0x00001c80


	//   ....[9]....
        /*0090*/ 	.word	0x00001d10


	//----- nvinfo : EIATTR_MAX_THREADS
	.align		4
.L_362:
        /*0094*/ 	.byte	0x04, 0x05
        /*0096*/ 	.short	(.L_364 - .L_363)
.L_363:
        /*0098*/ 	.word	0x00000080
        /*009c*/ 	.word	0x00000001
        /*00a0*/ 	.word	0x00000001


	//----- nvinfo : EIATTR_CRS_STACK_SIZE
	.align		4
.L_364:
        /*00a4*/ 	.byte	0x04, 0x1e
        /*00a6*/ 	.short	(.L_366 - .L_365)
.L_365:
        /*00a8*/ 	.word	0x00000000


	//----- nvinfo : EIATTR_CBANK_PARAM_SIZE
	.align		4
.L_366:
        /*00ac*/ 	.byte	0x03, 0x19
        /*00ae*/ 	.short	0x0028


	//----- nvinfo : EIATTR_PARAM_CBANK
	.align		4
        /*00b0*/ 	.byte	0x04, 0x0a
        /*00b2*/ 	.short	(.L_368 - .L_367)
	.align		4
.L_367:
        /*00b4*/ 	.word	index@(.nv.constant0._ZN3cub18CUB_300001_SM_10006detail9transform16transform_kernelINS2_10policy_hubILb1EN4cuda3std3__45tupleIJPK14__nv_bfloat162EEEE10policy1000ElNS7_10__identityEN6thrust24THRUST_300001_SM_1000_NS10device_ptrIS9_EEJSB_EEEvT0_iT1_T2_DpNS2_10kernel_argIT3_EE)
        /*00b8*/ 	.short	0x0380
        /*00ba*/ 	.short	0x0028


	//----- nvinfo : EIATTR_SW_WAR
	.align		4
.L_368:
        /*00bc*/ 	.byte	0x04, 0x36
        /*00be*/ 	.short	(.L_370 - .L_369)
.L_369:
        /*00c0*/ 	.word	0x00000008
.L_370:


//--------------------- .nv.info._ZN3cub18CUB_300001_SM_10006detail9transform16transform_kernelINS2_10policy_hubILb1EN4cuda3std3__45tupleIJPK14__nv_bfloat162EEEE10policy1000EiNS7_10__identityEN6thrust24THRUST_300001_SM_1000_NS10device_ptrIS9_EEJSB_EEEvT0_iT1_T2_DpNS2_10kernel_argIT3_EE --------------------------
	.section	.nv.info._ZN3cub18CUB_300001_SM_10006detail9transform16transform_kernelINS2_10policy_hubILb1EN4cuda3std3__45tupleIJPK14__nv_bfloat162EEEE10policy1000EiNS7_10__identityEN6thrust24THRUST_300001_SM_1000_NS10device_ptrIS9_EEJSB_EEEvT0_iT1_T2_DpNS2_10kernel_argIT3_EE,"",@"SHT_CUDA_INFO"
	.sectionflags	@""
	.align	4


	//----- nvinfo : EIATTR_CUDA_API_VERSION
	.align		4
        /*0000*/ 	.byte	0x04, 0x37
        /*0002*/ 	.short	(.L_372 - .L_371)
.L_371:
        /*0004*/ 	.word	0x00000082


	//----- nvinfo : EIATTR_KPARAM_INFO
	.align		4
.L_372:
        /*0008*/ 	.byte	0x04, 0x17
        /*000a*/ 	.short	(.L_374 - .L_373)
.L_373:
        /*000c*/ 	.word	0x00000000
        /*0010*/ 	.short	0x0004
        /*0012*/ 	.short	0x0018
        /*0014*/ 	.byte	0x00, 0xf0, 0x41, 0x00


	//----- nvinfo : EIATTR_KPARAM_INFO
	.align		4
.L_374:
        /*0018*/ 	.byte	0x04, 0x17
        /*001a*/ 	.short	(.L_376 - .L_375)
.L_375:
        /*001c*/ 	.word	0x00000000
        /*0020*/ 	.short	0x0003
        /*0022*/ 	.short	0x0010
        /*0024*/ 	.byte	0x00, 0xf0, 0x21, 0x00


	//----- nvinfo : EIATTR_KPARAM_INFO
	.align		4
.L_376:
        /*0028*/ 	.byte	0x04, 0x17
        /*002a*/ 	.short	(.L_378 - .L_377)
.L_377:
        /*002c*/ 	.word	0x00000000
        /*0030*/ 	.short	0x0002
        /*0032*/ 	.short	0x0008
        /*0034*/ 	.byte	0x00, 0xf0, 0x05, 0x00


	//----- nvinfo : EIATTR_KPARAM_INFO
	.align		4
.L_378:
        /*0038*/ 	.byte	0x04, 0x17
        /*003a*/ 	.short	(.L_380 - .L_379)
.L_379:
        /*003c*/ 	.word	0x00000000
        /*0040*/ 	.short	0x0001
        /*0042*/ 	.short	0x0004
        /*0044*/ 	.byte	0x00, 0xf0, 0x11, 0x00


	//----- nvinfo : EIATTR_KPARAM_INFO
	.align		4
.L_380:
        /*0048*/ 	.byte	0x04, 0x17
        /*004a*/ 	.short	(.L_382 - .L_381)
.L_381:
        /*004c*/ 	.word	0x00000000
        /*0050*/ 	.short	0x0000
        /*0052*/ 	.short	0x0000
        /*0054*/ 	.byte	0x00, 0xf0, 0x11, 0x00


	//----- nvinfo : EIATTR_SPARSE_MMA_MASK
	.align		4
.L_382:
        /*0058*/ 	.byte	0x03, 0x50
        /*005a*/ 	.short	0x0000


	//----- nvinfo : EIATTR_MAXREG_COUNT
	.align		4
        /*005c*/ 	.byte	0x03, 0x1b
        /*005e*/ 	.short	0x00ff


	//----- nvinfo : EIATTR_MERCURY_ISA_VERSION
	.align		4
        /*0060*/ 	.byte	0x03, 0x5f
        /*0062*/ 	.short	0x0101


	//----- nvinfo : EIATTR_VRC_CTA_INIT_COUNT
	.align		4
        /*0064*/ 	.byte	0x02, 0x4a
	.zero		1
	.zero		1


	//----- nvinfo : EIATTR_EXIT_INSTR_OFFSETS
	.align		4
        /*0068*/ 	.byte	0x04, 0x1c
        /*006a*/ 	.short	(.L_384 - .L_383)


	//   ....[0]....
.L_383:
        /*006c*/ 	.word	0x000001f0


	//   ....[1]....
        /*0070*/ 	.word	0x000005b0


	//   ....[2]....
        /*0074*/ 	.word	0x00000750


	//   ....[3]....
        /*0078*/ 	.word	0x00000860


	//   ....[4]....
        /*007c*/ 	.word	0x00000910


	//   ....[5]....
        /*0080*/ 	.word	0x00000930


	//   ....[6]....
        /*0084*/ 	.word	0x00000f50


	//   ....[7]....
        /*0088*/ 	.word	0x00001380


	//   ....[8]....
        /*008c*/ 	.word	0x00001560


	//   ....[9]....
        /*0090*/ 	.word	0x00001600


	//----- nvinfo : EIATTR_MAX_THREADS
	.align		4
.L_384:
        /*0094*/ 	.byte	0x04, 0x05
        /*0096*/ 	.short	(.L_386 - .L_385)
.L_385:
        /*0098*/ 	.word	0x00000080
        /*009c*/ 	.word	0x00000001
        /*00a0*/ 	.word	0x00000001


	//----- nvinfo : EIATTR_CRS_STACK_SIZE
	.align		4
.L_386:
        /*00a4*/ 	.byte	0x04, 0x1e
        /*00a6*/ 	.short	(.L_388 - .L_387)
.L_387:
        /*00a8*/ 	.word	0x00000000


	//----- nvinfo : EIATTR_CBANK_PARAM_SIZE
	.align		4
.L_388:
        /*00ac*/ 	.byte	0x03, 0x19
        /*00ae*/ 	.short	0x0028


	//----- nvinfo : EIATTR_PARAM_CBANK
	.align		4
        /*00b0*/ 	.byte	0x04, 0x0a
        /*00b2*/ 	.short	(.L_390 - .L_389)
	.align		4
.L_389:
        /*00b4*/ 	.word	index@(.nv.constant0._ZN3cub18CUB_300001_SM_10006detail9transform16transform_kernelINS2_10policy_hubILb1EN4cuda3std3__45tupleIJPK14__nv_bfloat162EEEE10policy1000EiNS7_10__identityEN6thrust24THRUST_300001_SM_1000_NS10device_ptrIS9_EEJSB_EEEvT0_iT1_T2_DpNS2_10kernel_argIT3_EE)
        /*00b8*/ 	.short	0x0380
        /*00ba*/ 	.short	0x0028


	//----- nvinfo : EIATTR_SW_WAR
	.align		4
.L_390:
        /*00bc*/ 	.byte	0x04, 0x36
        /*00be*/ 	.short	(.L_392 - .L_391)
.L_391:
        /*00c0*/ 	.word	0x00000008
.L_392:


//--------------------- .nv.info._ZN3cub18CUB_300001_SM_10006detail9transform16transform_kernelINS2_10policy_hubILb1EN4cuda3std3__45tupleIJN6thrust24THRUST_300001_SM_1000_NS7pointerI14__nv_bfloat162NSA_8cuda_cub3tagENSA_11use_defaultESF_EEEEEE10policy1000EiNS7_10__identityENSA_10device_ptrISC_EEJPSC_EEEvT0_iT1_T2_DpNS2_10kernel_argIT3_EE --------------------------
	.section	.nv.info._ZN3cub18CUB_300001_SM_10006detail9transform16transform_kernelINS2_10policy_hubILb1EN4cuda3std3__45tupleIJN6thrust24THRUST_300001_SM_1000_NS7pointerI14__nv_bfloat162NSA_8cuda_cub3tagENSA_11use_defaultESF_EEEEEE10policy1000EiNS7_10__identityENSA_10device_ptrISC_EEJPSC_EEEvT0_iT1_T2_DpNS2_10kernel_argIT3_EE,"",@"SHT_CUDA_INFO"
	.sectionflags	@""
	.align	4


	//----- nvinfo : EIATTR_CUDA_API_VERSION
	.align		4
        /*0000*/ 	.byte	0x04, 0x37
        /*0002*/ 	.short	(.L_394 - .L_393)
.L_393:
        /*0004*/ 	.word	0x00000082


	//----- nvinfo : EIATTR_KPARAM_INFO
	.align		4
.L_394:
        /*0008*/ 	.byte	0x04, 0x17
        /*000a*/ 	.short	(.L_396 - .L_395)
.L_395:
        /*000c*/ 	.word	0x00000000
        /*0010*/ 	.short	0x0004
        /*0012*/ 	.short	0x0018
        /*0014*/ 	.byte	0x00, 0xf0, 0x41, 0x00


	//----- nvinfo : EIATTR_KPARAM_INFO
	.align		4
.L_396:
        /*0018*/ 	.byte	0x04, 0x17
        /*001a*/ 	.short	(.L_398 - .L_397)
.L_397:
        /*001c*/ 	.word	0x00000000
        /*0020*/ 	.short	0x0003
        /*0022*/ 	.short	0x0010
        /*0024*/ 	.byte	0x00, 0xf0, 0x21, 0x00


	//----- nvinfo : EIATTR_KPARAM_INFO
	.align		4
.L_398:
        /*0028*/ 	.byte	0x04, 0x17
        /*002a*/ 	.short	(.L_400 - .L_399)
.L_399:
        /*002c*/ 	.word	0x00000000
        /*0030*/ 	.short	0x0002
        /*0032*/ 	.short	0x0008
        /*0034*/ 	.byte	0x00, 0xf0, 0x05, 0x00


	//----- nvinfo : EIATTR_KPARAM_INFO
	.align		4
.L_400:
        /*0038*/ 	.byte	0x04, 0x17
        /*003a*/ 	.short	(.L_402 - .L_401)
.L_401:
        /*003c*/ 	.word	0x00000000
        /*0040*/ 	.short	0x0001
        /*0042*/ 	.short	0x0004
        /*0044*/ 	.byte	0x00, 0xf0, 0x11, 0x00


	//----- nvinfo : EIATTR_KPARAM_INFO
	.align		4
.L_402:
        /*0048*/ 	.byte	0x04, 0x17
        /*004a*/ 	.short	(.L_404 - .L_403)
.L_403:
        /*004c*/ 	.word	0x00000000
        /*0050*/ 	.short	0x0000
        /*0052*/ 	.short	0x0000
        /*0054*/ 	.byte	0x00, 0xf0, 0x11, 0x00


	//----- nvinfo : EIATTR_SPARSE_MMA_MASK
	.align		4
.L_404:
        /*0058*/ 	.byte	0x03, 0x50
        /*005a*/ 	.short	0x0000


	//----- nvinfo : EIATTR_MAXREG_COUNT
	.align		4
        /*005c*/ 	.byte	0x03, 0x1b
        /*005e*/ 	.short	0x00ff


	//----- nvinfo : EIATTR_MERCURY_ISA_VERSION
	.align		4
        /*0060*/ 	.byte	0x03, 0x5f
        /*0062*/ 	.short	0x0101


	//----- nvinfo : EIATTR_VRC_CTA_INIT_COUNT
	.align		4
        /*0064*/ 	.byte	0x02, 0x4a
	.zero		1
	.zero		1


	//----- nvinfo : EIATTR_EXIT_INSTR_OFFSETS
	.align		4
        /*0068*/ 	.byte	0x04, 0x1c
        /*006a*/ 	.short	(.L_406 - .L_405)


	//   ....[0]....
.L_405:
        /*006c*/ 	.word	0x000001f0


	//   ....[1]....
        /*0070*/ 	.word	0x000005b0


	//   ....[2]....
        /*0074*/ 	.word	0x00000750


	//   ....[3]....
        /*0078*/ 	.word	0x00000860


	//   ....[4]....
        /*007c*/ 	.word	0x00000910


	//   ....[5]....
        /*0080*/ 	.word	0x00000930


	//   ....[6]....
        /*0084*/ 	.word	0x00000f50


	//   ....[7]....
        /*0088*/ 	.word	0x00001380


	//   ....[8]....
        /*008c*/ 	.word	0x00001560


	//   ....[9]....
        /*0090*/ 	.word	0x00001600


	//----- nvinfo : EIATTR_MAX_THREADS
	.align		4
.L_406:
        /*0094*/ 	.byte	0x04, 0x05
        /*0096*/ 	.short	(.L_408 - .L_407)
.L_407:
        /*0098*/ 	.word	0x00000080
        /*009c*/ 	.word	0x00000001
        /*00a0*/ 	.word	0x00000001


	//----- nvinfo : EIATTR_CRS_STACK_SIZE
	.align		4
.L_408:
        /*00a4*/ 	.byte	0x04, 0x1e
        /*00a6*/ 	.short	(.L_410 - .L_409)
.L_409:
        /*00a8*/ 	.word	0x00000000


	//----- nvinfo : EIATTR_CBANK_PARAM_SIZE
	.align		4
.L_410:
        /*00ac*/ 	.byte	0x03, 0x19
        /*00ae*/ 	.short	0x0028


	//----- nvinfo : EIATTR_PARAM_CBANK
	.align		4
        /*00b0*/ 	.byte	0x04, 0x0a
        /*00b2*/ 	.short	(.L_412 - .L_411)
	.align		4
.L_411:
        /*00b4*/ 	.word	index@(.nv.constant0._ZN3cub18CUB_300001_SM_10006detail9transform16transform_kernelINS2_10policy_hubILb1EN4cuda3std3__45tupleIJN6thrust24THRUST_300001_SM_1000_NS7pointerI14__nv_bfloat162NSA_8cuda_cub3tagENSA_11use_defaultESF_EEEEEE10policy1000EiNS7_10__identityENSA_10device_ptrISC_EEJPSC_EEEvT0_iT1_T2_DpNS2_10kernel_argIT3_EE)
        /*00b8*/ 	.short	0x0380
        /*00ba*/ 	.short	0x0028


	//----- nvinfo : EIATTR_SW_WAR
	.align		4
.L_412:
        /*00bc*/ 	.byte	0x04, 0x36
        /*00be*/ 	.short	(.L_414 - .L_413)
.L_413:
        /*00c0*/ 	.word	0x00000008
.L_414:


//--------------------- .nv.info._ZN3cub18CUB_300001_SM_10006detail8for_each13static_kernelINS2_12policy_hub_t12policy_500_tEmN6thrust24THRUST_300001_SM_1000_NS8cuda_cub20__uninitialized_fill7functorINS7_10device_ptrIyEEyEEEEvT0_T1_ --------------------------
	.section	.nv.info._ZN3cub18CUB_300001_SM_10006detail8for_each13static_kernelINS2_12policy_hub_t12policy_500_tEmN6thrust24THRUST_300001_SM_1000_NS8cuda_cub20__uninitialized_fill7functorINS7_10device_ptrIyEEyEEEEvT0_T1_,"",@"SHT_CUDA_INFO"
	.sectionflags	@""
	.align	4


	//----- nvinfo : EIATTR_CUDA_API_VERSION
	.align		4
        /*0000*/ 	.byte	0x04, 0x37
        /*0002*/ 	.short	(.L_416 - .L_415)
.L_415:
        /*0004*/ 	.word	0x00000082


	//----- nvinfo : EIATTR_KPARAM_INFO
	.align		4
.L_416:
        /*0008*/ 	.byte	0x04, 0x17
        /*000a*/ 	.short	(.L_418 - .L_417)
.L_417:
        /*000c*/ 	.word	0x00000000
        /*0010*/ 	.short	0x0001
        /*0012*/ 	.short	0x0008
        /*0014*/ 	.byte	0x00, 0xf0, 0x41, 0x00


	//----- nvinfo : EIATTR_KPARAM_INFO
	.align		4
.L_418:
        /*0018*/ 	.byte	0x04, 0x17
        /*001a*/ 	.short	(.L_420 - .L_419)
.L_419:
        /*001c*/ 	.word	0x00000000
        /*0020*/ 	.short	0x0000
        /*0022*/ 	.short	0x0000
        /*0024*/ 	.byte	0x00, 0xf0, 0x21, 0x00


	//----- nvinfo : EIATTR_SPARSE_MMA_MASK
	.align		4
.L_420:
        /*0028*/ 	.byte	0x03, 0x50
        /*002a*/ 	.short	0x0000


	//----- nvinfo : EIATTR_MAXREG_COUNT
	.align		4
        /*002c*/ 	.byte	0x03, 0x1b
        /*002e*/ 	.short	0x00ff


	//----- nvinfo : EIATTR_MERCURY_ISA_VERSION
	.align		4
        /*0030*/ 	.byte	0x03, 0x5f
        /*0032*/ 	.short	0x0101


	//----- nvinfo : EIATTR_VRC_CTA_INIT_COUNT
	.align		4
        /*0034*/ 	.byte	0x02, 0x4a
	.zero		1
	.zero		1


	//----- nvinfo : EIATTR_EXIT_INSTR_OFFSETS
	.align		4
        /*0038*/ 	.byte	0x04, 0x1c
        /*003a*/ 	.short	(.L_422 - .L_421)


	//   ....[0]....
.L_421:
        /*003c*/ 	.word	0x00000130


	//   ....[1]....
        /*0040*/ 	.word	0x00000230


	//   ....[2]....
        /*0044*/ 	.word	0x00000260


	//----- nvinfo : EIATTR_MAX_THREADS
	.align		4
.L_422:
        /*0048*/ 	.byte	0x04, 0x05
        /*004a*/ 	.short	(.L_424 - .L_423)
.L_423:
        /*004c*/ 	.word	0x00000100
        /*0050*/ 	.word	0x00000001
        /*0054*/ 	.word	0x00000001


	//----- nvinfo : EIATTR_CBANK_PARAM_SIZE
	.align		4
.L_424:
        /*0058*/ 	.byte	0x03, 0x19
        /*005a*/ 	.short	0x0018


	//----- nvinfo : EIATTR_PARAM_CBANK
	.align		4
        /*005c*/ 	.byte	0x04, 0x0a
        /*005e*/ 	.short	(.L_426 - .L_425)
	.align		4
.L_425:
        /*0060*/ 	.word	index@(.nv.constant0._ZN3cub18CUB_300001_SM_10006detail8for_each13static_kernelINS2_12policy_hub_t12policy_500_tEmN6thrust24THRUST_300001_SM_1000_NS8cuda_cub20__uninitialized_fill7functorINS7_10device_ptrIyEEyEEEEvT0_T1_)
        /*0064*/ 	.short	0x0380
        /*0066*/ 	.short	0x0018


	//----- nvinfo : EIATTR_SW_WAR
	.align		4
.L_426:
        /*0068*/ 	.byte	0x04, 0x36
        /*006a*/ 	.short	(.L_428 - .L_427)
.L_427:
        /*006c*/ 	.word	0x00000008
.L_428:


//--------------------- .nv.info._ZN3cub18CUB_300001_SM_10006detail8for_each13static_kernelINS2_12policy_hub_t12policy_500_tElN6thrust24THRUST_300001_SM_1000_NS8cuda_cub6__fill7functorINS7_6detail15normal_iteratorINS7_10device_ptrIhEEEEiEEEEvT0_T1_ --------------------------
	.section	.nv.info._ZN3cub18CUB_300001_SM_10006detail8for_each13static_kernelINS2_12policy_hub_t12policy_500_tElN6thrust24THRUST_300001_SM_1000_NS8cuda_cub6__fill7functorINS7_6detail15normal_iteratorINS7_10device_ptrIhEEEEiEEEEvT0_T1_,"",@"SHT_CUDA_INFO"
	.sectionflags	@""
	.align	4


	//----- nvinfo : EIATTR_CUDA_API_VERSION
	.align		4
        /*0000*/ 	.byte	0x04, 0x37
        /*0002*/ 	.short	(.L_430 - .L_429)
.L_429:
        /*0004*/ 	.word	0x00000082


	//----- nvinfo : EIATTR_KPARAM_INFO
	.align		4
.L_430:
        /*0008*/ 	.byte	0x04, 0x17
        /*000a*/ 	.short	(.L_432 - .L_431)
.L_431:
        /*000c*/ 	.word	0x00000000
        /*0010*/ 	.short	0x0001
        /*0012*/ 	.short	0x0008
        /*0014*/ 	.byte	0x00, 0xf0, 0x41, 0x00


	//----- nvinfo : EIATTR_KPARAM_INFO
	.align		4
.L_432:
        /*0018*/ 	.byte	0x04, 0x17
        /*001a*/ 	.short	(.L_434 - .L_433)
.L_433:
        /*001c*/ 	.word	0x00000000
        /*0020*/ 	.short	0x0000
        /*0022*/ 	.short	0x0000
        /*0024*/ 	.byte	0x00, 0xf0, 0x21, 0x00


	//----- nvinfo : EIATTR_SPARSE_MMA_MASK
	.align		4
.L_434:
        /*0028*/ 	.byte	0x03, 0x50
        /*002a*/ 	.short	0x0000


	//----- nvinfo : EIATTR_MAXREG_COUNT
	.align		4
        /*002c*/ 	.byte	0x03, 0x1b
        /*002e*/ 	.short	0x00ff


	//----- nvinfo : EIATTR_MERCURY_ISA_VERSION
	.align		4
        /*0030*/ 	.byte	0x03, 0x5f
        /*0032*/ 	.short	0x0101


	//----- nvinfo : EIATTR_VRC_CTA_INIT_COUNT
	.align		4
        /*0034*/ 	.byte	0x02, 0x4a
	.zero		1
	.zero		1


	//----- nvinfo : EIATTR_EXIT_INSTR_OFFSETS
	.align		4
        /*0038*/ 	.byte	0x04, 0x1c
        /*003a*/ 	.short	(.L_436 - .L_435)


	//   ....[0]....
.L_435:
        /*003c*/ 	.word	0x00000110


	//   ....[1]....
        /*0040*/ 	.word	0x00000200


	//   ....[2]....
        /*0044*/ 	.word	0x00000230


	//----- nvinfo : EIATTR_MAX_THREADS
	.align		4
.L_436:
        /*0048*/ 	.byte	0x04, 0x05
        /*004a*/ 	.short	(.L_438 - .L_437)
.L_437:
        /*004c*/ 	.word	0x00000100
        /*0050*/ 	.word	0x00000001
        /*0054*/ 	.word	0x00000001


	//----- nvinfo : EIATTR_CBANK_PARAM_SIZE
	.align		4
.L_438:
        /*0058*/ 	.byte	0x03, 0x19
        /*005a*/ 	.short	0x0018


	//----- nvinfo : EIATTR_PARAM_CBANK
	.align		4
        /*005c*/ 	.byte	0x04, 0x0a
        /*005e*/ 	.short	(.L_440 - .L_439)
	.align		4
.L_439:
        /*0060*/ 	.word	index@(.nv.constant0._ZN3cub18CUB_300001_SM_10006detail8for_each13static_kernelINS2_12policy_hub_t12policy_500_tElN6thrust24THRUST_300001_SM_1000_NS8cuda_cub6__fill7functorINS7_6detail15normal_iteratorINS7_10device_ptrIhEEEEiEEEEvT0_T1_)
        /*0064*/ 	.short	0x0380
        /*0066*/ 	.short	0x0018


	//----- nvinfo : EIATTR_SW_WAR
	.align		4
.L_440:
        /*0068*/ 	.byte	0x04, 0x36
        /*006a*/ 	.short	(.L_442 - .L_441)
.L_441:
        /*006c*/ 	.word	0x00000008
.L_442:


//--------------------- .nv.info._ZN3cub18CUB_300001_SM_10006detail8for_each13static_kernelINS2_12policy_hub_t12policy_500_tElN6thrust24THRUST_300001_SM_1000_NS8cuda_cub10__tabulate7functorINS7_6detail15normal_iteratorINS7_10device_ptrIhEEEENS7_6system6detail7generic6detail22compute_sequence_valueIivEElEEEEvT0_T1_ --------------------------
	.section	.nv.info._ZN3cub18CUB_300001_SM_10006detail8for_each13static_kernelINS2_12policy_hub_t12policy_500_tElN6thrust24THRUST_300001_SM_1000_NS8cuda_cub10__tabulate7functorINS7_6detail15normal_iteratorINS7_10device_ptrIhEEEENS7_6system6detail7generic6detail22compute_sequence_valueIivEElEEEEvT0_T1_,"",@"SHT_CUDA_INFO"
	.sectionflags	@""
	.align	4


	//----- nvinfo : EIATTR_CUDA_API_VERSION
	.align		4
        /*0000*/ 	.byte	0x04, 0x37
        /*0002*/ 	.short	(.L_444 - .L_443)
.L_443:
        /*0004*/ 	.word	0x00000082


	//----- nvinfo : EIATTR_KPARAM_INFO
	.align		4
.L_444:
        /*0008*/ 	.byte	0x04, 0x17
        /*000a*/ 	.short	(.L_446 - .L_445)
.L_445:
        /*000c*/ 	.word	0x00000000
        /*0010*/ 	.short	0x0001
        /*0012*/ 	.short	0x0008
        /*0014*/ 	.byte	0x00, 0xf0, 0x41, 0x00


	//----- nvinfo : EIATTR_KPARAM_INFO
	.align		4
.L_446:
        /*0018*/ 	.byte	0x04, 0x17
        /*001a*/ 	.short	(.L_448 - .L_447)
.L_447:
        /*001c*/ 	.word	0x00000000
        /*0020*/ 	.short	0x0000
        /*0022*/ 	.short	0x0000
        /*0024*/ 	.byte	0x00, 0xf0, 0x21, 0x00


	//----- nvinfo : EIATTR_SPARSE_MMA_MASK
	.align		4
.L_448:
        /*0028*/ 	.byte	0x03, 0x50
        /*002a*/ 	.short	0x0000


	//----- nvinfo : EIATTR_MAXREG_COUNT
	.align		4
        /*002c*/ 	.byte	0x03, 0x1b
        /*002e*/ 	.short	0x00ff


	//----- nvinfo : EIATTR_MERCURY_ISA_VERSION
	.align		4
        /*0030*/ 	.byte	0x03, 0x5f
        /*0032*/ 	.short	0x0101


	//----- nvinfo : EIATTR_VRC_CTA_INIT_COUNT
	.align		4
        /*0034*/ 	.byte	0x02, 0x4a
	.zero		1
	.zero		1


	//----- nvinfo : EIATTR_EXIT_INSTR_OFFSETS
	.align		4
        /*0038*/ 	.byte	0x04, 0x1c
        /*003a*/ 	.short	(.L_450 - .L_449)


	//   ....[0]....
.L_449:
        /*003c*/ 	.word	0x00000120


	//   ....[1]....
        /*0040*/ 	.word	0x00000220


	//   ....[2]....
        /*0044*/ 	.word	0x00000240


	//----- nvinfo : EIATTR_MAX_THREADS
	.align		4
.L_450:
        /*0048*/ 	.byte	0x04, 0x05
        /*004a*/ 	.short	(.L_452 - .L_451)
.L_451:
        /*004c*/ 	.word	0x00000100
        /*0050*/ 	.word	0x00000001
        /*0054*/ 	.word	0x00000001


	//----- nvinfo : EIATTR_CBANK_PARAM_SIZE
	.align		4
.L_452:
        /*0058*/ 	.byte	0x03, 0x19
        /*005a*/ 	.short	0x0018


	//----- nvinfo : EIATTR_PARAM_CBANK
	.align		4
        /*005c*/ 	.byte	0x04, 0x0a
        /*005e*/ 	.short	(.L_454 - .L_453)
	.align		4
.L_453:
        /*0060*/ 	.word	index@(.nv.constant0._ZN3cub18CUB_300001_SM_10006detail8for_each13static_kernelINS2_12policy_hub_t12policy_500_tElN6thrust24THRUST_300001_SM_1000_NS8cuda_cub10__tabulate7functorINS7_6detail15normal_iteratorINS7_10device_ptrIhEEEENS7_6system6detail7generic6detail22compute_sequence_valueIivEElEEEEvT0_T1_)
        /*0064*/ 	.short	0x0380
        /*0066*/ 	.short	0x0018


	//----- nvinfo : EIATTR_SW_WAR
	.align		4
.L_454:
        /*0068*/ 	.byte	0x04, 0x36
        /*006a*/ 	.short	(.L_456 - .L_455)
.L_455:
        /*006c*/ 	.word	0x00000008
.L_456:


//--------------------- .nv.info._ZN3cub18CUB_300001_SM_10006detail8for_each13static_kernelINS2_12policy_hub_t12policy_500_tElN6thrust24THRUST_300001_SM_1000_NS8cuda_cub6__fill7functorINS7_6detail15normal_iteratorINS7_10device_ptrI6__halfEEEESE_EEEEvT0_T1_ --------------------------
	.section	.nv.info._ZN3cub18CUB_300001_SM_10006detail8for_each13static_kernelINS2_12policy_hub_t12policy_500_tElN6thrust24THRUST_300001_SM_1000_NS8cuda_cub6__fill7functorINS7_6detail15normal_iteratorINS7_10device_ptrI6__halfEEEESE_EEEEvT0_T1_,"",@"SHT_CUDA_INFO"
	.sectionflags	@""
	.align	4


	//----- nvinfo : EIATTR_CUDA_API_VERSION
	.align		4
        /*0000*/ 	.byte	0x04, 0x37
        /*0002*/ 	.short	(.L_458 - .L_457)
.L_457:
        /*0004*/ 	.word	0x00000082


	//----- nvinfo : EIATTR_KPARAM_INFO
	.align		4
.L_458:
        /*0008*/ 	.byte	0x04, 0x17
        /*000a*/ 	.short	(.L_460 - .L_459)
.L_459:
        /*000c*/ 	.word	0x00000000
        /*0010*/ 	.short	0x0001
        /*0012*/ 	.short	0x0008
        /*0014*/ 	.byte	0x00, 0xf0, 0x41, 0x00


	//----- nvinfo : EIATTR_KPARAM_INFO
	.align		4
.L_460:
        /*0018*/ 	.byte	0x04, 0x17
        /*001a*/ 	.short	(.L_462 - .L_461)
.L_461:
        /*001c*/ 	.word	0x00000000
        /*0020*/ 	.short	0x0000
        /*0022*/ 	.short	0x0000
        /*0024*/ 	.byte	0x00, 0xf0, 0x21, 0x00


	//----- nvinfo : EIATTR_SPARSE_MMA_MASK
	.align		4
.L_462:
        /*0028*/ 	.byte	0x03, 0x50
        /*002a*/ 	.short	0x0000


	//----- nvinfo : EIATTR_MAXREG_COUNT
	.align		4
        /*002c*/ 	.byte	0x03, 0x1b
        /*002e*/ 	.short	0x00ff


	//----- nvinfo : EIATTR_MERCURY_ISA_VERSION
	.align		4
        /*0030*/ 	.byte	0x03, 0x5f
        /*0032*/ 	.short	0x0101


	//----- nvinfo : EIATTR_VRC_CTA_INIT_COUNT
	.align		4
        /*0034*/ 	.byte	0x02, 0x4a
	.zero		1
	.zero		1


	//----- nvinfo : EIATTR_EXIT_INSTR_OFFSETS
	.align		4
        /*0038*/ 	.byte	0x04, 0x1c
        /*003a*/ 	.short	(.L_464 - .L_463)


	//   ....[0]....
.L_463:
        /*003c*/ 	.word	0x00000130


	//   ....[1]....
        /*0040*/ 	.word	0x00000240


	//   ....[2]....
        /*0044*/ 	.word	0x00000270


	//----- nvinfo : EIATTR_MAX_THREADS
	.align		4
.L_464:
        /*0048*/ 	.byte	0x04, 0x05
        /*004a*/ 	.short	(.L_466 - .L_465)
.L_465:
        /*004c*/ 	.word	0x00000100
        /*0050*/ 	.word	0x00000001
        /*0054*/ 	.word	0x00000001


	//----- nvinfo : EIATTR_CBANK_PARAM_SIZE
	.align		4
.L_466:
        /*0058*/ 	.byte	0x03, 0x19
        /*005a*/ 	.short	0x0018


	//----- nvinfo : EIATTR_PARAM_CBANK
	.align		4
        /*005c*/ 	.byte	0x04, 0x0a
        /*005e*/ 	.short	(.L_468 - .L_467)
	.align		4
.L_467:
        /*0060*/ 	.word	index@(.nv.constant0._ZN3cub18CUB_300001_SM_10006detail8for_each13static_kernelINS2_12policy_hub_t12policy_500_tElN6thrust24THRUST_300001_SM_1000_NS8cuda_cub6__fill7functorINS7_6detail15normal_iteratorINS7_10device_ptrI6__halfEEEESE_EEEEvT0_T1_)
        /*0064*/ 	.short	0x0380
        /*0066*/ 	.short	0x0018


	//----- nvinfo : EIATTR_SW_WAR
	.align		4
.L_468:
        /*0068*/ 	.byte	0x04, 0x36
        /*006a*/ 	.short	(.L_470 - .L_469)
.L_469:
        /*006c*/ 	.word	0x00000008
.L_470:


//--------------------- .nv.info._ZN3cub18CUB_300001_SM_10006detail8for_each13static_kernelINS2_12policy_hub_t12policy_500_tEmN6thrust24THRUST_300001_SM_1000_NS8cuda_cub20__uninitialized_fill7functorINS7_10device_ptrI6__halfEESC_EEEEvT0_T1_ --------------------------
	.section	.nv.info._ZN3cub18CUB_300001_SM_10006detail8for_each13static_kernelINS2_12policy_hub_t12policy_500_tEmN6thrust24THRUST_300001_SM_1000_NS8cuda_cub20__uninitialized_fill7functorINS7_10device_ptrI6__halfEESC_EEEEvT0_T1_,"",@"SHT_CUDA_INFO"
	.sectionflags	@""
	.align	4


	//----- nvinfo : EIATTR_CUDA_API_VERSION
	.align		4
        /*0000*/ 	.byte	0x04, 0x37
        /*0002*/ 	.short	(.L_472 - .L_471)
.L_471:
        /*0004*/ 	.word	0x00000082


	//----- nvinfo : EIATTR_KPARAM_INFO
	.align		4
.L_472:
        /*0008*/ 	.byte	0x04, 0x17
        /*000a*/ 	.short	(.L_474 - .L_473)
.L_473:
        /*000c*/ 	.word	0x00000000
        /*0010*/ 	.short	0x0001
        /*0012*/ 	.short	0x0008
        /*0014*/ 	.byte	0x00, 0xf0, 0x41, 0x00


	//----- nvinfo : EIATTR_KPARAM_INFO
	.align		4
.L_474:
        /*0018*/ 	.byte	0x04, 0x17
        /*001a*/ 	.short	(.L_476 - .L_475)
.L_475:
        /*001c*/ 	.word	0x00000000
        /*0020*/ 	.short	0x0000
        /*0022*/ 	.short	0x0000
        /*0024*/ 	.byte	0x00, 0xf0, 0x21, 0x00


	//----- nvinfo : EIATTR_SPARSE_MMA_MASK
	.align		4
.L_476:
        /*0028*/ 	.byte	0x03, 0x50
        /*002a*/ 	.short	0x0000


	//----- nvinfo : EIATTR_MAXREG_COUNT
	.align		4
        /*002c*/ 	.byte	0x03, 0x1b
        /*002e*/ 	.short	0x00ff


	//----- nvinfo : EIATTR_MERCURY_ISA_VERSION
	.align		4
        /*0030*/ 	.byte	0x03, 0x5f
        /*0032*/ 	.short	0x0101


	//----- nvinfo : EIATTR_VRC_CTA_INIT_COUNT
	.align		4
        /*0034*/ 	.byte	0x02, 0x4a
	.zero		1
	.zero		1


	//----- nvinfo : EIATTR_EXIT_INSTR_OFFSETS
	.align		4
        /*0038*/ 	.byte	0x04, 0x1c
        /*003a*/ 	.short	(.L_478 - .L_477)


	//   ....[0]....
.L_477:
        /*003c*/ 	.word	0x00000130


	//   ....[1]....
        /*0040*/ 	.word	0x00000230


	//   ....[2]....
        /*0044*/ 	.word	0x00000260


	//----- nvinfo : EIATTR_MAX_THREADS
	.align		4
.L_478:
        /*0048*/ 	.byte	0x04, 0x05
        /*004a*/ 	.short	(.L_480 - .L_479)
.L_479:
        /*004c*/ 	.word	0x00000100
        /*0050*/ 	.word	0x00000001
        /*0054*/ 	.word	0x00000001


	//----- nvinfo : EIATTR_CBANK_PARAM_SIZE
	.align		4
.L_480:
        /*0058*/ 	.byte	0x03, 0x19
        /*005a*/ 	.short	0x0018


	//----- nvinfo : EIATTR_PARAM_CBANK
	.align		4
        /*005c*/ 	.byte	0x04, 0x0a
        /*005e*/ 	.short	(.L_482 - .L_481)
	.align		4
.L_481:
        /*0060*/ 	.word	index@(.nv.constant0._ZN3cub18CUB_300001_SM_10006detail8for_each13static_kernelINS2_12policy_hub_t12policy_500_tEmN6thrust24THRUST_300001_SM_1000_NS8cuda_cub20__uninitialized_fill7functorINS7_10device_ptrI6__halfEESC_EEEEvT0_T1_)
        /*0064*/ 	.short	0x0380
        /*0066*/ 	.short	0x0018


	//----- nvinfo : EIATTR_SW_WAR
	.align		4
.L_482:
        /*0068*/ 	.byte	0x04, 0x36
        /*006a*/ 	.short	(.L_484 - .L_483)
.L_483:
        /*006c*/ 	.word	0x00000008
.L_484:


//--------------------- .nv.info._ZN3cub18CUB_300001_SM_10006detail8for_each13static_kernelINS2_12policy_hub_t12policy_500_tEmN6thrust24THRUST_300001_SM_1000_NS8cuda_cub6__fill7functorINS7_6detail15normal_iteratorINS7_10device_ptrI6__halfEEEESE_EEEEvT0_T1_ --------------------------
	.section	.nv.info._ZN3cub18CUB_300001_SM_10006detail8for_each13static_kernelINS2_12policy_hub_t12policy_500_tEmN6thrust24THRUST_300001_SM_1000_NS8cuda_cub6__fill7functorINS7_6detail15normal_iteratorINS7_10device_ptrI6__halfEEEESE_EEEEvT0_T1_,"",@"SHT_CUDA_INFO"
	.sectionflags	@""
	.align	4


	//----- nvinfo : EIATTR_CUDA_API_VERSION
	.align		4
        /*0000*/ 	.byte	0x04, 0x37
        /*0002*/ 	.short	(.L_486 - .L_485)
.L_485:
        /*0004*/ 	.word	0x00000082


	//----- nvinfo : EIATTR_KPARAM_INFO
	.align		4
.L_486:
        /*0008*/ 	.byte	0x04, 0x17
        /*000a*/ 	.short	(.L_488 - .L_487)
.L_487:
        /*000c*/ 	.word	0x00000000
        /*0010*/ 	.short	0x0001
        /*0012*/ 	.short	0x0008
        /*0014*/ 	.byte	0x00, 0xf0, 0x41, 0x00


	//----- nvinfo : EIATTR_KPARAM_INFO
	.align		4
.L_488:
        /*0018*/ 	.byte	0x04, 0x17
        /*001a*/ 	.short	(.L_490 - .L_489)
.L_489:
        /*001c*/ 	.word	0x00000000
        /*0020*/ 	.short	0x0000
        /*0022*/ 	.short	0x0000
        /*0024*/ 	.byte	0x00, 0xf0, 0x21, 0x00


	//----- nvinfo : EIATTR_SPARSE_MMA_MASK
	.align		4
.L_490:
        /*0028*/ 	.byte	0x03, 0x50
        /*002a*/ 	.short	0x0000


	//----- nvinfo : EIATTR_MAXREG_COUNT
	.align		4
        /*002c*/ 	.byte	0x03, 0x1b
        /*002e*/ 	.short	0x00ff


	//----- nvinfo : EIATTR_MERCURY_ISA_VERSION
	.align		4
        /*0030*/ 	.byte	0x03, 0x5f
        /*0032*/ 	.short	0x0101


	//----- nvinfo : EIATTR_VRC_CTA_INIT_COUNT
	.align		4
        /*0034*/ 	.byte	0x02, 0x4a
	.zero		1
	.zero		1


	//----- nvinfo : EIATTR_EXIT_INSTR_OFFSETS
	.align		4
        /*0038*/ 	.byte	0x04, 0x1c
        /*003a*/ 	.short	(.L_492 - .L_491)


	//   ....[0]....
.L_491:
        /*003c*/ 	.word	0x00000130


	//   ....[1]....
        /*0040*/ 	.word	0x00000230


	//   ....[2]....
        /*0044*/ 	.word	0x00000260


	//----- nvinfo : EIATTR_MAX_THREADS
	.align		4
.L_492:
        /*0048*/ 	.byte	0x04, 0x05
        /*004a*/ 	.short	(.L_494 - .L_493)
.L_493:
        /*004c*/ 	.word	0x00000100
        /*0050*/ 	.word	0x00000001
        /*0054*/ 	.word	0x00000001


	//----- nvinfo : EIATTR_CBANK_PARAM_SIZE
	.align		4
.L_494:
        /*0058*/ 	.byte	0x03, 0x19
        /*005a*/ 	.short	0x0018


	//----- nvinfo : EIATTR_PARAM_CBANK
	.align		4
        /*005c*/ 	.byte	0x04, 0x0a
        /*005e*/ 	.short	(.L_496 - .L_495)
	.align		4
.L_495:
        /*0060*/ 	.word	index@(.nv.constant0._ZN3cub18CUB_300001_SM_10006detail8for_each13static_kernelINS2_12policy_hub_t12policy_500_tEmN6thrust24THRUST_300001_SM_1000_NS8cuda_cub6__fill7functorINS7_6detail15normal_iteratorINS7_10device_ptrI6__halfEEEESE_EEEEvT0_T1_)
        /*0064*/ 	.short	0x0380
        /*0066*/ 	.short	0x0018


	//----- nvinfo : EIATTR_SW_WAR
	.align		4
.L_496:
        /*0068*/ 	.byte	0x04, 0x36
        /*006a*/ 	.short	(.L_498 - .L_497)
.L_497:
        /*006c*/ 	.word	0x00000008
.L_498:


//--------------------- .nv.info._ZN3cub18CUB_300001_SM_10006detail8for_each13static_kernelINS2_12policy_hub_t12policy_500_tElN6thrust24THRUST_300001_SM_1000_NS8cuda_cub20__uninitialized_copy7functorINS7_7pointerI14__nv_bfloat162NS8_3tagENS7_11use_defaultESE_EESF_EEEEvT0_T1_ --------------------------
	.section	.nv.info._ZN3cub18CUB_300001_SM_10006detail8for_each13static_kernelINS2_12policy_hub_t12policy_500_tElN6thrust24THRUST_300001_SM_1000_NS8cuda_cub20__uninitialized_copy7functorINS7_7pointerI14__nv_bfloat162NS8_3tagENS7_11use_defaultESE_EESF_EEEEvT0_T1_,"",@"SHT_CUDA_INFO"
	.sectionflags	@""
	.align	4


	//----- nvinfo : EIATTR_CUDA_API_VERSION
	.align		4
        /*0000*/ 	.byte	0x04, 0x37
        /*0002*/ 	.short	(.L_500 - .L_499)
.L_499:
        /*0004*/ 	.word	0x00000082


	//----- nvinfo : EIATTR_KPARAM_INFO
	.align		4
.L_500:
        /*0008*/ 	.byte	0x04, 0x17
        /*000a*/ 	.short	(.L_502 - .L_501)
.L_501:
        /*000c*/ 	.word	0x00000000
        /*0010*/ 	.short	0x0001
        /*0012*/ 	.short	0x0008
        /*0014*/ 	.byte	0x00, 0xf0, 0x41, 0x00


	//----- nvinfo : EIATTR_KPARAM_INFO
	.align		4
.L_502:
        /*0018*/ 	.byte	0x04, 0x17
        /*001a*/ 	.short	(.L_504 - .L_503)
.L_503:
        /*001c*/ 	.word	0x00000000
        /*0020*/ 	.short	0x0000
        /*0022*/ 	.short	0x0000
        /*0024*/ 	.byte	0x00, 0xf0, 0x21, 0x00


	//----- nvinfo : EIATTR_SPARSE_MMA_MASK
	.align		4
.L_504:
        /*0028*/ 	.byte	0x03, 0x50
        /*002a*/ 	.short	0x0000


	//----- nvinfo : EIATTR_MAXREG_COUNT
	.align		4
        /*002c*/ 	.byte	0x03, 0x1b
        /*002e*/ 	.short	0x00ff


	//----- nvinfo : EIATTR_MERCURY_ISA_VERSION
	.align		4
        /*0030*/ 	.byte	0x03, 0x5f
        /*0032*/ 	.short	0x0101


	//----- nvinfo : EIATTR_VRC_CTA_INIT_COUNT
	.align		4
        /*0034*/ 	.byte	0x02, 0x4a
	.zero		1
	.zero		1


	//----- nvinfo : EIATTR_EXIT_INSTR_OFFSETS
	.align		4
        /*0038*/ 	.byte	0x04, 0x1c
        /*003a*/ 	.short	(.L_506 - .L_505)


	//   ....[0]....
.L_505:
        /*003c*/ 	.word	0x00000190


	//   ....[1]....
        /*0040*/ 	.word	0x00000320


	//   ....[2]....
        /*0044*/ 	.word	0x000003f0


	//----- nvinfo : EIATTR_MAX_THREADS
	.align		4
.L_506:
        /*0048*/ 	.byte	0x04, 0x05
        /*004a*/ 	.short	(.L_508 - .L_507)
.L_507:
        /*004c*/ 	.word	0x00000100
        /*0050*/ 	.word	0x00000001
        /*0054*/ 	.word	0x00000001


	//----- nvinfo : EIATTR_CRS_STACK_SIZE
	.align		4
.L_508:
        /*0058*/ 	.byte	0x04, 0x1e
        /*005a*/ 	.short	(.L_510 - .L_509)
.L_509:
        /*005c*/ 	.word	0x00000000


	//----- nvinfo : EIATTR_CBANK_PARAM_SIZE
	.align		4
.L_510:
        /*0060*/ 	.byte	0x03, 0x19
        /*0062*/ 	.short	0x0018


	//----- nvinfo : EIATTR_PARAM_CBANK
	.align		4
        /*0064*/ 	.byte	0x04, 0x0a
        /*0066*/ 	.short	(.L_512 - .L_511)
	.align		4
.L_511:
        /*0068*/ 	.word	index@(.nv.constant0._ZN3cub18CUB_300001_SM_10006detail8for_each13static_kernelINS2_12policy_hub_t12policy_500_tElN6thrust24THRUST_300001_SM_1000_NS8cuda_cub20__uninitialized_copy7functorINS7_7pointerI14__nv_bfloat162NS8_3tagENS7_11use_defaultESE_EESF_EEEEvT0_T1_)
        /*006c*/ 	.short	0x0380
        /*006e*/ 	.short	0x0018


	//----- nvinfo : EIATTR_SW_WAR
	.align		4
.L_512:
        /*0070*/ 	.byte	0x04, 0x36
        /*0072*/ 	.short	(.L_514 - .L_513)
.L_513:
        /*0074*/ 	.word	0x00000008
.L_514:


//--------------------- .nv.info._ZN3cub18CUB_300001_SM_10006detail8for_each13static_kernelINS2_12policy_hub_t12policy_500_tEmN6thrust24THRUST_300001_SM_1000_NS8cuda_cub20__uninitialized_fill7functorINS7_7pointerI14__nv_bfloat162NS8_3tagENS7_11use_defaultESE_EESC_EEEEvT0_T1_ --------------------------
	.section	.nv.info._ZN3cub18CUB_300001_SM_10006detail8for_each13static_kernelINS2_12policy_hub_t12policy_500_tEmN6thrust24THRUST_300001_SM_1000_NS8cuda_cub20__uninitialized_fill7functorINS7_7pointerI14__nv_bfloat162NS8_3tagENS7_11use_defaultESE_EESC_EEEEvT0_T1_,"",@"SHT_CUDA_INFO"
	.sectionflags	@""
	.align	4


	//----- nvinfo : EIATTR_CUDA_API_VERSION
	.align		4
        /*0000*/ 	.byte	0x04, 0x37
        /*0002*/ 	.short	(.L_516 - .L_515)
.L_515:
        /*0004*/ 	.word	0x00000082


	//----- nvinfo : EIATTR_KPARAM_INFO
	.align		4
.L_516:
        /*0008*/ 	.byte	0x04, 0x17
        /*000a*/ 	.short	(.L_518 - .L_517)
.L_517:
        /*000c*/ 	.word	0x00000000
        /*0010*/ 	.short	0x0001
        /*0012*/ 	.short	0x0008
        /*0014*/ 	.byte	0x00, 0xf0, 0x41, 0x00


	//----- nvinfo : EIATTR_KPARAM_INFO
	.align		4
.L_518:
        /*0018*/ 	.byte	0x04, 0x17
        /*001a*/ 	.short	(.L_520 - .L_519)
.L_519:
        /*001c*/ 	.word	0x00000000
        /*0020*/ 	.short	0x0000
        /*0022*/ 	.short	0x0000
        /*0024*/ 	.byte	0x00, 0xf0, 0x21, 0x00


	//----- nvinfo : EIATTR_SPARSE_MMA_MASK
	.align		4
.L_520:
        /*0028*/ 	.byte	0x03, 0x50
        /*002a*/ 	.short	0x0000


	//----- nvinfo : EIATTR_MAXREG_COUNT
	.align		4
        /*002c*/ 	.byte	0x03, 0x1b
        /*002e*/ 	.short	0x00ff


	//----- nvinfo : EIATTR_MERCURY_ISA_VERSION
	.align		4
        /*0030*/ 	.byte	0x03, 0x5f
        /*0032*/ 	.short	0x0101


	//----- nvinfo : EIATTR_VRC_CTA_INIT_COUNT
	.align		4
        /*0034*/ 	.byte	0x02, 0x4a
	.zero		1
	.zero		1


	//----- nvinfo : EIATTR_EXIT_INSTR_OFFSETS
	.align		4
        /*0038*/ 	.byte	0x04, 0x1c
        /*003a*/ 	.short	(.L_522 - .L_521)


	//   ....[0]....
.L_521:
        /*003c*/ 	.word	0x00000190


	//   ....[1]....
        /*0040*/ 	.word	0x000001c0


	//   ....[2]....
        /*0044*/ 	.word	0x00000260


	//----- nvinfo : EIATTR_MAX_THREADS
	.align		4
.L_522:
        /*0048*/ 	.byte	0x04, 0x05
        /*004a*/ 	.short	(.L_524 - .L_523)
.L_523:
        /*004c*/ 	.word	0x00000100
        /*0050*/ 	.word	0x00000001
        /*0054*/ 	.word	0x00000001


	//----- nvinfo : EIATTR_CBANK_PARAM_SIZE
	.align		4
.L_524:
        /*0058*/ 	.byte	0x03, 0x19
        /*005a*/ 	.short	0x0018


	//----- nvinfo : EIATTR_PARAM_CBANK
	.align		4
        /*005c*/ 	.byte	0x04, 0x0a
        /*005e*/ 	.short	(.L_526 - .L_525)
	.align		4
.L_525:
        /*0060*/ 	.word	index@(.nv.constant0._ZN3cub18CUB_300001_SM_10006detail8for_each13static_kernelINS2_12policy_hub_t12policy_500_tEmN6thrust24THRUST_300001_SM_1000_NS8cuda_cub20__uninitialized_fill7functorINS7_7pointerI14__nv_bfloat162NS8_3tagENS7_11use_defaultESE_EESC_EEEEvT0_T1_)
        /*0064*/ 	.short	0x0380
        /*0066*/ 	.short	0x0018


	//----- nvinfo : EIATTR_SW_WAR
	.align		4
.L_526:
        /*0068*/ 	.byte	0x04, 0x36
        /*006a*/ 	.short	(.L_528 - .L_527)
.L_527:
        /*006c*/ 	.word	0x00000008
.L_528:


//--------------------- .nv.info._ZN3cub18CUB_300001_SM_10006detail8for_each13static_kernelINS2_12policy_hub_t12policy_500_tEmN6thrust24THRUST_300001_SM_1000_NS8cuda_cub20__uninitialized_fill7functorINS7_10device_ptrI14__nv_bfloat162EESC_EEEEvT0_T1_ --------------------------
	.section	.nv.info._ZN3cub18CUB_300001_SM_10006detail8for_each13static_kernelINS2_12policy_hub_t12policy_500_tEmN6thrust24THRUST_300001_SM_1000_NS8cuda_cub20__uninitialized_fill7functorINS7_10device_ptrI14__nv_bfloat162EESC_EEEEvT0_T1_,"",@"SHT_CUDA_INFO"
	.sectionflags	@""
	.align	4


	//----- nvinfo : EIATTR_CUDA_API_VERSION
	.align		4
        /*0000*/ 	.byte	0x04, 0x37
        /*0002*/ 	.short	(.L_530 - .L_529)
.L_529:
        /*0004*/ 	.word	0x00000082


	//----- nvinfo : EIATTR_KPARAM_INFO
	.align		4
.L_530:
        /*0008*/ 	.byte	0x04, 0x17
        /*000a*/ 	.short	(.L_532 - .L_531)
.L_531:
        /*000c*/ 	.word	0x00000000
        /*0010*/ 	.short	0x0001
        /*0012*/ 	.short	0x0008
        /*0014*/ 	.byte	0x00, 0xf0, 0x41, 0x00


	//----- nvinfo : EIATTR_KPARAM_INFO
	.align		4
.L_532:
        /*0018*/ 	.byte	0x04, 0x17
        /*001a*/ 	.short	(.L_534 - .L_533)
.L_533:
        /*001c*/ 	.word	0x00000000
        /*0020*/ 	.short	0x0000
        /*0022*/ 	.short	0x0000
        /*0024*/ 	.byte	0x00, 0xf0, 0x21, 0x00


	//----- nvinfo : EIATTR_SPARSE_MMA_MASK
	.align		4
.L_534:
        /*0028*/ 	.byte	0x03, 0x50
        /*002a*/ 	.short	0x0000


	//----- nvinfo : EIATTR_MAXREG_COUNT
	.align		4
        /*002c*/ 	.byte	0x03, 0x1b
        /*002e*/ 	.short	0x00ff


	//----- nvinfo : EIATTR_MERCURY_ISA_VERSION
	.align		4
        /*0030*/ 	.byte	0x03, 0x5f
        /*0032*/ 	.short	0x0101


	//----- nvinfo : EIATTR_VRC_CTA_INIT_COUNT
	.align		4
        /*0034*/ 	.byte	0x02, 0x4a
	.zero		1
	.zero		1


	//----- nvinfo : EIATTR_EXIT_INSTR_OFFSETS
	.align		4
        /*0038*/ 	.byte	0x04, 0x1c
        /*003a*/ 	.short	(.L_536 - .L_535)


	//   ....[0]....
.L_535:
        /*003c*/ 	.word	0x00000190


	//   ....[1]....
        /*0040*/ 	.word	0x000001c0


	//   ....[2]....
        /*0044*/ 	.word	0x00000260


	//----- nvinfo : EIATTR_MAX_THREADS
	.align		4
.L_536:
        /*0048*/ 	.byte	0x04, 0x05
        /*004a*/ 	.short	(.L_538 - .L_537)
.L_537:
        /*004c*/ 	.word	0x00000100
        /*0050*/ 	.word	0x00000001
        /*0054*/ 	.word	0x00000001


	//----- nvinfo : EIATTR_CBANK_PARAM_SIZE
	.align		4
.L_538:
        /*0058*/ 	.byte	0x03, 0x19
        /*005a*/ 	.short	0x0018


	//----- nvinfo : EIATTR_PARAM_CBANK
	.align		4
        /*005c*/ 	.byte	0x04, 0x0a
        /*005e*/ 	.short	(.L_540 - .L_539)
	.align		4
.L_539:
        /*0060*/ 	.word	index@(.nv.constant0._ZN3cub18CUB_300001_SM_10006detail8for_each13static_kernelINS2_12policy_hub_t12policy_500_tEmN6thrust24THRUST_300001_SM_1000_NS8cuda_cub20__uninitialized_fill7functorINS7_10device_ptrI14__nv_bfloat162EESC_EEEEvT0_T1_)
        /*0064*/ 	.short	0x0380
        /*0066*/ 	.short	0x0018


	//----- nvinfo : EIATTR_SW_WAR
	.align		4
.L_540:
        /*0068*/ 	.byte	0x04, 0x36
        /*006a*/ 	.short	(.L_542 - .L_541)
.L_541:
        /*006c*/ 	.word	0x00000008
.L_542:


//--------------------- .nv.info._ZN3cub18CUB_300001_SM_10006detail8for_each13static_kernelINS2_12policy_hub_t12policy_500_tEmN6thrust24THRUST_300001_SM_1000_NS8cuda_cub20__uninitialized_fill7functorINS7_10device_ptrIhEEhEEEEvT0_T1_ --------------------------
	.section	.nv.info._ZN3cub18CUB_300001_SM_10006detail8for_each13static_kernelINS2_12policy_hub_t12policy_500_tEmN6thrust24THRUST_300001_SM_1000_NS8cuda_cub20__uninitialized_fill7functorINS7_10device_ptrIhEEhEEEEvT0_T1_,"",@"SHT_CUDA_INFO"
	.sectionflags	@""
	.align	4


	//----- nvinfo : EIATTR_CUDA_API_VERSION
	.align		4
        /*0000*/ 	.byte	0x04, 0x37
        /*0002*/ 	.short	(.L_544 - .L_543)
.L_543:
        /*0004*/ 	.word	0x00000082


	//----- nvinfo : EIATTR_KPARAM_INFO
	.align		4
.L_544:
        /*0008*/ 	.byte	0x04, 0x17
        /*000a*/ 	.short	(.L_546 - .L_545)
.L_545:
        /*000c*/ 	.word	0x00000000
        /*0010*/ 	.short	0x0001
        /*0012*/ 	.short	0x0008
        /*0014*/ 	.byte	0x00, 0xf0, 0x41, 0x00


	//----- nvinfo : EIATTR_KPARAM_INFO
	.align		4
.L_546:
        /*0018*/ 	.byte	0x04, 0x17
        /*001a*/ 	.short	(.L_548 - .L_547)
.L_547:
        /*001c*/ 	.word	0x00000000
        /*0020*/ 	.short	0x0000
        /*0022*/ 	.short	0x0000
        /*0024*/ 	.byte	0x00, 0xf0, 0x21, 0x00


	//----- nvinfo : EIATTR_SPARSE_MMA_MASK
	.align		4
.L_548:
        /*0028*/ 	.byte	0x03, 0x50
        /*002a*/ 	.short	0x0000


	//----- nvinfo : EIATTR_MAXREG_COUNT
	.align		4
        /*002c*/ 	.byte	0x03, 0x1b
        /*002e*/ 	.short	0x00ff


	//----- nvinfo : EIATTR_MERCURY_ISA_VERSION
	.align		4
        /*0030*/ 	.byte	0x03, 0x5f
        /*0032*/ 	.short	0x0101


	//----- nvinfo : EIATTR_VRC_CTA_INIT_COUNT
	.align		4
        /*0034*/ 	.byte	0x02, 0x4a
	.zero		1
	.zero		1


	//----- nvinfo : EIATTR_EXIT_INSTR_OFFSETS
	.align		4
        /*0038*/ 	.byte	0x04, 0x1c
        /*003a*/ 	.short	(.L_550 - .L_549)


	//   ....[0]....
.L_549:
        /*003c*/ 	.word	0x00000120


	//   ....[1]....
        /*0040*/ 	.word	0x000001f0


	//   ....[2]....
        /*0044*/ 	.word	0x00000210


	//----- nvinfo : EIATTR_MAX_THREADS
	.align		4
.L_550:
        /*0048*/ 	.byte	0x04, 0x05
        /*004a*/ 	.short	(.L_552 - .L_551)
.L_551:
        /*004c*/ 	.word	0x00000100
        /*0050*/ 	.word	0x00000001
        /*0054*/ 	.word	0x00000001


	//----- nvinfo : EIATTR_CBANK_PARAM_SIZE
	.align		4
.L_552:
        /*0058*/ 	.byte	0x03, 0x19
        /*005a*/ 	.short	0x0018


	//----- nvinfo : EIATTR_PARAM_CBANK
	.align		4
        /*005c*/ 	.byte	0x04, 0x0a
        /*005e*/ 	.short	(.L_554 - .L_553)
	.align		4
.L_553:
        /*0060*/ 	.word	index@(.nv.constant0._ZN3cub18CUB_300001_SM_10006detail8for_each13static_kernelINS2_12policy_hub_t12policy_500_tEmN6thrust24THRUST_300001_SM_1000_NS8cuda_cub20__uninitialized_fill7functorINS7_10device_ptrIhEEhEEEEvT0_T1_)
        /*0064*/ 	.short	0x0380
        /*0066*/ 	.short	0x0018


	//----- nvinfo : EIATTR_SW_WAR
	.align		4
.L_554:
        /*0068*/ 	.byte	0x04, 0x36
        /*006a*/ 	.short	(.L_556 - .L_555)
.L_555:
        /*006c*/ 	.word	0x00000008
.L_556:


//--------------------- .nv.info._ZN3cub18CUB_300001_SM_10006detail8for_each13static_kernelINS2_12policy_hub_t12policy_500_tElN6thrust24THRUST_300001_SM_1000_NS8cuda_cub6__fill7functorINS7_6detail15normal_iteratorINS7_10device_ptrI13__nv_bfloat16EEEESE_EEEEvT0_T1_ --------------------------
	.section	.nv.info._ZN3cub18CUB_300001_SM_10006detail8for_each13static_kernelINS2_12policy_hub_t12policy_500_tElN6thrust24THRUST_300001_SM_1000_NS8cuda_cub6__fill7functorINS7_6detail15normal_iteratorINS7_10device_ptrI13__nv_bfloat16EEEESE_EEEEvT0_T1_,"",@"SHT_CUDA_INFO"
	.sectionflags	@""
	.align	4


	//----- nvinfo : EIATTR_CUDA_API_VERSION
	.align		4
        /*0000*/ 	.byte	0x04, 0x37
        /*0002*/ 	.short	(.L_558 - .L_557)
.L_557:
        /*0004*/ 	.word	0x00000082


	//----- nvinfo : EIATTR_KPARAM_INFO
	.align		4
.L_558:
        /*0008*/ 	.byte	0x04, 0x17
        /*000a*/ 	.short	(.L_560 - .L_559)
.L_559:
        /*000c*/ 	.word	0x00000000
        /*0010*/ 	.short	0x0001
        /*0012*/ 	.short	0x0008
        /*0014*/ 	.byte	0x00, 0xf0, 0x41, 0x00


	//----- nvinfo : EIATTR_KPARAM_INFO
	.align		4
.L_560:
        /*0018*/ 	.byte	0x04, 0x17
        /*001a*/ 	.short	(.L_562 - .L_561)
.L_561:
        /*001c*/ 	.word	0x00000000
        /*0020*/ 	.short	0x0000
        /*0022*/ 	.short	0x0000
        /*0024*/ 	.byte	0x00, 0xf0, 0x21, 0x00


	//----- nvinfo : EIATTR_SPARSE_MMA_MASK
	.align		4
.L_562:
        /*0028*/ 	.byte	0x03, 0x50
        /*002a*/ 	.short	0x0000


	//----- nvinfo : EIATTR_MAXREG_COUNT
	.align		4
        /*002c*/ 	.byte	0x03, 0x1b
        /*002e*/ 	.short	0x00ff


	//----- nvinfo : EIATTR_MERCURY_ISA_VERSION
	.align		4
        /*0030*/ 	.byte	0x03, 0x5f
        /*0032*/ 	.short	0x0101


	//----- nvinfo : EIATTR_VRC_CTA_INIT_COUNT
	.align		4
        /*0034*/ 	.byte	0x02, 0x4a
	.zero		1
	.zero		1


	//----- nvinfo : EIATTR_EXIT_INSTR_OFFSETS
	.align		4
        /*0038*/ 	.byte	0x04, 0x1c
        /*003a*/ 	.short	(.L_564 - .L_563)


	//   ....[0]....
.L_563:
        /*003c*/ 	.word	0x00000130


	//   ....[1]....
        /*0040*/ 	.word	0x00000240


	//   ....[2]....
        /*0044*/ 	.word	0x00000270


	//----- nvinfo : EIATTR_MAX_THREADS
	.align		4
.L_564:
        /*0048*/ 	.byte	0x04, 0x05
        /*004a*/ 	.short	(.L_566 - .L_565)
.L_565:
        /*004c*/ 	.word	0x00000100
        /*0050*/ 	.word	0x00000001
        /*0054*/ 	.word	0x00000001


	//----- nvinfo : EIATTR_CBANK_PARAM_SIZE
	.align		4
.L_566:
        /*0058*/ 	.byte	0x03, 0x19
        /*005a*/ 	.short	0x0018


	//----- nvinfo : EIATTR_PARAM_CBANK
	.align		4
        /*005c*/ 	.byte	0x04, 0x0a
        /*005e*/ 	.short	(.L_568 - .L_567)
	.align		4
.L_567:
        /*0060*/ 	.word	index@(.nv.constant0._ZN3cub18CUB_300001_SM_10006detail8for_each13static_kernelINS2_12policy_hub_t12policy_500_tElN6thrust24THRUST_300001_SM_1000_NS8cuda_cub6__fill7functorINS7_6detail15normal_iteratorINS7_10device_ptrI13__nv_bfloat16EEEESE_EEEEvT0_T1_)
        /*0064*/ 	.short	0x0380
        /*0066*/ 	.short	0x0018


	//----- nvinfo : EIATTR_SW_WAR
	.align		4
.L_568:
        /*0068*/ 	.byte	0x04, 0x36
        /*006a*/ 	.short	(.L_570 - .L_569)
.L_569:
        /*006c*/ 	.word	0x00000008
.L_570:


//--------------------- .nv.info._ZN3cub18CUB_300001_SM_10006detail8for_each13static_kernelINS2_12policy_hub_t12policy_500_tEmN6thrust24THRUST_300001_SM_1000_NS8cuda_cub20__uninitialized_fill7functorINS7_10device_ptrI13__nv_bfloat16EESC_EEEEvT0_T1_ --------------------------
	.section	.nv.info._ZN3cub18CUB_300001_SM_10006detail8for_each13static_kernelINS2_12policy_hub_t12policy_500_tEmN6thrust24THRUST_300001_SM_1000_NS8cuda_cub20__uninitialized_fill7functorINS7_10device_ptrI13__nv_bfloat16EESC_EEEEvT0_T1_,"",@"SHT_CUDA_INFO"
	.sectionflags	@""
	.align	4


	//----- nvinfo : EIATTR_CUDA_API_VERSION
	.align		4
        /*0000*/ 	.byte	0x04, 0x37
        /*0002*/ 	.short	(.L_572 - .L_571)
.L_571:
        /*0004*/ 	.word	0x00000082


	//----- nvinfo : EIATTR_KPARAM_INFO
	.align		4
.L_572:
        /*0008*/ 	.byte	0x04, 0x17
        /*000a*/ 	.short	(.L_574 - .L_573)
.L_573:
        /*000c*/ 	.word	0x00000000
        /*0010*/ 	.short	0x0001
        /*0012*/ 	.short	0x0008
        /*0014*/ 	.byte	0x00, 0xf0, 0x41, 0x00


	//----- nvinfo : EIATTR_KPARAM_INFO
	.align		4
.L_574:
        /*0018*/ 	.byte	0x04, 0x17
        /*001a*/ 	.short	(.L_576 - .L_575)
.L_575:
        /*001c*/ 	.word	0x00000000
        /*0020*/ 	.short	0x0000
        /*0022*/ 	.short	0x0000
        /*0024*/ 	.byte	0x00, 0xf0, 0x21, 0x00


	//----- nvinfo : EIATTR_SPARSE_MMA_MASK
	.align		4
.L_576:
        /*0028*/ 	.byte	0x03, 0x50
        /*002a*/ 	.short	0x0000


	//----- nvinfo : EIATTR_MAXREG_COUNT
	.align		4
        /*002c*/ 	.byte	0x03, 0x1b
        /*002e*/ 	.short	0x00ff


	//----- nvinfo : EIATTR_MERCURY_ISA_VERSION
	.align		4
        /*0030*/ 	.byte	0x03, 0x5f
        /*0032*/ 	.short	0x0101


	//----- nvinfo : EIATTR_VRC_CTA_INIT_COUNT
	.align		4
        /*0034*/ 	.byte	0x02, 0x4a
	.zero		1
	.zero		1


	//----- nvinfo : EIATTR_EXIT_INSTR_OFFSETS
	.align		4
        /*0038*/ 	.byte	0x04, 0x1c
        /*003a*/ 	.short	(.L_578 - .L_577)


	//   ....[0]....
.L_577:
        /*003c*/ 	.word	0x00000130


	//   ....[1]....
        /*0040*/ 	.word	0x00000230


	//   ....[2]....
        /*0044*/ 	.word	0x00000260


	//----- nvinfo : EIATTR_MAX_THREADS
	.align		4
.L_578:
        /*0048*/ 	.byte	0x04, 0x05
        /*004a*/ 	.short	(.L_580 - .L_579)
.L_579:
        /*004c*/ 	.word	0x00000100
        /*0050*/ 	.word	0x00000001
        /*0054*/ 	.word	0x00000001


	//----- nvinfo : EIATTR_CBANK_PARAM_SIZE
	.align		4
.L_580:
        /*0058*/ 	.byte	0x03, 0x19
        /*005a*/ 	.short	0x0018


	//----- nvinfo : EIATTR_PARAM_CBANK
	.align		4
        /*005c*/ 	.byte	0x04, 0x0a
        /*005e*/ 	.short	(.L_582 - .L_581)
	.align		4
.L_581:
        /*0060*/ 	.word	index@(.nv.constant0._ZN3cub18CUB_300001_SM_10006detail8for_each13static_kernelINS2_12policy_hub_t12policy_500_tEmN6thrust24THRUST_300001_SM_1000_NS8cuda_cub20__uninitialized_fill7functorINS7_10device_ptrI13__nv_bfloat16EESC_EEEEvT0_T1_)
        /*0064*/ 	.short	0x0380
        /*0066*/ 	.short	0x0018


	//----- nvinfo : EIATTR_SW_WAR
	.align		4
.L_582:
        /*0068*/ 	.byte	0x04, 0x36
        /*006a*/ 	.short	(.L_584 - .L_583)
.L_583:
        /*006c*/ 	.word	0x00000008
.L_584:


//--------------------- .nv.info._ZN3cub18CUB_300001_SM_10006detail8for_each13static_kernelINS2_12policy_hub_t12policy_500_tEmN6thrust24THRUST_300001_SM_1000_NS8cuda_cub6__fill7functorINS7_6detail15normal_iteratorINS7_10device_ptrI13__nv_bfloat16EEEESE_EEEEvT0_T1_ --------------------------
	.section	.nv.info._ZN3cub18CUB_300001_SM_10006detail8for_each13static_kernelINS2_12policy_hub_t12policy_500_tEmN6thrust24THRUST_300001_SM_1000_NS8cuda_cub6__fill7functorINS7_6detail15normal_iteratorINS7_10device_ptrI13__nv_bfloat16EEEESE_EEEEvT0_T1_,"",@"SHT_CUDA_INFO"
	.sectionflags	@""
	.align	4


	//----- nvinfo : EIATTR_CUDA_API_VERSION
	.align		4
        /*0000*/ 	.byte	0x04, 0x37
        /*0002*/ 	.short	(.L_586 - .L_585)
.L_585:
        /*0004*/ 	.word	0x00000082


	//----- nvinfo : EIATTR_KPARAM_INFO
	.align		4
.L_586:
        /*0008*/ 	.byte	0x04, 0x17
        /*000a*/ 	.short	(.L_588 - .L_587)
.L_587:
        /*000c*/ 	.word	0x00000000
        /*0010*/ 	.short	0x0001
        /*0012*/ 	.short	0x0008
        /*0014*/ 	.byte	0x00, 0xf0, 0x41, 0x00


	//----- nvinfo : EIATTR_KPARAM_INFO
	.align		4
.L_588:
        /*0018*/ 	.byte	0x04, 0x17
        /*001a*/ 	.short	(.L_590 - .L_589)
.L_589:
        /*001c*/ 	.word	0x00000000
        /*0020*/ 	.short	0x0000
        /*0022*/ 	.short	0x0000
        /*0024*/ 	.byte	0x00, 0xf0, 0x21, 0x00


	//----- nvinfo : EIATTR_SPARSE_MMA_MASK
	.align		4
.L_590:
        /*0028*/ 	.byte	0x03, 0x50
        /*002a*/ 	.short	0x0000


	//----- nvinfo : EIATTR_MAXREG_COUNT
	.align		4
        /*002c*/ 	.byte	0x03, 0x1b
        /*002e*/ 	.short	0x00ff


	//----- nvinfo : EIATTR_MERCURY_ISA_VERSION
	.align		4
        /*0030*/ 	.byte	0x03, 0x5f
        /*0032*/ 	.short	0x0101


	//----- nvinfo : EIATTR_VRC_CTA_INIT_COUNT
	.align		4
        /*0034*/ 	.byte	0x02, 0x4a
	.zero		1
	.zero		1


	//----- nvinfo : EIATTR_EXIT_INSTR_OFFSETS
	.align		4
        /*0038*/ 	.byte	0x04, 0x1c
        /*003a*/ 	.short	(.L_592 - .L_591)


	//   ....[0]....
.L_591:
        /*003c*/ 	.word	0x00000130


	//   ....[1]....
        /*0040*/ 	.word	0x00000230


	//   ....[2]....
        /*0044*/ 	.word	0x00000260


	//----- nvinfo : EIATTR_MAX_THREADS
	.align		4
.L_592:
        /*0048*/ 	.byte	0x04, 0x05
        /*004a*/ 	.short	(.L_594 - .L_593)
.L_593:
        /*004c*/ 	.word	0x00000100
        /*0050*/ 	.word	0x00000001
        /*0054*/ 	.word	0x00000001


	//----- nvinfo : EIATTR_CBANK_PARAM_SIZE
	.align		4
.L_594:
        /*0058*/ 	.byte	0x03, 0x19
        /*005a*/ 	.short	0x0018


	//----- nvinfo : EIATTR_PARAM_CBANK
	.align		4
        /*005c*/ 	.byte	0x04, 0x0a
        /*005e*/ 	.short	(.L_596 - .L_595)
	.align		4
.L_595:
        /*0060*/ 	.word	index@(.nv.constant0._ZN3cub18CUB_300001_SM_10006detail8for_each13static_kernelINS2_12policy_hub_t12policy_500_tEmN6thrust24THRUST_300001_SM_1000_NS8cuda_cub6__fill7functorINS7_6detail15normal_iteratorINS7_10device_ptrI13__nv_bfloat16EEEESE_EEEEvT0_T1_)
        /*0064*/ 	.short	0x0380
        /*0066*/ 	.short	0x0018


	//----- nvinfo : EIATTR_SW_WAR
	.align		4
.L_596:
        /*0068*/ 	.byte	0x04, 0x36
        /*006a*/ 	.short	(.L_598 - .L_597)
.L_597:
        /*006c*/ 	.word	0x00000008
.L_598:


//--------------------- .nv.info._ZN3cub18CUB_300001_SM_10006detail11EmptyKernelIvEEvv --------------------------
	.section	.nv.info._ZN3cub18CUB_300001_SM_10006detail11EmptyKernelIvEEvv,"",@"SHT_CUDA_INFO"
	.sectionflags	@""
	.align	4


	//----- nvinfo : EIATTR_CUDA_API_VERSION
	.align		4
        /*0000*/ 	.byte	0x04, 0x37
        /*0002*/ 	.short	(.L_600 - .L_599)
.L_599:
        /*0004*/ 	.word	0x00000082


	//----- nvinfo : EIATTR_SPARSE_MMA_MASK
	.align		4
.L_600:
        /*0008*/ 	.byte	0x03, 0x50
        /*000a*/ 	.short	0x0000


	//----- nvinfo : EIATTR_MAXREG_COUNT
	.align		4
        /*000c*/ 	.byte	0x03, 0x1b
        /*000e*/ 	.short	0x00ff


	//----- nvinfo : EIATTR_MERCURY_ISA_VERSION
	.align		4
        /*0010*/ 	.byte	0x03, 0x5f
        /*0012*/ 	.short	0x0101


	//----- nvinfo : EIATTR_VRC_CTA_INIT_COUNT
	.align		4
        /*0014*/ 	.byte	0x02, 0x4a
	.zero		1
	.zero		1


	//----- nvinfo : EIATTR_EXIT_INSTR_OFFSETS
	.align		4
        /*0018*/ 	.byte	0x04, 0x1c
        /*001a*/ 	.short	(.L_602 - .L_601)


	//   ....[0]....
.L_601:
        /*001c*/ 	.word	0x00000010


	//----- nvinfo : EIATTR_SW_WAR
	.align		4
.L_602:
        /*0020*/ 	.byte	0x04, 0x36
        /*0022*/ 	.short	(.L_604 - .L_603)
.L_603:
        /*0024*/ 	.word	0x00000008
.L_604:


//--------------------- .nv.info._Z11kernel__mvTPK13__nv_bfloat16S1_PS_ii --------------------------
	.section	.nv.info._Z11kernel__mvTPK13__nv_bfloat16S1_PS_ii,"",@"SHT_CUDA_INFO"
	.sectionflags	@""
	.align	4


	//----- nvinfo : EIATTR_CUDA_API_VERSION
	.align		4
        /*0000*/ 	.byte	0x04, 0x37
        /*0002*/ 	.short	(.L_606 - .L_605)
.L_605:
        /*0004*/ 	.word	0x00000082


	//----- nvinfo : EIATTR_KPARAM_INFO
	.align		4
.L_606:
        /*0008*/ 	.byte	0x04, 0x17
        /*000a*/ 	.short	(.L_608 - .L_607)
.L_607:
        /*000c*/ 	.word	0x00000000
        /*0010*/ 	.short	0x0004
        /*0012*/ 	.short	0x001c
        /*0014*/ 	.byte	0x00, 0xf0, 0x11, 0x00


	//----- nvinfo : EIATTR_KPARAM_INFO
	.align		4
.L_608:
        /*0018*/ 	.byte	0x04, 0x17
        /*001a*/ 	.short	(.L_610 - .L_609)
.L_609:
        /*001c*/ 	.word	0x00000000
        /*0020*/ 	.short	0x0003
        /*0022*/ 	.short	0x0018
        /*0024*/ 	.byte	0x00, 0xf0, 0x11, 0x00


	//----- nvinfo : EIATTR_KPARAM_INFO
	.align		4
.L_610:
        /*0028*/ 	.byte	0x04, 0x17
        /*002a*/ 	.short	(.L_612 - .L_611)
.L_611:
        /*002c*/ 	.word	0x00000000
        /*0030*/ 	.short	0x0002
        /*0032*/ 	.short	0x0010
        /*0034*/ 	.byte	0x00, 0xf5, 0x21, 0x00


	//----- nvinfo : EIATTR_KPARAM_INFO
	.align		4
.L_612:
        /*0038*/ 	.byte	0x04, 0x17
        /*003a*/ 	.short	(.L_614 - .L_613)
.L_613:
        /*003c*/ 	.word	0x00000000
        /*0040*/ 	.short	0x0001
        /*0042*/ 	.short	0x0008
        /*0044*/ 	.byte	0x00, 0xf5, 0x21, 0x00


	//----- nvinfo : EIATTR_KPARAM_INFO
	.align		4
.L_614:
        /*0048*/ 	.byte	0x04, 0x17
        /*004a*/ 	.short	(.L_616 - .L_615)
.L_615:
        /*004c*/ 	.word	0x00000000
        /*0050*/ 	.short	0x0000
        /*0052*/ 	.short	0x0000
        /*0054*/ 	.byte	0x00, 0xf5, 0x21, 0x00


	//----- nvinfo : EIATTR_SPARSE_MMA_MASK
	.align		4
.L_616:
        /*0058*/ 	.byte	0x03, 0x50
        /*005a*/ 	.short	0x0000


	//----- nvinfo : EIATTR_MAXREG_COUNT
	.align		4
        /*005c*/ 	.byte	0x03, 0x1b
        /*005e*/ 	.short	0x00ff


	//----- nvinfo : EIATTR_NUM_BARRIERS
	.align		4
        /*0060*/ 	.byte	0x02, 0x4c
        /*0062*/ 	.byte	0x01
	.zero		1


	//----- nvinfo : EIATTR_MERCURY_ISA_VERSION
	.align		4
        /*0064*/ 	.byte	0x03, 0x5f
        /*0066*/ 	.short	0x0101


	//----- nvinfo : EIATTR_UNUSED_LOAD_BYTE_OFFSET
	.align		4
        /*0068*/ 	.byte	0x04, 0x44
        /*006a*/ 	.short	(.L_618 - .L_617)


	//   ....[0]....
.L_617:
        /*006c*/ 	.word	0x00000460
        /*0070*/ 	.word	0x0000fff0


	//----- nvinfo : EIATTR_COOP_GROUP_MASK_REGIDS
	.align		4
.L_618:
        /*0074*/ 	.byte	0x04, 0x29
        /*0076*/ 	.short	(.L_620 - .L_619)


	//   ....[0]....
.L_619:
        /*0078*/ 	.word	0xffffffff


	//   ....[1]....
        /*007c*/ 	.word	0xffffffff


	//   ....[2]....
        /*0080*/ 	.word	0xffffffff


	//   ....[3]....
        /*0084*/ 	.word	0xffffffff


	//   ....[4]....
        /*0088*/ 	.word	0xffffffff


	//----- nvinfo : EIATTR_COOP_GROUP_INSTR_OFFSETS
	.align		4
.L_620:
        /*008c*/ 	.byte	0x04, 0x28
        /*008e*/ 	.short	(.L_622 - .L_621)


	//   ....[0]....
.L_621:
        /*0090*/ 	.word	0x00000230


	//   ....[1]....
        /*0094*/ 	.word	0x00000290


	//   ....[2]....
        /*0098*/ 	.word	0x000002d0


	//   ....[3]....
        /*009c*/ 	.word	0x000002f0


	//   ....[4]....
        /*00a0*/ 	.word	0x00000310


	//----- nvinfo : EIATTR_VRC_CTA_INIT_COUNT
	.align		4
.L_622:
        /*00a4*/ 	.byte	0x02, 0x4a
	.zero		1
	.zero		1


	//----- nvinfo : EIATTR_EXIT_INSTR_OFFSETS
	.align		4
        /*00a8*/ 	.byte	0x04, 0x1c
        /*00aa*/ 	.short	(.L_624 - .L_623)


	//   ....[0]....
.L_623:
        /*00ac*/ 	.word	0x00000350


	//   ....[1]....
        /*00b0*/ 	.word	0x000009e0


	//----- nvinfo : EIATTR_CRS_STACK_SIZE
	.align		4
.L_624:
        /*00b4*/ 	.byte	0x04, 0x1e
        /*00b6*/ 	.short	(.L_626 - .L_625)
.L_625:
        /*00b8*/ 	.word	0x00000000


	//----- nvinfo : EIATTR_CBANK_PARAM_SIZE
	.align		4
.L_626:
        /*00bc*/ 	.byte	0x03, 0x19
        /*00be*/ 	.short	0x0020


	//----- nvinfo : EIATTR_PARAM_CBANK
	.align		4
        /*00c0*/ 	.byte	0x04, 0x0a
        /*00c2*/ 	.short	(.L_628 - .L_627)
	.align		4
.L_627:
        /*00c4*/ 	.word	index@(.nv.constant0._Z11kernel__mvTPK13__nv_bfloat16S1_PS_ii)
        /*00c8*/ 	.short	0x0380
        /*00ca*/ 	.short	0x0020


	//----- nvinfo : EIATTR_SW_WAR
	.align		4
.L_628:
        /*00cc*/ 	.byte	0x04, 0x36
        /*00ce*/ 	.short	(.L_630 - .L_629)
.L_629:
        /*00d0*/ 	.word	0x00000008
.L_630:


//--------------------- .nv.info._Z10kernel__mvPK13__nv_bfloat16S1_PS_ii --------------------------
	.section	.nv.info._Z10kernel__mvPK13__nv_bfloat16S1_PS_ii,"",@"SHT_CUDA_INFO"
	.sectionflags	@""
	.align	4


	//----- nvinfo : EIATTR_CUDA_API_VERSION
	.align		4
        /*0000*/ 	.byte	0x04, 0x37
        /*0002*/ 	.short	(.L_632 - .L_631)
.L_631:
        /*0004*/ 	.word	0x00000082


	//----- nvinfo : EIATTR_KPARAM_INFO
	.align		4
.L_632:
        /*0008*/ 	.byte	0x04, 0x17
        /*000a*/ 	.short	(.L_634 - .L_633)
.L_633:
        /*000c*/ 	.word	0x00000000
        /*0010*/ 	.short	0x0004
        /*0012*/ 	.short	0x001c
        /*0014*/ 	.byte	0x00, 0xf0, 0x11, 0x00


	//----- nvinfo : EIATTR_KPARAM_INFO
	.align		4
.L_634:
        /*0018*/ 	.byte	0x04, 0x17
        /*001a*/ 	.short	(.L_636 - .L_635)
.L_635:
        /*001c*/ 	.word	0x00000000
        /*0020*/ 	.short	0x0003
        /*0022*/ 	.short	0x0018
        /*0024*/ 	.byte	0x00, 0xf0, 0x11, 0x00


	//----- nvinfo : EIATTR_KPARAM_INFO
	.align		4
.L_636:
        /*0028*/ 	.byte	0x04, 0x17
        /*002a*/ 	.short	(.L_638 - .L_637)
.L_637:
        /*002c*/ 	.word	0x00000000
        /*0030*/ 	.short	0x0002
        /*0032*/ 	.short	0x0010
        /*0034*/ 	.byte	0x00, 0xf5, 0x21, 0x00


	//----- nvinfo : EIATTR_KPARAM_INFO
	.align		4
.L_638:
        /*0038*/ 	.byte	0x04, 0x17
        /*003a*/ 	.short	(.L_640 - .L_639)
.L_639:
        /*003c*/ 	.word	0x00000000
        /*0040*/ 	.short	0x0001
        /*0042*/ 	.short	0x0008
        /*0044*/ 	.byte	0x00, 0xf5, 0x21, 0x00


	//----- nvinfo : EIATTR_KPARAM_INFO
	.align		4
.L_640:
        /*0048*/ 	.byte	0x04, 0x17
        /*004a*/ 	.short	(.L_642 - .L_641)
.L_641:
        /*004c*/ 	.word	0x00000000
        /*0050*/ 	.short	0x0000
        /*0052*/ 	.short	0x0000
        /*0054*/ 	.byte	0x00, 0xf5, 0x21, 0x00


	//----- nvinfo : EIATTR_SPARSE_MMA_MASK
	.align		4
.L_642:
        /*0058*/ 	.byte	0x03, 0x50
        /*005a*/ 	.short	0x0000


	//----- nvinfo : EIATTR_MAXREG_COUNT
	.align		4
        /*005c*/ 	.byte	0x03, 0x1b
        /*005e*/ 	.short	0x00ff


	//----- nvinfo : EIATTR_NUM_BARRIERS
	.align		4
        /*0060*/ 	.byte	0x02, 0x4c
        /*0062*/ 	.byte	0x01
	.zero		1


	//----- nvinfo : EIATTR_MERCURY_ISA_VERSION
	.align		4
        /*0064*/ 	.byte	0x03, 0x5f
        /*0066*/ 	.short	0x0101


	//----- nvinfo : EIATTR_VRC_CTA_INIT_COUNT
	.align		4
        /*0068*/ 	.byte	0x02, 0x4a
	.zero		1
	.zero		1


	//----- nvinfo : EIATTR_EXIT_INSTR_OFFSETS
	.align		4
        /*006c*/ 	.byte	0x04, 0x1c
        /*006e*/ 	.short	(.L_644 - .L_643)


	//   ....[0]....
.L_643:
        /*0070*/ 	.word	0x00000090


	//   ....[1]....
        /*0074*/ 	.word	0x000003e0


	//   ....[2]....
        /*0078*/ 	.word	0x00000960


	//----- nvinfo : EIATTR_CRS_STACK_SIZE
	.align		4
.L_644:
        /*007c*/ 	.byte	0x04, 0x1e
        /*007e*/ 	.short	(.L_646 - .L_645)
.L_645:
        /*0080*/ 	.word	0x00000000


	//----- nvinfo : EIATTR_CBANK_PARAM_SIZE
	.align		4
.L_646:
        /*0084*/ 	.byte	0x03, 0x19
        /*0086*/ 	.short	0x0020


	//----- nvinfo : EIATTR_PARAM_CBANK
	.align		4
        /*0088*/ 	.byte	0x04, 0x0a
        /*008a*/ 	.short	(.L_648 - .L_647)
	.align		4
.L_647:
        /*008c*/ 	.word	index@(.nv.constant0._Z10kernel__mvPK13__nv_bfloat16S1_PS_ii)
        /*0090*/ 	.short	0x0380
        /*0092*/ 	.short	0x0020


	//----- nvinfo : EIATTR_SW_WAR
	.align		4
.L_648:
        /*0094*/ 	.byte	0x04, 0x36
        /*0096*/ 	.short	(.L_650 - .L_649)
.L_649:
        /*0098*/ 	.word	0x00000008
.L_650:


//--------------------- .nv.info._Z19kernel__copy_binaryPKjPK13__nv_bfloat16PS1_mm --------------------------
	.section	.nv.info._Z19kernel__copy_binaryPKjPK13__nv_bfloat16PS1_mm,"",@"SHT_CUDA_INFO"
	.sectionflags	@""
	.align	4


	//----- nvinfo : EIATTR_CUDA_API_VERSION
	.align		4
        /*0000*/ 	.byte	0x04, 0x37
        /*0002*/ 	.short	(.L_652 - .L_651)
.L_651:
        /*0004*/ 	.word	0x00000082


	//----- nvinfo : EIATTR_KPARAM_INFO
	.align		4
.L_652:
        /*0008*/ 	.byte	0x04, 0x17
        /*000a*/ 	.short	(.L_654 - .L_653)
.L_653:
        /*000c*/ 	.word	0x00000000
        /*0010*/ 	.short	0x0004
        /*0012*/ 	.short	0x0020
        /*0014*/ 	.byte	0x00, 0xf0, 0x21, 0x00


	//----- nvinfo : EIATTR_KPARAM_INFO
	.align		4
.L_654:
        /*0018*/ 	.byte	0x04, 0x17
        /*001a*/ 	.short	(.L_656 - .L_655)
.L_655:
        /*001c*/ 	.word	0x00000000
        /*0020*/ 	.short	0x0003
        /*0022*/ 	.short	0x0018
        /*0024*/ 	.byte	0x00, 0xf0, 0x21, 0x00


	//----- nvinfo : EIATTR_KPARAM_INFO
	.align		4
.L_656:
        /*0028*/ 	.byte	0x04, 0x17
        /*002a*/ 	.short	(.L_658 - .L_657)
.L_657:
        /*002c*/ 	.word	0x00000000
        /*0030*/ 	.short	0x0002
        /*0032*/ 	.short	0x0010
        /*0034*/ 	.byte	0x00, 0xf5, 0x21, 0x00


	//----- nvinfo : EIATTR_KPARAM_INFO
	.align		4
.L_658:
        /*0038*/ 	.byte	0x04, 0x17
        /*003a*/ 	.short	(.L_660 - .L_659)
.L_659:
        /*003c*/ 	.word	0x00000000
        /*0040*/ 	.short	0x0001
        /*0042*/ 	.short	0x0008
        /*0044*/ 	.byte	0x00, 0xf5, 0x21, 0x00


	//----- nvinfo : EIATTR_KPARAM_INFO
	.align		4
.L_660:
        /*0048*/ 	.byte	0x04, 0x17
        /*004a*/ 	.short	(.L_662 - .L_661)
.L_661:
        /*004c*/ 	.word	0x00000000
        /*0050*/ 	.short	0x0000
        /*0052*/ 	.short	0x0000
        /*0054*/ 	.byte	0x00, 0xf5, 0x21, 0x00


	//----- nvinfo : EIATTR_SPARSE_MMA_MASK
	.align		4
.L_662:
        /*0058*/ 	.byte	0x03, 0x50
        /*005a*/ 	.short	0x0000


	//----- nvinfo : EIATTR_MAXREG_COUNT
	.align		4
        /*005c*/ 	.byte	0x03, 0x1b
        /*005e*/ 	.short	0x00ff


	//----- nvinfo : EIATTR_MERCURY_ISA_VERSION
	.align		4
        /*0060*/ 	.byte	0x03, 0x5f
        /*0062*/ 	.short	0x0101


	//----- nvinfo : EIATTR_VRC_CTA_INIT_COUNT
	.align		4
        /*0064*/ 	.byte	0x02, 0x4a
	.zero		1
	.zero		1


	//----- nvinfo : EIATTR_EXIT_INSTR_OFFSETS
	.align		4
        /*0068*/ 	.byte	0x04, 0x1c
        /*006a*/ 	.short	(.L_664 - .L_663)


	//   ....[0]....
.L_663:
        /*006c*/ 	.word	0x000000f0


	//   ....[1]....
        /*0070*/ 	.word	0x00000970


	//----- nvinfo : EIATTR_CRS_STACK_SIZE
	.align		4
.L_664:
        /*0074*/ 	.byte	0x04, 0x1e
        /*0076*/ 	.short	(.L_666 - .L_665)
.L_665:
        /*0078*/ 	.word	0x00000000


	//----- nvinfo : EIATTR_CBANK_PARAM_SIZE
	.align		4
.L_666:
        /*007c*/ 	.byte	0x03, 0x19
        /*007e*/ 	.short	0x0028


	//----- nvinfo : EIATTR_PARAM_CBANK
	.align		4
        /*0080*/ 	.byte	0x04, 0x0a
        /*0082*/ 	.short	(.L_668 - .L_667)
	.align		4
.L_667:
        /*0084*/ 	.word	index@(.nv.constant0._Z19kernel__copy_binaryPKjPK13__nv_bfloat16PS1_mm)
        /*0088*/ 	.short	0x0380
        /*008a*/ 	.short	0x0028


	//----- nvinfo : EIATTR_SW_WAR
	.align		4
.L_668:
        /*008c*/ 	.byte	0x04, 0x36
        /*008e*/ 	.short	(.L_670 - .L_669)
.L_669:
        /*0090*/ 	.word	0x00000008
.L_670:


//--------------------- .nv.info._Z25kernel__copy_linear4_fp16PK5uint4PK6__halfPS2_mm --------------------------
	.section	.nv.info._Z25kernel__copy_linear4_fp16PK5uint4PK6__halfPS2_mm,"",@"SHT_CUDA_INFO"
	.sectionflags	@""
	.align	4


	//----- nvinfo : EIATTR_CUDA_API_VERSION
	.align		4
        /*0000*/ 	.byte	0x04, 0x37
        /*0002*/ 	.short	(.L_672 - .L_671)
.L_671:
        /*0004*/ 	.word	0x00000082


	//----- nvinfo : EIATTR_KPARAM_INFO
	.align		4
.L_672:
        /*0008*/ 	.byte	0x04, 0x17
        /*000a*/ 	.short	(.L_674 - .L_673)
.L_673:
        /*000c*/ 	.word	0x00000000
        /*0010*/ 	.short	0x0004
        /*0012*/ 	.short	0x0020
        /*0014*/ 	.byte	0x00, 0xf0, 0x21, 0x00


	//----- nvinfo : EIATTR_KPARAM_INFO
	.align		4
.L_674:
        /*0018*/ 	.byte	0x04, 0x17
        /*001a*/ 	.short	(.L_676 - .L_675)
.L_675:
        /*001c*/ 	.word	0x00000000
        /*0020*/ 	.short	0x0003
        /*0022*/ 	.short	0x0018
        /*0024*/ 	.byte	0x00, 0xf0, 0x21, 0x00


	//----- nvinfo : EIATTR_KPARAM_INFO
	.align		4
.L_676:
        /*0028*/ 	.byte	0x04, 0x17
        /*002a*/ 	.short	(.L_678 - .L_677)
.L_677:
        /*002c*/ 	.word	0x00000000
        /*0030*/ 	.short	0x0002
        /*0032*/ 	.short	0x0010
        /*0034*/ 	.byte	0x00, 0xf5, 0x21, 0x00


	//----- nvinfo : EIATTR_KPARAM_INFO
	.align		4
.L_678:
        /*0038*/ 	.byte	0x04, 0x17
        /*003a*/ 	.short	(.L_680 - .L_679)
.L_679:
        /*003c*/ 	.word	0x00000000
        /*0040*/ 	.short	0x0001
        /*0042*/ 	.short	0x0008
        /*0044*/ 	.byte	0x00, 0xf5, 0x21, 0x00


	//----- nvinfo : EIATTR_KPARAM_INFO
	.align		4
.L_680:
        /*0048*/ 	.byte	0x04, 0x17
        /*004a*/ 	.short	(.L_682 - .L_681)
.L_681:
        /*004c*/ 	.word	0x00000000
        /*0050*/ 	.short	0x0000
        /*0052*/ 	.short	0x0000
        /*0054*/ 	.byte	0x00, 0xf5, 0x21, 0x00


	//----- nvinfo : EIATTR_SPARSE_MMA_MASK
	.align		4
.L_682:
        /*0058*/ 	.byte	0x03, 0x50
        /*005a*/ 	.short	0x0000


	//----- nvinfo : EIATTR_MAXREG_COUNT
	.align		4
        /*005c*/ 	.byte	0x03, 0x1b
        /*005e*/ 	.short	0x00ff


	//----- nvinfo : EIATTR_MERCURY_ISA_VERSION
	.align		4
        /*0060*/ 	.byte	0x03, 0x5f
        /*0062*/ 	.short	0x0101


	//----- nvinfo : EIATTR_VRC_CTA_INIT_COUNT
	.align		4
        /*0064*/ 	.byte	0x02, 0x4a
	.zero		1
	.zero		1


	//----- nvinfo : EIATTR_EXIT_INSTR_OFFSETS
	.align		4
        /*0068*/ 	.byte	0x04, 0x1c
        /*006a*/ 	.short	(.L_684 - .L_683)


	//   ....[0]....
.L_683:
        /*006c*/ 	.word	0x000000f0


	//   ....[1]....
        /*0070*/ 	.word	0x000007c0


	//----- nvinfo : EIATTR_CRS_STACK_SIZE
	.align		4
.L_684:
        /*0074*/ 	.byte	0x04, 0x1e
        /*0076*/ 	.short	(.L_686 - .L_685)
.L_685:
        /*0078*/ 	.word	0x00000000


	//----- nvinfo : EIATTR_CBANK_PARAM_SIZE
	.align		4
.L_686:
        /*007c*/ 	.byte	0x03, 0x19
        /*007e*/ 	.short	0x0028


	//----- nvinfo : EIATTR_PARAM_CBANK
	.align		4
        /*0080*/ 	.byte	0x04, 0x0a
        /*0082*/ 	.short	(.L_688 - .L_687)
	.align		4
.L_687:
        /*0084*/ 	.word	index@(.nv.constant0._Z25kernel__copy_linear4_fp16PK5uint4PK6__halfPS2_mm)
        /*0088*/ 	.short	0x0380
        /*008a*/ 	.short	0x0028


	//----- nvinfo : EIATTR_SW_WAR
	.align		4
.L_688:
        /*008c*/ 	.byte	0x04, 0x36
        /*008e*/ 	.short	(.L_690 - .L_689)
.L_689:
        /*0090*/ 	.word	0x00000008
.L_690:


//--------------------- .nv.info._Z17kernel__copy_lut4PK5uint4PK13__nv_bfloat16S4_PS2_mm --------------------------
	.section	.nv.info._Z17kernel__copy_lut4PK5uint4PK13__nv_bfloat16S4_PS2_mm,"",@"SHT_CUDA_INFO"
	.sectionflags	@""
	.align	4


	//----- nvinfo : EIATTR_CUDA_API_VERSION
	.align		4
        /*0000*/ 	.byte	0x04, 0x37
        /*0002*/ 	.short	(.L_692 - .L_691)
.L_691:
        /*0004*/ 	.word	0x00000082


	//----- nvinfo : EIATTR_KPARAM_INFO
	.align		4
.L_692:
        /*0008*/ 	.byte	0x04, 0x17
        /*000a*/ 	.short	(.L_694 - .L_693)
.L_693:
        /*000c*/ 	.word	0x00000000
        /*0010*/ 	.short	0x0005
        /*0012*/ 	.short	0x0028
        /*0014*/ 	.byte	0x00, 0xf0, 0x21, 0x00


	//----- nvinfo : EIATTR_KPARAM_INFO
	.align		4
.L_694:
        /*0018*/ 	.byte	0x04, 0x17
        /*001a*/ 	.short	(.L_696 - .L_695)
.L_695:
        /*001c*/ 	.word	0x00000000
        /*0020*/ 	.short	0x0004
        /*0022*/ 	.short	0x0020
        /*0024*/ 	.byte	0x00, 0xf0, 0x21, 0x00


	//----- nvinfo : EIATTR_KPARAM_INFO
	.align		4
.L_696:
        /*0028*/ 	.byte	0x04, 0x17
        /*002a*/ 	.short	(.L_698 - .L_697)
.L_697:
        /*002c*/ 	.word	0x00000000
        /*0030*/ 	.short	0x0003
        /*0032*/ 	.short	0x0018
        /*0034*/ 	.byte	0x00, 0xf5, 0x21, 0x00


	//----- nvinfo : EIATTR_KPARAM_INFO
	.align		4
.L_698:
        /*0038*/ 	.byte	0x04, 0x17
        /*003a*/ 	.short	(.L_700 - .L_699)
.L_699:
        /*003c*/ 	.word	0x00000000
        /*0040*/ 	.short	0x0002
        /*0042*/ 	.short	0x0010
        /*0044*/ 	.byte	0x00, 0xf5, 0x21, 0x00


	//----- nvinfo : EIATTR_KPARAM_INFO
	.align		4
.L_700:
        /*0048*/ 	.byte	0x04, 0x17
        /*004a*/ 	.short	(.L_702 - .L_701)
.L_701:
        /*004c*/ 	.word	0x00000000
        /*0050*/ 	.short	0x0001
        /*0052*/ 	.short	0x0008
        /*0054*/ 	.byte	0x00, 0xf5, 0x21, 0x00


	//----- nvinfo : EIATTR_KPARAM_INFO
	.align		4
.L_702:
        /*0058*/ 	.byte	0x04, 0x17
        /*005a*/ 	.short	(.L_704 - .L_703)
.L_703:
        /*005c*/ 	.word	0x00000000
        /*0060*/ 	.short	0x0000
        /*0062*/ 	.short	0x0000
        /*0064*/ 	.byte	0x00, 0xf5, 0x21, 0x00


	//----- nvinfo : EIATTR_SPARSE_MMA_MASK
	.align		4
.L_704:
        /*0068*/ 	.byte	0x03, 0x50
        /*006a*/ 	.short	0x0000


	//----- nvinfo : EIATTR_MAXREG_COUNT
	.align		4
        /*006c*/ 	.byte	0x03, 0x1b
        /*006e*/ 	.short	0x00ff


	//----- nvinfo : EIATTR_MERCURY_ISA_VERSION
	.align		4
        /*0070*/ 	.byte	0x03, 0x5f
        /*0072*/ 	.short	0x0101


	//----- nvinfo : EIATTR_VRC_CTA_INIT_COUNT
	.align		4
        /*0074*/ 	.byte	0x02, 0x4a
	.zero		1
	.zero		1


	//----- nvinfo : EIATTR_EXIT_INSTR_OFFSETS
	.align		4
        /*0078*/ 	.byte	0x04, 0x1c
        /*007a*/ 	.short	(.L_706 - .L_705)


	//   ....[0]....
.L_705:
        /*007c*/ 	.word	0x00000100


	//   ....[1]....
        /*0080*/ 	.word	0x00001300


	//----- nvinfo : EIATTR_CRS_STACK_SIZE
	.align		4
.L_706:
        /*0084*/ 	.byte	0x04, 0x1e
        /*0086*/ 	.short	(.L_708 - .L_707)
.L_707:
        /*0088*/ 	.word	0x00000000


	//----- nvinfo : EIATTR_CBANK_PARAM_SIZE
	.align		4
.L_708:
        /*008c*/ 	.byte	0x03, 0x19
        /*008e*/ 	.short	0x0030


	//----- nvinfo : EIATTR_PARAM_CBANK
	.align		4
        /*0090*/ 	.byte	0x04, 0x0a
        /*0092*/ 	.short	(.L_710 - .L_709)
	.align		4
.L_709:
        /*0094*/ 	.word	index@(.nv.constant0._Z17kernel__copy_lut4PK5uint4PK13__nv_bfloat16S4_PS2_mm)
        /*0098*/ 	.short	0x0380
        /*009a*/ 	.short	0x0030


	//----- nvinfo : EIATTR_SW_WAR
	.align		4
.L_710:
        /*009c*/ 	.byte	0x04, 0x36
        /*009e*/ 	.short	(.L_712 - .L_711)
.L_711:
        /*00a0*/ 	.word	0x00000008
.L_712:


//--------------------- .nv.info._Z17kernel__copy_lut8PK5uint4PK13__nv_bfloat16PK14__nv_bfloat162PS2_mm --------------------------
	.section	.nv.info._Z17kernel__copy_lut8PK5uint4PK13__nv_bfloat16PK14__nv_bfloat162PS2_mm,"",@"SHT_CUDA_INFO"
	.sectionflags	@""
	.align	4


	//----- nvinfo : EIATTR_CUDA_API_VERSION
	.align		4
        /*0000*/ 	.byte	0x04, 0x37
        /*0002*/ 	.short	(.L_714 - .L_713)
.L_713:
        /*0004*/ 	.word	0x00000082


	//----- nvinfo : EIATTR_KPARAM_INFO
	.align		4
.L_714:
        /*0008*/ 	.byte	0x04, 0x17
        /*000a*/ 	.short	(.L_716 - .L_715)
.L_715:
        /*000c*/ 	.word	0x00000000
        /*0010*/ 	.short	0x0005
        /*0012*/ 	.short	0x0028
        /*0014*/ 	.byte	0x00, 0xf0, 0x21, 0x00


	//----- nvinfo : EIATTR_KPARAM_INFO
	.align		4
.L_716:
        /*0018*/ 	.byte	0x04, 0x17
        /*001a*/ 	.short	(.L_718 - .L_717)
.L_717:
        /*001c*/ 	.word	0x00000000
        /*0020*/ 	.short	0x0004
        /*0022*/ 	.short	0x0020
        /*0024*/ 	.byte	0x00, 0xf0, 0x21, 0x00


	//----- nvinfo : EIATTR_KPARAM_INFO
	.align		4
.L_718:
        /*0028*/ 	.byte	0x04, 0x17
        /*002a*/ 	.short	(.L_720 - .L_719)
.L_719:
        /*002c*/ 	.word	0x00000000
        /*0030*/ 	.short	0x0003
        /*0032*/ 	.short	0x0018
        /*0034*/ 	.byte	0x00, 0xf5, 0x21, 0x00


	//----- nvinfo : EIATTR_KPARAM_INFO
	.align		4
.L_720:
        /*0038*/ 	.byte	0x04, 0x17
        /*003a*/ 	.short	(.L_722 - .L_721)
.L_721:
        /*003c*/ 	.word	0x00000000
        /*0040*/ 	.short	0x0002
        /*0042*/ 	.short	0x0010
        /*0044*/ 	.byte	0x00, 0xf5, 0x21, 0x00


	//----- nvinfo : EIATTR_KPARAM_INFO
	.align		4
.L_722:
        /*0048*/ 	.byte	0x04, 0x17
        /*004a*/ 	.short	(.L_724 - .L_723)
.L_723:
        /*004c*/ 	.word	0x00000000
        /*0050*/ 	.short	0x0001
        /*0052*/ 	.short	0x0008
        /*0054*/ 	.byte	0x00, 0xf5, 0x21, 0x00


	//----- nvinfo : EIATTR_KPARAM_INFO
	.align		4
.L_724:
        /*0058*/ 	.byte	0x04, 0x17
        /*005a*/ 	.short	(.L_726 - .L_725)
.L_725:
        /*005c*/ 	.word	0x00000000
        /*0060*/ 	.short	0x0000
        /*0062*/ 	.short	0x0000
        /*0064*/ 	.byte	0x00, 0xf5, 0x21, 0x00


	//----- nvinfo : EIATTR_SPARSE_MMA_MASK
	.align		4
.L_726:
        /*0068*/ 	.byte	0x03, 0x50
        /*006a*/ 	.short	0x0000


	//----- nvinfo : EIATTR_MAXREG_COUNT
	.align		4
        /*006c*/ 	.byte	0x03, 0x1b
        /*006e*/ 	.short	0x00ff


	//----- nvinfo : EIATTR_MERCURY_ISA_VERSION
	.align		4
        /*0070*/ 	.byte	0x03, 0x5f
        /*0072*/ 	.short	0x0101


	//----- nvinfo : EIATTR_VRC_CTA_INIT_COUNT
	.align		4
        /*0074*/ 	.byte	0x02, 0x4a
	.zero		1
	.zero		1


	//----- nvinfo : EIATTR_EXIT_INSTR_OFFSETS
	.align		4
        /*0078*/ 	.byte	0x04, 0x1c
        /*007a*/ 	.short	(.L_728 - .L_727)


	//   ....[0]....
.L_727:
        /*007c*/ 	.word	0x00000100


	//   ....[1]....
        /*0080*/ 	.word	0x00000a20


	//----- nvinfo : EIATTR_CRS_STACK_SIZE
	.align		4
.L_728:
        /*0084*/ 	.byte	0x04, 0x1e
        /*0086*/ 	.short	(.L_730 - .L_729)
.L_729:
        /*0088*/ 	.word	0x00000000


	//----- nvinfo : EIATTR_CBANK_PARAM_SIZE
	.align		4
.L_730:
        /*008c*/ 	.byte	0x03, 0x19
        /*008e*/ 	.short	0x0030


	//----- nvinfo : EIATTR_PARAM_CBANK
	.align		4
        /*0090*/ 	.byte	0x04, 0x0a
        /*0092*/ 	.short	(.L_732 - .L_731)
	.align		4
.L_731:
        /*0094*/ 	.word	index@(.nv.constant0._Z17kernel__copy_lut8PK5uint4PK13__nv_bfloat16PK14__nv_bfloat162PS2_mm)
        /*0098*/ 	.short	0x0380
        /*009a*/ 	.short	0x0030


	//----- nvinfo : EIATTR_SW_WAR
	.align		4
.L_732:
        /*009c*/ 	.byte	0x04, 0x36
        /*009e*/ 	.short	(.L_734 - .L_733)
.L_733:
        /*00a0*/ 	.word	0x00000008
.L_734:


//--------------------- .nv.info._Z15kernel__fill_u4P5uint4mS_ --------------------------
	.section	.nv.info._Z15kernel__fill_u4P5uint4mS_,"",@"SHT_CUDA_INFO"
	.sectionflags	@""
	.align	4


	//----- nvinfo : EIATTR_CUDA_API_VERSION
	.align		4
        /*0000*/ 	.byte	0x04, 0x37
        /*0002*/ 	.short	(.L_736 - .L_735)
.L_735:
        /*0004*/ 	.word	0x00000082


	//----- nvinfo : EIATTR_KPARAM_INFO
	.align		4
.L_736:
        /*0008*/ 	.byte	0x04, 0x17
        /*000a*/ 	.short	(.L_738 - .L_737)
.L_737:
        /*000c*/ 	.word	0x00000000
        /*0010*/ 	.short	0x0002
        /*0012*/ 	.short	0x0010
        /*0014*/ 	.byte	0x00, 0xf0, 0x41, 0x00


	//----- nvinfo : EIATTR_KPARAM_INFO
	.align		4
.L_738:
        /*0018*/ 	.byte	0x04, 0x17
        /*001a*/ 	.short	(.L_740 - .L_739)
.L_739:
        /*001c*/ 	.word	0x00000000
        /*0020*/ 	.short	0x0001
        /*0022*/ 	.short	0x0008
        /*0024*/ 	.byte	0x00, 0xf0, 0x21, 0x00


	//----- nvinfo : EIATTR_KPARAM_INFO
	.align		4
.L_740:
        /*0028*/ 	.byte	0x04, 0x17
        /*002a*/ 	.short	(.L_742 - .L_741)
.L_741:
        /*002c*/ 	.word	0x00000000
        /*0030*/ 	.short	0x0000
        /*0032*/ 	.short	0x0000
        /*0034*/ 	.byte	0x00, 0xf5, 0x21, 0x00


	//----- nvinfo : EIATTR_SPARSE_MMA_MASK
	.align		4
.L_742:
        /*0038*/ 	.byte	0x03, 0x50
        /*003a*/ 	.short	0x0000


	//----- nvinfo : EIATTR_MAXREG_COUNT
	.align		4
        /*003c*/ 	.byte	0x03, 0x1b
        /*003e*/ 	.short	0x00ff


	//----- nvinfo : EIATTR_MERCURY_ISA_VERSION
	.align		4
        /*0040*/ 	.byte	0x03, 0x5f
        /*0042*/ 	.short	0x0101


	//----- nvinfo : EIATTR_VRC_CTA_INIT_COUNT
	.align		4
        /*0044*/ 	.byte	0x02, 0x4a
	.zero		1
	.zero		1


	//----- nvinfo : EIATTR_EXIT_INSTR_OFFSETS
	.align		4
        /*0048*/ 	.byte	0x04, 0x1c
        /*004a*/ 	.short	(.L_744 - .L_743)


	//   ....[0]....
.L_743:
        /*004c*/ 	.word	0x00000080


	//   ....[1]....
        /*0050*/ 	.word	0x000001b0


	//----- nvinfo : EIATTR_CRS_STACK_SIZE
	.align		4
.L_744:
        /*0054*/ 	.byte	0x04, 0x1e
        /*0056*/ 	.short	(.L_746 - .L_745)
.L_745:
        /*0058*/ 	.word	0x00000000


	//----- nvinfo : EIATTR_CBANK_PARAM_SIZE
	.align		4
.L_746:
        /*005c*/ 	.byte	0x03, 0x19
        /*005e*/ 	.short	0x0020


	//----- nvinfo : EIATTR_PARAM_CBANK
	.align		4
        /*0060*/ 	.byte	0x04, 0x0a
        /*0062*/ 	.short	(.L_748 - .L_747)
	.align		4
.L_747:
        /*0064*/ 	.word	index@(.nv.constant0._Z15kernel__fill_u4P5uint4mS_)
        /*0068*/ 	.short	0x0380
        /*006a*/ 	.short	0x0020


	//----- nvinfo : EIATTR_SW_WAR
	.align		4
.L_748:
        /*006c*/ 	.byte	0x04, 0x36
        /*006e*/ 	.short	(.L_750 - .L_749)
.L_749:
        /*0070*/ 	.word	0x00000008
.L_750:


//--------------------- .nv.info._Z23kernel__read_reduce_u32PKjmPy --------------------------
	.section	.nv.info._Z23kernel__read_reduce_u32PKjmPy,"",@"SHT_CUDA_INFO"
	.sectionflags	@""
	.align	4


	//----- nvinfo : EIATTR_CUDA_API_VERSION
	.align		4
        /*0000*/ 	.byte	0x04, 0x37
        /*0002*/ 	.short	(.L_752 - .L_751)
.L_751:
        /*0004*/ 	.word	0x00000082


	//----- nvinfo : EIATTR_KPARAM_INFO
	.align		4
.L_752:
        /*0008*/ 	.byte	0x04, 0x17
        /*000a*/ 	.short	(.L_754 - .L_753)
.L_753:
        /*000c*/ 	.word	0x00000000
        /*0010*/ 	.short	0x0002
        /*0012*/ 	.short	0x0010
        /*0014*/ 	.byte	0x00, 0xf5, 0x21, 0x00


	//----- nvinfo : EIATTR_KPARAM_INFO
	.align		4
.L_754:
        /*0018*/ 	.byte	0x04, 0x17
        /*001a*/ 	.short	(.L_756 - .L_755)
.L_755:
        /*001c*/ 	.word	0x00000000
        /*0020*/ 	.short	0x0001
        /*0022*/ 	.short	0x0008
        /*0024*/ 	.byte	0x00, 0xf0, 0x21, 0x00


	//----- nvinfo : EIATTR_KPARAM_INFO
	.align		4
.L_756:
        /*0028*/ 	.byte	0x04, 0x17
        /*002a*/ 	.short	(.L_758 - .L_757)
.L_757:
        /*002c*/ 	.word	0x00000000
        /*0030*/ 	.short	0x0000
        /*0032*/ 	.short	0x0000
        /*0034*/ 	.byte	0x00, 0xf5, 0x21, 0x00


	//----- nvinfo : EIATTR_SPARSE_MMA_MASK
	.align		4
.L_758:
        /*0038*/ 	.byte	0x03, 0x50
        /*003a*/ 	.short	0x0000


	//----- nvinfo : EIATTR_MAXREG_COUNT
	.align		4
        /*003c*/ 	.byte	0x03, 0x1b
        /*003e*/ 	.short	0x00ff


	//----- nvinfo : EIATTR_NUM_BARRIERS
	.align		4
        /*0040*/ 	.byte	0x02, 0x4c
        /*0042*/ 	.byte	0x01
	.zero		1


	//----- nvinfo : EIATTR_MERCURY_ISA_VERSION
	.align		4
        /*0044*/ 	.byte	0x03, 0x5f
        /*0046*/ 	.short	0x0101


	//----- nvinfo : EIATTR_VRC_CTA_INIT_COUNT
	.align		4
        /*0048*/ 	.byte	0x02, 0x4a
	.zero		1
	.zero		1


	//----- nvinfo : EIATTR_EXIT_INSTR_OFFSETS
	.align		4
        /*004c*/ 	.byte	0x04, 0x1c
        /*004e*/ 	.short	(.L_760 - .L_759)


	//   ....[0]....
.L_759:
        /*0050*/ 	.word	0x00000350


	//   ....[1]....
        /*0054*/ 	.word	0x000003c0


	//----- nvinfo : EIATTR_CRS_STACK_SIZE
	.align		4
.L_760:
        /*0058*/ 	.byte	0x04, 0x1e
        /*005a*/ 	.short	(.L_762 - .L_761)
.L_761:
        /*005c*/ 	.word	0x00000000


	//----- nvinfo : EIATTR_CBANK_PARAM_SIZE
	.align		4
.L_762:
        /*0060*/ 	.byte	0x03, 0x19
        /*0062*/ 	.short	0x0018


	//----- nvinfo : EIATTR_PARAM_CBANK
	.align		4
        /*0064*/ 	.byte	0x04, 0x0a
        /*0066*/ 	.short	(.L_764 - .L_763)
	.align		4
.L_763:
        /*0068*/ 	.word	index@(.nv.constant0._Z23kernel__read_reduce_u32PKjmPy)
        /*006c*/ 	.short	0x0380
        /*006e*/ 	.short	0x0018


	//----- nvinfo : EIATTR_SW_WAR
	.align		4
.L_764:
        /*0070*/ 	.byte	0x04, 0x36
        /*0072*/ 	.short	(.L_766 - .L_765)
.L_765:
        /*0074*/ 	.word	0x00000008
.L_766:


//--------------------- .nv.info._Z12kernel__copyPK5uint4PS_m --------------------------
	.section	.nv.info._Z12kernel__copyPK5uint4PS_m,"",@"SHT_CUDA_INFO"
	.sectionflags	@""
	.align	4


	//----- nvinfo : EIATTR_CUDA_API_VERSION
	.align		4
        /*0000*/ 	.byte	0x04, 0x37
        /*0002*/ 	.short	(.L_768 - .L_767)
.L_767:
        /*0004*/ 	.word	0x00000082


	//----- nvinfo : EIATTR_KPARAM_INFO
	.align		4
.L_768:
        /*0008*/ 	.byte	0x04, 0x17
        /*000a*/ 	.short	(.L_770 - .L_769)
.L_769:
        /*000c*/ 	.word	0x00000000
        /*0010*/ 	.short	0x0002
        /*0012*/ 	.short	0x0010
        /*0014*/ 	.byte	0x00, 0xf0, 0x21, 0x00


	//----- nvinfo : EIATTR_KPARAM_INFO
	.align		4
.L_770:
        /*0018*/ 	.byte	0x04, 0x17
        /*001a*/ 	.short	(.L_772 - .L_771)
.L_771:
        /*001c*/ 	.word	0x00000000
        /*0020*/ 	.short	0x0001
        /*0022*/ 	.short	0x0008
        /*0024*/ 	.byte	0x00, 0xf5, 0x21, 0x00


	//----- nvinfo : EIATTR_KPARAM_INFO
	.align		4
.L_772:
        /*0028*/ 	.byte	0x04, 0x17
        /*002a*/ 	.short	(.L_774 - .L_773)
.L_773:
        /*002c*/ 	.word	0x00000000
        /*0030*/ 	.short	0x0000
        /*0032*/ 	.short	0x0000
        /*0034*/ 	.byte	0x00, 0xf5, 0x21, 0x00


	//----- nvinfo : EIATTR_SPARSE_MMA_MASK
	.align		4
.L_774:
        /*0038*/ 	.byte	0x03, 0x50
        /*003a*/ 	.short	0x0000


	//----- nvinfo : EIATTR_MAXREG_COUNT
	.align		4
        /*003c*/ 	.byte	0x03, 0x1b
        /*003e*/ 	.short	0x00ff


	//----- nvinfo : EIATTR_MERCURY_ISA_VERSION
	.align		4
        /*0040*/ 	.byte	0x03, 0x5f
        /*0042*/ 	.short	0x0101


	//----- nvinfo : EIATTR_VRC_CTA_INIT_COUNT
	.align		4
        /*0044*/ 	.byte	0x02, 0x4a
	.zero		1
	.zero		1


	//----- nvinfo : EIATTR_EXIT_INSTR_OFFSETS
	.align		4
        /*0048*/ 	.byte	0x04, 0x1c
        /*004a*/ 	.short	(.L_776 - .L_775)


	//   ....[0]....
.L_775:
        /*004c*/ 	.word	0x00000080


	//   ....[1]....
        /*0050*/ 	.word	0x000001c0


	//----- nvinfo : EIATTR_CRS_STACK_SIZE
	.align		4
.L_776:
        /*0054*/ 	.byte	0x04, 0x1e
        /*0056*/ 	.short	(.L_778 - .L_777)
.L_777:
        /*0058*/ 	.word	0x00000000


	//----- nvinfo : EIATTR_CBANK_PARAM_SIZE
	.align		4
.L_778:
        /*005c*/ 	.byte	0x03, 0x19
        /*005e*/ 	.short	0x0018


	//----- nvinfo : EIATTR_PARAM_CBANK
	.align		4
        /*0060*/ 	.byte	0x04, 0x0a
        /*0062*/ 	.short	(.L_780 - .L_779)
	.align		4
.L_779:
        /*0064*/ 	.word	index@(.nv.constant0._Z12kernel__copyPK5uint4PS_m)
        /*0068*/ 	.short	0x0380
        /*006a*/ 	.short	0x0018


	//----- nvinfo : EIATTR_SW_WAR
	.align		4
.L_780:
        /*006c*/ 	.byte	0x04, 0x36
        /*006e*/ 	.short	(.L_782 - .L_781)
.L_781:
        /*0070*/ 	.word	0x00000008
.L_782:


//--------------------- .nv.callgraph             --------------------------
	.section	.nv.callgraph,"",@"SHT_CUDA_CALLGRAPH"
	.align	4
	.sectionentsize	8
	.align		4
        /*0000*/ 	.word	0x00000000
	.align		4
        /*0004*/ 	.word	0xffffffff
	.align		4
        /*0008*/ 	.word	0x00000000
	.align		4
        /*000c*/ 	.word	0xfffffffe
	.align		4
        /*0010*/ 	.word	0x00000000
	.align		4
        /*0014*/ 	.word	0xfffffffd
	.align		4
        /*0018*/ 	.word	0x00000000
	.align		4
        /*001c*/ 	.word	0xfffffffc


//--------------------- .nv.constant4             --------------------------
	.section	.nv.constant4,"a",@progbits
	.align	8
	.align		8
.nv.constant4:
        /*0000*/ 	.dword	_ZN34_INTERNAL_a35e8b01_4_k_cu_94f689974cuda3std3__45__cpo5beginE
	.align		8
        /*0008*/ 	.dword	_ZN34_INTERNAL_a35e8b01_4_k_cu_94f689974cuda3std3__45__cpo3endE
	.align		8
        /*0010*/ 	.dword	_ZN34_INTERNAL_a35e8b01_4_k_cu_94f689974cuda3std3__45__cpo6cbeginE
	.align		8
        /*0018*/ 	.dword	_ZN34_INTERNAL_a35e8b01_4_k_cu_94f689974cuda3std3__45__cpo4cendE
	.align		8
        /*0020*/ 	.dword	_ZN34_INTERNAL_a35e8b01_4_k_cu_94f689974cuda3std3__45__cpo6rbeginE
	.align		8
        /*0028*/ 	.dword	_ZN34_INTERNAL_a35e8b01_4_k_cu_94f689974cuda3std3__45__cpo4rendE
	.align		8
        /*0030*/ 	.dword	_ZN34_INTERNAL_a35e8b01_4_k_cu_94f689974cuda3std3__45__cpo7crbeginE
	.align		8
        /*0038*/ 	.dword	_ZN34_INTERNAL_a35e8b01_4_k_cu_94f689974cuda3std3__45__cpo5crendE
	.align		8
        /*0040*/ 	.dword	_ZN34_INTERNAL_a35e8b01_4_k_cu_94f689974cuda3std3__436_GLOBAL__N__a35e8b01_4_k_cu_94f689976ignoreE
	.align		8
        /*0048*/ 	.dword	_ZN34_INTERNAL_a35e8b01_4_k_cu_94f689974cuda3std3__419piecewise_constructE
	.align		8
        /*0050*/ 	.dword	_ZN34_INTERNAL_a35e8b01_4_k_cu_94f689974cuda3std3__48in_placeE
	.align		8
        /*0058*/ 	.dword	_ZN34_INTERNAL_a35e8b01_4_k_cu_94f689974cuda3std3__420unreachable_sentinelE
	.align		8
        /*0060*/ 	.dword	_ZN34_INTERNAL_a35e8b01_4_k_cu_94f689974cuda3std3__47nulloptE
	.align		8
        /*0068*/ 	.dword	_ZN34_INTERNAL_a35e8b01_4_k_cu_94f689974cuda3std3__48unexpectE
	.align		8
        /*0070*/ 	.dword	_ZN34_INTERNAL_a35e8b01_4_k_cu_94f689974cuda3std6ranges3__45__cpo4swapE
	.align		8
        /*0078*/ 	.dword	_ZN34_INTERNAL_a35e8b01_4_k_cu_94f689974cuda3std6ranges3__45__cpo9iter_moveE
	.align		8
        /*0080*/ 	.dword	_ZN34_INTERNAL_a35e8b01_4_k_cu_94f689974cuda3std6ranges3__45__cpo5beginE
	.align		8
        /*0088*/ 	.dword	_ZN34_INTERNAL_a35e8b01_4_k_cu_94f689974cuda3std6ranges3__45__cpo3endE
	.align		8
        /*0090*/ 	.dword	_ZN34_INTERNAL_a35e8b01_4_k_cu_94f689974cuda3std6ranges3__45__cpo6cbeginE
	.align		8
        /*0098*/ 	.dword	_ZN34_INTERNAL_a35e8b01_4_k_cu_94f689974cuda3std6ranges3__45__cpo4cendE
	.align		8
        /*00a0*/ 	.dword	_ZN34_INTERNAL_a35e8b01_4_k_cu_94f689974cuda3std6ranges3__45__cpo7advanceE
	.align		8
        /*00a8*/ 	.dword	_ZN34_INTERNAL_a35e8b01_4_k_cu_94f689974cuda3std6ranges3__45__cpo9iter_swapE
	.align		8
        /*00b0*/ 	.dword	_ZN34_INTERNAL_a35e8b01_4_k_cu_94f689974cuda3std6ranges3__45__cpo4nextE
	.align		8
        /*00b8*/ 	.dword	_ZN34_INTERNAL_a35e8b01_4_k_cu_94f689974cuda3std6ranges3__45__cpo4prevE
	.align		8
        /*00c0*/ 	.dword	_ZN34_INTERNAL_a35e8b01_4_k_cu_94f689974cuda3std6ranges3__45__cpo4dataE
	.align		8
        /*00c8*/ 	.dword	_ZN34_INTERNAL_a35e8b01_4_k_cu_94f689974cuda3std6ranges3__45__cpo5cdataE
	.align		8
        /*00d0*/ 	.dword	_ZN34_INTERNAL_a35e8b01_4_k_cu_94f689974cuda3std6ranges3__45__cpo4sizeE
	.align		8
        /*00d8*/ 	.dword	_ZN34_INTERNAL_a35e8b01_4_k_cu_94f689974cuda3std6ranges3__45__cpo5ssizeE
	.align		8
        /*00e0*/ 	.dword	_ZN34_INTERNAL_a35e8b01_4_k_cu_94f689974cuda3std6ranges3__45__cpo8distanceE
	.align		8
        /*00e8*/ 	.dword	_ZN34_INTERNAL_a35e8b01_4_k_cu_94f689976thrust24THRUST_300001_SM_1000_NS8cuda_cub3parE
	.align		8
        /*00f0*/ 	.dword	_ZN34_INTERNAL_a35e8b01_4_k_cu_94f689976thrust24THRUST_300001_SM_1000_NS8cuda_cub10par_nosyncE
	.align		8
        /*00f8*/ 	.dword	_ZN34_INTERNAL_a35e8b01_4_k_cu_94f689976thrust24THRUST_300001_SM_1000_NS6system6detail10sequential3seqE
	.align		8
        /*0100*/ 	.dword	_ZN34_INTERNAL_a35e8b01_4_k_cu_94f689976thrust24THRUST_300001_SM_1000_NS6system3cpp3parE
	.align		8
        /*0108*/ 	.dword	_ZN34_INTERNAL_a35e8b01_4_k_cu_94f689976thrust24THRUST_300001_SM_1000_NS12placeholders2_1E
	.align		8
        /*0110*/ 	.dword	_ZN34_INTERNAL_a35e8b01_4_k_cu_94f689976thrust24THRUST_300001_SM_1000_NS12placeholders2_2E
	.align		8
        /*0118*/ 	.dword	_ZN34_INTERNAL_a35e8b01_4_k_cu_94f689976thrust24THRUST_300001_SM_1000_NS12placeholders2_3E
	.align		8
        /*0120*/ 	.dword	_ZN34_INTERNAL_a35e8b01_4_k_cu_94f689976thrust24THRUST_300001_SM_1000_NS12placeholders2_4E
	.align		8
        /*0128*/ 	.dword	_ZN34_INTERNAL_a35e8b01_4_k_cu_94f689976thrust24THRUST_300001_SM_1000_NS12placeholders2_5E
	.align		8
        /*0130*/ 	.dword	_ZN34_INTERNAL_a35e8b01_4_k_cu_94f689976thrust24THRUST_300001_SM_1000_NS12placeholders2_6E
	.align		8
        /*0138*/ 	.dword	_ZN34_INTERNAL_a35e8b01_4_k_cu_94f689976thrust24THRUST_300001_SM_1000_NS12placeholders2_7E
	.align		8
        /*0140*/ 	.dword	_ZN34_INTERNAL_a35e8b01_4_k_cu_94f689976thrust24THRUST_300001_SM_1000_NS12placeholders2_8E
	.align		8
        /*0148*/ 	.dword	_ZN34_INTERNAL_a35e8b01_4_k_cu_94f689976thrust24THRUST_300001_SM_1000_NS12placeholders2_9E
	.align		8
        /*0150*/ 	.dword	_ZN34_INTERNAL_a35e8b01_4_k_cu_94f689976thrust24THRUST_300001_SM_1000_NS12placeholders3_10E
	.align		8
        /*0158*/ 	.dword	_ZN34_INTERNAL_a35e8b01_4_k_cu_94f689976thrust24THRUST_300001_SM_1000_NS3seqE
	.align		8
        /*0160*/ 	.dword	_ZN34_INTERNAL_a35e8b01_4_k_cu_94f689976thrust24THRUST_300001_SM_1000_NS6deviceE


//--------------------- .text._ZN3cub18CUB_300001_SM_10006detail9transform16transform_kernelINS2_10policy_hubILb1EN4cuda3std3__45tupleIJN6thrust24THRUST_300001_SM_1000_NS7pointerI14__nv_bfloat162NSA_8cuda_cub3tagENSA_11use_defaultESF_EEEEEE10policy1000ElNS7_10__identityENSA_6detail15normal_iteratorINSA_10device_ptrISC_EEEEJPSC_EEEvT0_iT1_T2_DpNS2_10kernel_argIT3_EE --------------------------
	.section	.text._ZN3cub18CUB_300001_SM_10006detail9transform16transform_kernelINS2_10policy_hubILb1EN4cuda3std3__45tupleIJN6thrust24THRUST_300001_SM_1000_NS7pointerI14__nv_bfloat162NSA_8cuda_cub3tagENSA_11use_defaultESF_EEEEEE10policy1000ElNS7_10__identityENSA_6detail15normal_iteratorINSA_10device_ptrISC_EEEEJPSC_EEEvT0_iT1_T2_DpNS2_10kernel_argIT3_EE,"ax",@progbits
	.align	128
        .global         _ZN3cub18CUB_300001_SM_10006detail9transform16transform_kernelINS2_10policy_hubILb1EN4cuda3std3__45tupleIJN6thrust24THRUST_300001_SM_1000_NS7pointerI14__nv_bfloat162NSA_8cuda_cub3tagENSA_11use_defaultESF_EEEEEE10policy1000ElNS7_10__identityENSA_6detail15normal_iteratorINSA_10device_ptrISC_EEEEJPSC_EEEvT0_iT1_T2_DpNS2_10kernel_argIT3_EE
        .type           _ZN3cub18CUB_300001_SM_10006detail9transform16transform_kernelINS2_10policy_hubILb1EN4cuda3std3__45tupleIJN6thrust24THRUST_300001_SM_1000_NS7pointerI14__nv_bfloat162NSA_8cuda_cub3tagENSA_11use_defaultESF_EEEEEE10policy1000ElNS7_10__identityENSA_6detail15normal_iteratorINSA_10device_ptrISC_EEEEJPSC_EEEvT0_iT1_T2_DpNS2_10kernel_argIT3_EE,@function
        .size           _ZN3cub18CUB_300001_SM_10006detail9transform16transform_kernelINS2_10policy_hubILb1EN4cuda3std3__45tupleIJN6thrust24THRUST_300001_SM_1000_NS7pointerI14__nv_bfloat162NSA_8cuda_cub3tagENSA_11use_defaultESF_EEEEEE10policy1000ElNS7_10__identityENSA_6detail15normal_iteratorINSA_10device_ptrISC_EEEEJPSC_EEEvT0_iT1_T2_DpNS2_10kernel_argIT3_EE,(.L_x_390 - _ZN3cub18CUB_300001_SM_10006detail9transform16transform_kernelINS2_10policy_hubILb1EN4cuda3std3__45tupleIJN6thrust24THRUST_300001_SM_1000_NS7pointerI14__nv_bfloat162NSA_8cuda_cub3tagENSA_11use_defaultESF_EEEEEE10policy1000ElNS7_10__identityENSA_6detail15normal_iteratorINSA_10device_ptrISC_EEEEJPSC_EEEvT0_iT1_T2_DpNS2_10kernel_argIT3_EE)
        .other          _ZN3cub18CUB_300001_SM_10006detail9transform16transform_kernelINS2_10policy_hubILb1EN4cuda3std3__45tupleIJN6thrust24THRUST_300001_SM_1000_NS7pointerI14__nv_bfloat162NSA_8cuda_cub3tagENSA_11use_defaultESF_EEEEEE10policy1000ElNS7_10__identityENSA_6detail15normal_iteratorINSA_10device_ptrISC_EEEEJPSC_EEEvT0_iT1_T2_DpNS2_10kernel_argIT3_EE,@"STO_CUDA_ENTRY STV_DEFAULT"
_ZN3cub18CUB_300001_SM_10006detail9transform16transform_kernelINS2_10policy_hubILb1EN4cuda3std3__45tupleIJN6thrust24THRUST_300001_SM_1000_NS7pointerI14__nv_bfloat162NSA_8cuda_cub3tagENSA_11use_defaultESF_EEEEEE10policy1000ElNS7_10__identityENSA_6detail15normal_iteratorINSA_10device_ptrISC_EEEEJPSC_EEEvT0_iT1_T2_DpNS2_10kernel_argIT3_EE:
.text._ZN3cub18CUB_300001_SM_10006detail9transform16transform_kernelINS2_10policy_hubILb1EN4cuda3std3__45tupleIJN6thrust24THRUST_300001_SM_1000_NS7pointerI14__nv_bfloat162NSA_8cuda_cub3tagENSA_11use_defaultESF_EEEEEE10policy1000ElNS7_10__identityENSA_6detail15normal_iteratorINSA_10device_ptrISC_EEEEJPSC_EEEvT0_iT1_T2_DpNS2_10kernel_argIT3_EE:
[----:B------:R-:W-:Y:S08]  /*0000*/  LDC R1, c[0x0][0x37c] ;  /* 0x0000df00ff017b82 */ /* 0x000ff00000000800 */
[----:B------:R-:W0:Y:S01]  /*0010*/  LDC R0, c[0x0][0x388] ;  /* 0x0000e200ff007b82 */ /* 0x000e220000000800 */
[----:B------:R-:W1:Y:S01]  /*0020*/  LDCU.64 UR6, c[0x0][0x380] ;  /* 0x00007000ff0677ac */ /* 0x000e620008000a00 */
[----:B------:R-:W2:Y:S01]  /*0030*/  S2R R7, SR_TID.X ;  /* 0x0000000000077919 */ /* 0x000ea20000002100 */
[----:B------:R-:W-:Y:S05]  /*0040*/  BSSY.RECONVERGENT B0, `(.L_x_0) ;  /* 0x000001a000007945 */ /* 0x000fea0003800200 */
[----:B------:R-:W3:Y:S01]  /*0050*/  S2UR UR4, SR_CTAID.X ;  /* 0x00000000000479c3 */ /* 0x000ee20000002500 */
[----:B0-----:R-:W-:-:S05]  /*0060*/  IMAD.SHL.U32 R5, R0, 0x80, RZ ;  /* 0x0000008000057824 */ /* 0x001fca00078e00ff */
[----:B------:R-:W-:Y:S01]  /*0070*/  SHF.R.S32.HI R4, RZ, 0x1f, R5 ;  /* 0x0000001fff047819 */ /* 0x000fe20000011405 */
[----:B---3--:R-:W-:-:S04]  /*0080*/  IMAD.WIDE.U32 R2, R5, UR4, RZ ;  /* 0x0000000405027c25 */ /* 0x008fc8000f8e00ff */
[----:B------:R-:W-:Y:S01]  /*0090*/  IMAD R13, R4, UR4, RZ ;  /* 0x00000004040d7c24 */ /* 0x000fe2000f8e02ff */
[----:B-1----:R-:W-:Y:S01]  /*00a0*/  IADD3 R6, P1, PT, -R2, UR6, RZ ;  /* 0x0000000602067c10 */ /* 0x002fe2000ff3e1ff */
[----:B--2---:R-:W-:Y:S02]  /*00b0*/  IMAD.SHL.U32 R11, R7, 0x80, RZ ;  /* 0x00000080070b7824 */ /* 0x004fe400078e00ff */
[----:B------:R-:W-:Y:S01]  /*00c0*/  IMAD.IADD R13, R3, 0x1, R13 ;  /* 0x00000001030d7824 */ /* 0x000fe200078e020d */
[----:B------:R-:W-:-:S04]  /*00d0*/  ISETP.LT.U32.AND P0, PT, R6, R5, PT ;  /* 0x000000050600720c */ /* 0x000fc80003f01070 */
[----:B------:R-:W-:-:S04]  /*00e0*/  IADD3.X R9, PT, PT, ~R13, UR7, RZ, P1, !PT ;  /* 0x000000070d097c10 */ /* 0x000fc80008ffe5ff */
[----:B------:R-:W-:-:S04]  /*00f0*/  ISETP.LT.AND.EX P0, PT, R9, R4, PT, P0 ;  /* 0x000000040900720c */ /* 0x000fc80003f01300 */
[----:B------:R-:W-:-:S04]  /*0100*/  SEL R6, R6, R5, P0 ;  /* 0x0000000506067207 */ /* 0x000fc80000000000 */
[----:B------:R-:W-:-:S04]  /*0110*/  SHF.L.U32 R4, R6, 0x2, RZ ;  /* 0x0000000206047819 */ /* 0x000fc800000006ff */
[----:B------:R-:W-:-:S13]  /*0120*/  ISETP.GE.AND P0, PT, R11, R4, PT ;  /* 0x000000040b00720c */ /* 0x000fda0003f06270 */
[----:B------:R-:W-:Y:S05]  /*0130*/  @P0 BRA `(.L_x_1) ;  /* 0x0000000000280947 */ /* 0x000fea0003800000 */
[----:B------:R-:W0:Y:S02]  /*0140*/  LDC.64 R8, c[0x0][0x398] ;  /* 0x0000e600ff087b82 */ /* 0x000e240000000a00 */
[----:B0-----:R-:W-:-:S04]  /*0150*/  LEA R8, P0, R2, R8, 0x2 ;  /* 0x0000000802087211 */ /* 0x001fc800078010ff */
[----:B------:R-:W-:-:S03]  /*0160*/  LEA.HI.X R9, R2, R9, R13, 0x2, P0 ;  /* 0x0000000902097211 */ /* 0x000fc600000f140d */
[----:B------:R-:W-:-:S07]  /*0170*/  IMAD.WIDE.U32 R8, R7, 0x80, R8 ;  /* 0x0000008007087825 */ /* 0x000fce00078e0008 */
.L_x_2:
[----:B------:R-:W-:Y:S01]  /*0180*/  VIADD R11, R11, 0x4000 ;  /* 0x000040000b0b7836 */ /* 0x000fe20000000000 */
[----:B------:R0:W-:Y:S04]  /*0190*/  CCTL.E.PF2 [R8] ;  /* 0x000000000800798f */ /* 0x0001e80000800100 */
[----:B------:R-:W-:Y:S02]  /*01a0*/  ISETP.GE.AND P0, PT, R11, R4, PT ;  /* 0x000000040b00720c */ /* 0x000fe40003f06270 */
[----:B0-----:R-:W-:-:S05]  /*01b0*/  IADD3 R8, P1, PT, R8, 0x4000, RZ ;  /* 0x0000400008087810 */ /* 0x001fca0007f3e0ff */
[----:B------:R-:W-:-:S06]  /*01c0*/  IMAD.X R9, RZ, RZ, R9, P1 ;  /* 0x000000ffff097224 */ /* 0x000fcc00008e0609 */
[----:B------:R-:W-:Y:S05]  /*01d0*/  @!P0 BRA `(.L_x_2) ;  /* 0xfffffffc00e88947 */ /* 0x000fea000383ffff */
.L_x_1:
[----:B------:R-:W-:Y:S05]  /*01e0*/  BSYNC.RECONVERGENT B0 ;  /* 0x0000000000007941 */ /* 0x000fea0003800200 */
.L_x_0:
[----:B------:R-:W0:Y:S01]  /*01f0*/  LDCU.128 UR8, c[0x0][0x390] ;  /* 0x00007200ff0877ac */ /* 0x000e220008000c00 */
[----:B------:R-:W-:Y:S02]  /*0200*/  ISETP.NE.AND P0, PT, R5, R6, PT ;  /* 0x000000060500720c */ /* 0x000fe40003f05270 */
[C---:B------:R-:W-:Y:S01]  /*0210*/  SHF.L.U32 R4, R2.reuse, 0x2, RZ ;  /* 0x0000000202047819 */ /* 0x040fe200000006ff */
[----:B------:R-:W1:Y:S01]  /*0220*/  LDCU.64 UR6, c[0x0][0x358] ;  /* 0x00006b00ff0677ac */ /* 0x000e620008000a00 */
[----:B------:R-:W-:Y:S02]  /*0230*/  SHF.L.U64.HI R8, R2, 0x2, R13 ;  /* 0x0000000202087819 */ /* 0x000fe4000001020d */
[C---:B0-----:R-:W-:Y:S02]  /*0240*/  IADD3 R2, P1, PT, R4.reuse, UR10, RZ ;  /* 0x0000000a04027c10 */ /* 0x041fe4000ff3e0ff */
[----:B------:R-:W-:Y:S02]  /*0250*/  IADD3 R4, P2, PT, R4, UR8, RZ ;  /* 0x0000000804047c10 */ /* 0x000fe4000ff5e0ff */
[----:B------:R-:W-:-:S02]  /*0260*/  IADD3.X R3, PT, PT, R8, UR11, RZ, P1, !PT ;  /* 0x0000000b08037c10 */ /* 0x000fc40008ffe4ff */
[----:B------:R-:W-:Y:S01]  /*0270*/  IADD3.X R5, PT, PT, R8, UR9, RZ, P2, !PT ;  /* 0x0000000908057c10 */ /* 0x000fe200097fe4ff */
[----:B-1----:R-:W-:Y:S08]  /*0280*/  @!P0 BRA `(.L_x_3) ;  /* 0x0000001000e08947 */ /* 0x002ff00003800000 */
[----:B------:R-:W-:-:S13]  /*0290*/  ISETP.GE.AND P0, PT, R0, 0x1, PT ;  /* 0x000000010000780c */ /* 0x000fda0003f06270 */
[----:B------:R-:W-:Y:S05]  /*02a0*/  @!P0 EXIT ;  /* 0x000000000000894d */ /* 0x000fea0003800000 */
[C---:B------:R-:W-:Y:S01]  /*02b0*/  ISETP.GE.U32.AND P0, PT, R0.reuse, 0x10, PT ;  /* 0x000000100000780c */ /* 0x040fe20003f06070 */
[----:B------:R-:W-:Y:S01]  /*02c0*/  IMAD.MOV.U32 R8, RZ, RZ, RZ ;  /* 0x000000ffff087224 */ /* 0x000fe200078e00ff */
[----:B------:R-:W-:-:S11]  /*02d0*/  LOP3.LUT R18, R0, 0xf, RZ, 0xc0, !PT ;  /* 0x0000000f00127812 */ /* 0x000fd600078ec0ff */
[----:B------:R-:W-:Y:S05]  /*02e0*/  @!P0 BRA `(.L_x_4) ;  /* 0x0000000c000c8947 */ /* 0x000fea0003800000 */
[----:B------:R-:W-:-:S13]  /*02f0*/  ISETP.GE.AND P0, PT, R7, R6, PT ;  /* 0x000000060700720c */ /* 0x000fda0003f06270 */
[----:B------:R-:W-:-:S05]  /*0300*/  @!P0 IMAD.WIDE.U32 R8, R7, 0x4, R2 ;  /* 0x0000000407088825 */ /* 0x000fca00078e0002 */
[----:B------:R-:W2:Y:S01]  /*0310*/  @!P0 LDG.E R19, desc[UR6][R8.64] ;  /* 0x0000000608138981 */ /* 0x000ea2000c1e1900 */
[C---:B------:R-:W-:Y:S02]  /*0320*/  VIADD R15, R7.reuse, 0x80 ;  /* 0x00000080070f7836 */ /* 0x040fe40000000000 */
[----:B------:R-:W-:-:S03]  /*0330*/  @!P0 IMAD.WIDE.U32 R10, R7, 0x4, R4 ;  /* 0x00000004070a8825 */ /* 0x000fc600078e0004 */
[----:B------:R-:W-:-:S13]  /*0340*/  ISETP.GE.AND P1, PT, R15, R6, PT ;  /* 0x000000060f00720c */ /* 0x000fda0003f26270 */
[----:B------:R-:W-:Y:S01]  /*0350*/  @!P1 IMAD.WIDE.U32 R12, R15, 0x4, R2 ;  /* 0x000000040f0c9825 */ /* 0x000fe200078e0002 */
[----:B------:R-:W-:Y:S01]  /*0360*/  IADD3 R23, PT, PT, R7, 0x100, RZ ;  /* 0x0000010007177810 */ /* 0x000fe20007ffe0ff */
[----:B--2---:R0:W-:Y:S04]  /*0370*/  @!P0 STG.E desc[UR6][R10.64], R19 ;  /* 0x000000130a008986 */ /* 0x0041e8000c101906 */
[----:B------:R-:W2:Y:S01]  /*0380*/  @!P1 LDG.E R21, desc[UR6][R12.64] ;  /* 0x000000060c159981 */ /* 0x000ea2000c1e1900 */
[----:B------:R-:W-:Y:S01]  /*0390*/  ISETP.GE.AND P0, PT, R23, R6, PT ;  /* 0x000000061700720c */ /* 0x000fe20003f06270 */
[----:B------:R-:W-:-:S12]  /*03a0*/  @!P1 IMAD.WIDE.U32 R14, R15, 0x4, R4 ;  /* 0x000000040f0e9825 */ /* 0x000fd800078e0004 */
[----:B------:R-:W-:-:S04]  /*03b0*/  @!P0 IMAD.WIDE.U32 R16, R23, 0x4, R2 ;  /* 0x0000000417108825 */ /* 0x000fc800078e0002 */
[----:B------:R-:W-:Y:S01]  /*03c0*/  VIADD R27, R7, 0x180 ;  /* 0x00000180071b7836 */ /* 0x000fe20000000000 */
[----:B--2---:R1:W-:Y:S04]  /*03d0*/  @!P1 STG.E desc[UR6][R14.64], R21 ;  /* 0x000000150e009986 */ /* 0x0043e8000c101906 */
[----:B------:R-:W2:Y:S01]  /*03e0*/  @!P0 LDG.E R25, desc[UR6][R16.64] ;  /* 0x0000000610198981 */ /* 0x000ea2000c1e1900 */
[----:B------:R-:W-:Y:S01]  /*03f0*/  ISETP.GE.AND P1, PT, R27, R6, PT ;  /* 0x000000061b00720c */ /* 0x000fe20003f26270 */
[----:B------:R-:W-:-:S12]  /*0400*/  @!P0 IMAD.WIDE.U32 R8, R23, 0x4, R4 ;  /* 0x0000000417088825 */ /* 0x000fd800078e0004 */
[----:B0-----:R-:W-:-:S04]  /*0410*/  @!P1 IMAD.WIDE.U32 R10, R27, 0x4, R2 ;  /* 0x000000041b0a9825 */ /* 0x001fc800078e0002 */
[----:B------:R-:W-:Y:S01]  /*0420*/  VIADD R23, R7, 0x200 ;  /* 0x0000020007177836 */ /* 0x000fe20000000000 */
[----:B--2---:R0:W-:Y:S04]  /*0430*/  @!P0 STG.E desc[UR6][R8.64], R25 ;  /* 0x0000001908008986 */ /* 0x0041e8000c101906 */
[----:B------:R-:W2:Y:S01]  /*0440*/  @!P1 LDG.E R19, desc[UR6][R10.64] ;  /* 0x000000060a139981 */ /* 0x000ea2000c1e1900 */
[----:B------:R-:W-:Y:S01]  /*0450*/  ISETP.GE.AND P0, PT, R23, R6, PT ;  /* 0x000000061700720c */ /* 0x000fe20003f06270 */
[----:B------:R-:W-:-:S12]  /*0460*/  @!P1 IMAD.WIDE.U32 R12, R27, 0x4, R4 ;  /* 0x000000041b0c9825 */ /* 0x000fd800078e0004 */
[----:B-1----:R-:W-:Y:S01]  /*0470*/  @!P0 IMAD.WIDE.U32 R14, R23, 0x4, R2 ;  /* 0x00000004170e8825 */ /* 0x002fe200078e0002 */
[----:B------:R-:W-:Y:S01]  /*0480*/  IADD3 R27, PT, PT, R7, 0x280, RZ ;  /* 0x00000280071b7810 */ /* 0x000fe20007ffe0ff */
        /* <DEDUP_REMOVED lines=10> */
[----:B-1----:R-:W-:-:S04]  /*0530*/  @!P0 IMAD.WIDE.U32 R12, R25, 0x4, R2 ;  /* 0x00000004190c8825 */ /* 0x002fc800078e0002 */
[----:B------:R-:W-:Y:S01]  /*0540*/  VIADD R27, R7, 0x380 ;  /* 0x00000380071b7836 */ /* 0x000fe20000000000 */
[----:B--2---:R1:W-:Y:S04]  /*0550*/  @!P1 STG.E desc[UR6][R10.64], R23 ;  /* 0x000000170a009986 */ /* 0x0043e8000c101906 */
[----:B------:R-:W2:Y:S01]  /*0560*/  @!P0 LDG.E R19, desc[UR6][R12.64] ;  /* 0x000000060c138981 */ /* 0x000ea2000c1e1900 */
[----:B------:R-:W-:Y:S01]  /*0570*/  ISETP.GE.AND P1, PT, R27, R6, PT ;  /* 0x000000061b00720c */ /* 0x000fe20003f26270 */
[----:B------:R-:W-:-:S12]  /*0580*/  @!P0 IMAD.WIDE.U32 R14, R25, 0x4, R4 ;  /* 0x00000004190e8825 */ /* 0x000fd800078e0004 */
[----:B0-----:R-:W-:Y:S01]  /*0590*/  @!P1 IMAD.WIDE.U32 R16, R27, 0x4, R2 ;  /* 0x000000041b109825 */ /* 0x001fe200078e0002 */
[----:B------:R-:W-:Y:S01]  /*05a0*/  IADD3 R25, PT, PT, R7, 0x400, RZ ;  /* 0x0000040007197810 */ /* 0x000fe20007ffe0ff */
[----:B--2---:R0:W-:Y:S04]  /*05b0*/  @!P0 STG.E desc[UR6][R14.64], R19 ;  /* 0x000000130e008986 */ /* 0x0041e8000c101906 */
[----:B------:R-:W2:Y:S01]  /*05c0*/  @!P1 LDG.E R17, desc[UR6][R16.64] ;  /* 0x0000000610119981 */ /* 0x000ea2000c1e1900 */
[----:B------:R-:W-:Y:S01]  /*05d0*/  ISETP.GE.AND P2, PT, R25, R6, PT ;  /* 0x000000061900720c */ /* 0x000fe20003f46270 */
[----:B------:R-:W-:-:S12]  /*05e0*/  @!P1 IMAD.WIDE.U32 R8, R27, 0x4, R4 ;  /* 0x000000041b089825 */ /* 0x000fd800078e0004 */
[----:B------:R-:W-:Y:S01]  /*05f0*/  @!P2 IMAD.WIDE.U32 R20, R25, 0x4, R2 ;  /* 0x000000041914a825 */ /* 0x000fe200078e0002 */
[----:B--2---:R2:W-:Y:S05]  /*0600*/  @!P1 STG.E desc[UR6][R8.64], R17 ;  /* 0x0000001108009986 */ /* 0x0045ea000c101906 */
[----:B------:R-:W3:Y:S01]  /*0610*/  @!P2 LDG.E R21, desc[UR6][R20.64] ;  /* 0x000000061415a981 */ /* 0x000ee2000c1e1900 */
[----:B-1----:R-:W-:Y:S02]  /*0620*/  VIADD R23, R7, 0x480 ;  /* 0x0000048007177836 */ /* 0x002fe40000000000 */
[----:B------:R-:W-:-:S03]  /*0630*/  @!P2 IMAD.WIDE.U32 R12, R25, 0x4, R4 ;  /* 0x00000004190ca825 */ /* 0x000fc600078e0004 */
[C---:B------:R-:W-:Y:S01]  /*0640*/  ISETP.GE.AND P0, PT, R23.reuse, R6, PT ;  /* 0x000000061700720c */ /* 0x040fe20003f06270 */
[----:B------:R-:W-:-:S04]  /*0650*/  IMAD.WIDE R10, R23, 0x4, R2 ;  /* 0x00000004170a7825 */ /* 0x000fc800078e0202 */
[----:B0-----:R-:W-:Y:S01]  /*0660*/  VIADD R19, R7, 0x500 ;  /* 0x0000050007137836 */ /* 0x001fe20000000000 */
[----:B---3--:R0:W-:Y:S07]  /*0670*/  @!P2 STG.E desc[UR6][R12.64], R21 ;  /* 0x000000150c00a986 */ /* 0x0081ee000c101906 */
[----:B------:R-:W3:Y:S01]  /*0680*/  @!P0 LDG.E R15, desc[UR6][R10.64] ;  /* 0x000000060a0f8981 */ /* 0x000ee2000c1e1900 */
[-C--:B------:R-:W-:Y:S01]  /*0690*/  ISETP.GE.AND P6, PT, R19, R6.reuse, PT ;  /* 0x000000061300720c */ /* 0x080fe20003fc6270 */
[C---:B------:R-:W-:Y:S01]  /*06a0*/  VIADD R27, R7.reuse, 0x600 ;  /* 0x00000600071b7836 */ /* 0x040fe20000000000 */
[C---:B------:R-:W-:Y:S01]  /*06b0*/  IADD3 R25, PT, PT, R7.reuse, 0x580, RZ ;  /* 0x0000058007197810 */ /* 0x040fe20007ffe0ff */
[C---:B--2---:R-:W-:Y:S01]  /*06c0*/  VIADD R9, R7.reuse, 0x680 ;  /* 0x0000068007097836 */ /* 0x044fe20000000000 */
[C---:B------:R-:W-:Y:S01]  /*06d0*/  IADD3 R17, PT, PT, R7.reuse, 0x700, RZ ;  /* 0x0000070007117810 */ /* 0x040fe20007ffe0ff */
[----:B------:R-:W-:Y:S01]  /*06e0*/  VIADD R19, R7, 0x780 ;  /* 0x0000078007137836 */ /* 0x000fe20000000000 */
[----:B------:R-:W-:Y:S01]  /*06f0*/  LOP3.LUT R8, R0, 0x7ffffff0, RZ, 0xc0, !PT ;  /* 0x7ffffff000087812 */ /* 0x000fe200078ec0ff */
[----:B0-----:R-:W-:Y:S01]  /*0700*/  IMAD.WIDE R12, R23, 0x4, R4 ;  /* 0x00000004170c7825 */ /* 0x001fe200078e0204 */
[----:B------:R-:W-:Y:S01]  /*0710*/  BSSY.RECONVERGENT B0, `(.L_x_5) ;  /* 0x000000b000007945 */ /* 0x000fe20003800200 */
[----:B------:R-:W-:-:S02]  /*0720*/  ISETP.GE.AND P5, PT, R25, R6, PT ;  /* 0x000000061900720c */ /* 0x000fc40003fa6270 */
[-C--:B------:R-:W-:Y:S02]  /*0730*/  ISETP.GE.AND P4, PT, R27, R6.reuse, PT ;  /* 0x000000061b00720c */ /* 0x080fe40003f86270 */
[-C--:B------:R-:W-:Y:S02]  /*0740*/  ISETP.GE.AND P3, PT, R9, R6.reuse, PT ;  /* 0x000000060900720c */ /* 0x080fe40003f66270 */
[-C--:B------:R-:W-:Y:S02]  /*0750*/  ISETP.GE.AND P2, PT, R17, R6.reuse, PT ;  /* 0x000000061100720c */ /* 0x080fe40003f46270 */
[----:B------:R-:W-:Y:S01]  /*0760*/  ISETP.GE.AND P1, PT, R19, R6, PT ;  /* 0x000000061300720c */ /* 0x000fe20003f26270 */
[----:B---3--:R0:W-:Y:S01]  /*0770*/  @!P0 STG.E desc[UR6][R12.64], R15 ;  /* 0x0000000f0c008986 */ /* 0x0081e2000c101906 */
[----:B------:R-:W-:Y:S01]  /*0780*/  ISETP.NE.AND P0, PT, R8, 0x10, PT ;  /* 0x000000100800780c */ /* 0x000fe20003f05270 */
[----:B------:R-:W-:-:S12]  /*0790*/  @P6 BRA `(.L_x_6) ;  /* 0x0000000000086947 */ /* 0x000fd80003800000 */
[----:B------:R-:W2:Y:S04]  /*07a0*/  LDG.E R9, desc[UR6][R10.64+0x200] ;  /* 0x000200060a097981 */ /* 0x000ea8000c1e1900 */
[----:B--2---:R1:W-:Y:S02]  /*07b0*/  STG.E desc[UR6][R12.64+0x200], R9 ;  /* 0x000200090c007986 */ /* 0x0043e4000c101906 */
.L_x_6:
[----:B------:R-:W-:Y:S05]  /*07c0*/  BSYNC.RECONVERGENT B0 ;  /* 0x0000000000007941 */ /* 0x000fea0003800200 */
.L_x_5:
[----:B------:R-:W-:Y:S04]  /*07d0*/  BSSY.RECONVERGENT B0, `(.L_x_7) ;  /* 0x0000004000007945 */ /* 0x000fe80003800200 */
[----:B------:R-:W-:Y:S05]  /*07e0*/  @P5 BRA `(.L_x_8) ;  /* 0x0000000000085947 */ /* 0x000fea0003800000 */
[----:B-1----:R-:W2:Y:S04]  /*07f0*/  LDG.E R9, desc[UR6][R10.64+0x400] ;  /* 0x000400060a097981 */ /* 0x002ea8000c1e1900 */
[----:B--2---:R2:W-:Y:S02]  /*0800*/  STG.E desc[UR6][R12.64+0x400], R9 ;  /* 0x000400090c007986 */ /* 0x0045e4000c101906 */
.L_x_8:
[----:B------:R-:W-:Y:S05]  /*0810*/  BSYNC.RECONVERGENT B0 ;  /* 0x0000000000007941 */ /* 0x000fea0003800200 */
.L_x_7:
[----:B------:R-:W-:Y:S04]  /*0820*/  BSSY.RECONVERGENT B0, `(.L_x_9) ;  /* 0x0000004000007945 */ /* 0x000fe80003800200 */
[----:B------:R-:W-:Y:S05]  /*0830*/  @P4 BRA `(.L_x_10) ;  /* 0x0000000000084947 */ /* 0x000fea0003800000 */
[----:B-12---:R-:W2:Y:S04]  /*0840*/  LDG.E R9, desc[UR6][R10.64+0x600] ;  /* 0x000600060a097981 */ /* 0x006ea8000c1e1900 */
[----:B--2---:R3:W-:Y:S02]  /*0850*/  STG.E desc[UR6][R12.64+0x600], R9 ;  /* 0x000600090c007986 */ /* 0x0047e4000c101906 */
.L_x_10:
[----:B------:R-:W-:Y:S05]  /*0860*/  BSYNC.RECONVERGENT B0 ;  /* 0x0000000000007941 */ /* 0x000fea0003800200 */
.L_x_9:
[----:B------:R-:W-:Y:S04]  /*0870*/  BSSY.RECONVERGENT B0, `(.L_x_11) ;  /* 0x0000004000007945 */ /* 0x000fe80003800200 */
[----:B------:R-:W-:Y:S05]  /*0880*/  @P3 BRA `(.L_x_12) ;  /* 0x0000000000083947 */ /* 0x000fea0003800000 */
[----:B-123--:R-:W2:Y:S04]  /*0890*/  LDG.E R9, desc[UR6][R10.64+0x800] ;  /* 0x000800060a097981 */ /* 0x00eea8000c1e1900 */
[----:B--2---:R4:W-:Y:S02]  /*08a0*/  STG.E desc[UR6][R12.64+0x800], R9 ;  /* 0x000800090c007986 */ /* 0x0049e4000c101906 */
.L_x_12:
[----:B------:R-:W-:Y:S05]  /*08b0*/  BSYNC.RECONVERGENT B0 ;  /* 0x0000000000007941 */ /* 0x000fea0003800200 */
.L_x_11:
[----:B------:R-:W-:Y:S04]  /*08c0*/  BSSY.RECONVERGENT B0, `(.L_x_13) ;  /* 0x0000004000007945 */ /* 0x000fe80003800200 */
[----:B------:R-:W-:Y:S05]  /*08d0*/  @P2 BRA `(.L_x_14) ;  /* 0x0000000000082947 */ /* 0x000fea0003800000 */
[----:B-1234-:R-:W2:Y:S04]  /*08e0*/  LDG.E R9, desc[UR6][R10.64+0xa00] ;  /* 0x000a00060a097981 */ /* 0x01eea8000c1e1900 */
[----:B--2---:R1:W-:Y:S02]  /*08f0*/  STG.E desc[UR6][R12.64+0xa00], R9 ;  /* 0x000a00090c007986 */ /* 0x0043e4000c101906 */
.L_x_14:
[----:B------:R-:W-:Y:S05]  /*0900*/  BSYNC.RECONVERGENT B0 ;  /* 0x0000000000007941 */ /* 0x000fea0003800200 */
.L_x_13:
[----:B------:R-:W-:Y:S04]  /*0910*/  BSSY.RECONVERGENT B0, `(.L_x_15) ;  /* 0x0000004000007945 */ /* 0x000fe80003800200 */
[----:B------:R-:W-:Y:S05]  /*0920*/  @P1 BRA `(.L_x_16) ;  /* 0x0000000000081947 */ /* 0x000fea0003800000 */
[----:B------:R-:W5:Y:S04]  /*0930*/  LDG.E R11, desc[UR6][R10.64+0xc00] ;  /* 0x000c00060a0b7981 */ /* 0x000f68000c1e1900 */
[----:B-----5:R0:W-:Y:S02]  /*0940*/  STG.E desc[UR6][R12.64+0xc00], R11 ;  /* 0x000c000b0c007986 */ /* 0x0201e4000c101906 */
.L_x_16:
[----:B------:R-:W-:Y:S05]  /*0950*/  BSYNC.RECONVERGENT B0 ;  /* 0x0000000000007941 */ /* 0x000fea0003800200 */
.L_x_15:
[----:B------:R-:W-:Y:S05]  /*0960*/  @!P0 BRA `(.L_x_4) ;  /* 0x00000004006c8947 */ /* 0x000fea0003800000 */
[----:B------:R-:W-:-:S07]  /*0970*/  IMAD.MOV.U32 R0, RZ, RZ, 0x10 ;  /* 0x00000010ff007424 */ /* 0x000fce00078e00ff */
.L_x_19:
[----:B-1234-:R-:W-:-:S04]  /*0980*/  LEA R9, R0, R7, 0x7 ;  /* 0x0000000700097211 */ /* 0x01efc800078e38ff */
[----:B------:R-:W-:-:S13]  /*0990*/  ISETP.GE.AND P0, PT, R9, R6, PT ;  /* 0x000000060900720c */ /* 0x000fda0003f06270 */
[----:B0-----:R-:W-:-:S06]  /*09a0*/  @!P0 IMAD.WIDE.U32 R10, R9, 0x4, R2 ;  /* 0x00000004090a8825 */ /* 0x001fcc00078e0002 */
[----:B------:R-:W2:Y:S01]  /*09b0*/  @!P0 LDG.E R11, desc[UR6][R10.64] ;  /* 0x000000060a0b8981 */ /* 0x000ea2000c1e1900 */
[C---:B------:R-:W-:Y:S02]  /*09c0*/  VIADD R21, R9.reuse, 0x80 ;  /* 0x0000008009157836 */ /* 0x040fe40000000000 */
[----:B------:R-:W-:-:S03]  /*09d0*/  @!P0 IMAD.WIDE.U32 R22, R9, 0x4, R4 ;  /* 0x0000000409168825 */ /* 0x000fc600078e0004 */
[----:B------:R-:W-:-:S13]  /*09e0*/  ISETP.GE.AND P1, PT, R21, R6, PT ;  /* 0x000000061500720c */ /* 0x000fda0003f26270 */
[----:B------:R-:W-:Y:S01]  /*09f0*/  @!P1 IMAD.WIDE.U32 R12, R21, 0x4, R2 ;  /* 0x00000004150c9825 */ /* 0x000fe200078e0002 */
[----:B--2---:R0:W-:Y:S05]  /*0a00*/  @!P0 STG.E desc[UR6][R22.64], R11 ;  /* 0x0000000b16008986 */ /* 0x0041ea000c101906 */
[----:B------:R-:W2:Y:S01]  /*0a10*/  @!P1 LDG.E R13, desc[UR6][R12.64] ;  /* 0x000000060c0d9981 */ /* 0x000ea2000c1e1900 */
[----:B------:R-:W-:Y:S02]  /*0a20*/  VIADD R17, R9, 0x100 ;  /* 0x0000010009117836 */ /* 0x000fe40000000000 */
        /* <DEDUP_REMOVED lines=43> */
[----:B------:R-:W-:-:S04]  /*0ce0*/  @!P0 IMAD.WIDE.U32 R16, R25, 0x4, R4 ;  /* 0x0000000419108825 */ /* 0x000fc800078e0004 */
[----:B0-----:R-:W-:-:S04]  /*0cf0*/  IMAD.WIDE R10, R19, 0x4, R2 ;  /* 0x00000004130a7825 */ /* 0x001fc800078e0202 */
[----:B------:R-:W-:Y:S01]  /*0d00*/  VIADD R13, R9, 0x500 ;  /* 0x00000500090d7836 */ /* 0x000fe20000000000 */
[----:B--2---:R0:W-:Y:S04]  /*0d10*/  @!P0 STG.E desc[UR6][R16.64], R27 ;  /* 0x0000001b10008986 */ /* 0x0041e8000c101906 */
[----:B------:R-:W2:Y:S01]  /*0d20*/  @!P1 LDG.E R25, desc[UR6][R10.64] ;  /* 0x000000060a199981 */ /* 0x000ea2000c1e1900 */
[----:B------:R-:W-:Y:S01]  /*0d30*/  ISETP.GE.AND P0, PT, R13, R6, PT ;  /* 0x000000060d00720c */ /* 0x000fe20003f06270 */
[----:B------:R-:W-:-:S04]  /*0d40*/  IMAD.WIDE R12, R19, 0x4, R4 ;  /* 0x00000004130c7825 */ /* 0x000fc800078e0204 */
[----:B------:R-:W-:Y:S01]  /*0d50*/  VIADD R15, R9, 0x580 ;  /* 0x00000580090f7836 */ /* 0x000fe20000000000 */
[----:B--2---:R2:W-:Y:S07]  /*0d60*/  @!P1 STG.E desc[UR6][R12.64], R25 ;  /* 0x000000190c009986 */ /* 0x0045ee000c101906 */
[----:B------:R-:W3:Y:S01]  /*0d70*/  @!P0 LDG.E R23, desc[UR6][R10.64+0x200] ;  /* 0x000200060a178981 */ /* 0x000ee2000c1e1900 */
[-C--:B------:R-:W-:Y:S02]  /*0d80*/  ISETP.GE.AND P1, PT, R15, R6.reuse, PT ;  /* 0x000000060f00720c */ /* 0x080fe40003f26270 */
[----:B------:R-:W-:Y:S01]  /*0d90*/  IADD3 R15, PT, PT, R9, 0x600, RZ ;  /* 0x00000600090f7810 */ /* 0x000fe20007ffe0ff */
[----:B---3--:R2:W-:Y:S10]  /*0da0*/  @!P0 STG.E desc[UR6][R12.64+0x200], R23 ;  /* 0x000200170c008986 */ /* 0x0085f4000c101906 */
[----:B-1----:R-:W3:Y:S01]  /*0db0*/  @!P1 LDG.E R21, desc[UR6][R10.64+0x400] ;  /* 0x000400060a159981 */ /* 0x002ee2000c1e1900 */
[----:B------:R-:W-:Y:S01]  /*0dc0*/  ISETP.GE.AND P0, PT, R15, R6, PT ;  /* 0x000000060f00720c */ /* 0x000fe20003f06270 */
[----:B------:R-:W-:-:S02]  /*0dd0*/  VIADD R15, R9, 0x680 ;  /* 0x00000680090f7836 */ /* 0x000fc40000000000 */
[----:B---3--:R2:W-:Y:S10]  /*0de0*/  @!P1 STG.E desc[UR6][R12.64+0x400], R21 ;  /* 0x000400150c009986 */ /* 0x0085f4000c101906 */
[----:B------:R-:W3:Y:S01]  /*0df0*/  @!P0 LDG.E R19, desc[UR6][R10.64+0x600] ;  /* 0x000600060a138981 */ /* 0x000ee2000c1e1900 */
[----:B------:R-:W-:Y:S01]  /*0e00*/  ISETP.GE.AND P1, PT, R15, R6, PT ;  /* 0x000000060f00720c */ /* 0x000fe20003f26270 */
[----:B------:R-:W-:-:S02]  /*0e10*/  VIADD R15, R9, 0x700 ;  /* 0x00000700090f7836 */ /* 0x000fc40000000000 */
[----:B---3--:R2:W-:Y:S10]  /*0e20*/  @!P0 STG.E desc[UR6][R12.64+0x600], R19 ;  /* 0x000600130c008986 */ /* 0x0085f4000c101906 */
[----:B0-----:R-:W3:Y:S01]  /*0e30*/  @!P1 LDG.E R17, desc[UR6][R10.64+0x800] ;  /* 0x000800060a119981 */ /* 0x001ee2000c1e1900 */
[----:B------:R-:W-:-:S03]  /*0e40*/  ISETP.GE.AND P0, PT, R15, R6, PT ;  /* 0x000000060f00720c */ /* 0x000fc60003f06270 */
[----:B---3--:R2:W-:Y:S10]  /*0e50*/  @!P1 STG.E desc[UR6][R12.64+0x800], R17 ;  /* 0x000800110c009986 */ /* 0x0085f4000c101906 */
[----:B------:R-:W3:Y:S01]  /*0e60*/  @!P0 LDG.E R15, desc[UR6][R10.64+0xa00] ;  /* 0x000a00060a0f8981 */ /* 0x000ee2000c1e1900 */
[----:B------:R-:W-:Y:S01]  /*0e70*/  IADD3 R9, PT, PT, R9, 0x780, RZ ;  /* 0x0000078009097810 */ /* 0x000fe20007ffe0ff */
[----:B------:R-:W-:Y:S01]  /*0e80*/  VIADD R0, R0, 0x10 ;  /* 0x0000001000007836 */ /* 0x000fe20000000000 */
[----:B------:R-:W-:Y:S04]  /*0e90*/  BSSY.RECONVERGENT B0, `(.L_x_17) ;  /* 0x0000007000007945 */ /* 0x000fe80003800200 */
[----:B------:R-:W-:Y:S01]  /*0ea0*/  ISETP.NE.AND P1, PT, R0, R8, PT ;  /* 0x000000080000720c */ /* 0x000fe20003f25270 */
[----:B---3--:R2:W-:Y:S01]  /*0eb0*/  @!P0 STG.E desc[UR6][R12.64+0xa00], R15 ;  /* 0x000a000f0c008986 */ /* 0x0085e2000c101906 */
[----:B------:R-:W-:-:S13]  /*0ec0*/  ISETP.GE.AND P0, PT, R9, R6, PT ;  /* 0x000000060900720c */ /* 0x000fda0003f06270 */
[----:B--2---:R-:W-:Y:S05]  /*0ed0*/  @P0 BRA `(.L_x_18) ;  /* 0x0000000000080947 */ /* 0x004fea0003800000 */
[----:B------:R-:W2:Y:S04]  /*0ee0*/  LDG.E R11, desc[UR6][R10.64+0xc00] ;  /* 0x000c00060a0b7981 */ /* 0x000ea8000c1e1900 */
[----:B--2---:R0:W-:Y:S02]  /*0ef0*/  STG.E desc[UR6][R12.64+0xc00], R11 ;  /* 0x000c000b0c007986 */ /* 0x0041e4000c101906 */
.L_x_18:
[----:B------:R-:W-:Y:S05]  /*0f00*/  BSYNC.RECONVERGENT B0 ;  /* 0x0000000000007941 */ /* 0x000fea0003800200 */
.L_x_17:
[----:B------:R-:W-:Y:S05]  /*0f10*/  @P1 BRA `(.L_x_19) ;  /* 0xfffffff800981947 */ /* 0x000fea000383ffff */
.L_x_4:
[----:B------:R-:W-:-:S13]  /*0f20*/  ISETP.NE.AND P0, PT, R18, RZ, PT ;  /* 0x000000ff1200720c */ /* 0x000fda0003f05270 */
[----:B------:R-:W-:Y:S05]  /*0f30*/  @!P0 EXIT ;  /* 0x000000000000894d */ /* 0x000fea0003800000 */
[----:B------:R-:W5:Y:S01]  /*0f40*/  LDCU UR8, c[0x0][0x388] ;  /* 0x00007100ff0877ac */ /* 0x000f620008000800 */
[----:B------:R-:W-:Y:S01]  /*0f50*/  ISETP.GE.U32.AND P0, PT, R18, 0x8, PT ;  /* 0x000000081200780c */ /* 0x000fe20003f06070 */
[----:B-----5:R-:W-:-:S12]  /*0f60*/  ULOP3.LUT UR5, UR8, 0x7, URZ, 0xc0, !UPT ;  /* 0x0000000708057892 */ /* 0x020fd8000f8ec0ff */
[----:B------:R-:W-:Y:S05]  /*0f70*/  @!P0 BRA `(.L_x_20) ;  /* 0x0000000000f48947 */ /* 0x000fea0003800000 */
[----:B------:R-:W-:Y:S01]  /*0f80*/  IMAD R17, R8, 0x80, R7 ;  /* 0x0000008008117824 */ /* 0x000fe200078e0207 */
[----:B------:R-:W-:Y:S03]  /*0f90*/  BSSY.RECONVERGENT B0, `(.L_x_21) ;  /* 0x0000016000007945 */ /* 0x000fe60003800200 */
[C---:B0-----:R-:W-:Y:S01]  /*0fa0*/  VIADD R11, R17.reuse, 0x100 ;  /* 0x00000100110b7836 */ /* 0x041fe20000000000 */
[CC--:B------:R-:W-:Y:S01]  /*0fb0*/  ISETP.GE.AND P6, PT, R17.reuse, R6.reuse, PT ;  /* 0x000000061100720c */ /* 0x0c0fe20003fc6270 */
[C---:B-1234-:R-:W-:Y:S01]  /*0fc0*/  VIADD R13, R17.reuse, 0x180 ;  /* 0x00000180110d7836 */ /* 0x05efe20000000000 */
[C---:B------:R-:W-:Y:S01]  /*0fd0*/  IADD3 R9, PT, PT, R17.reuse, 0x80, RZ ;  /* 0x0000008011097810 */ /* 0x040fe20007ffe0ff */
[----:B------:R-:W-:Y:S01]  /*0fe0*/  VIADD R15, R17, 0x300 ;  /* 0x00000300110f7836 */ /* 0x000fe20000000000 */
[-C--:B------:R-:W-:Y:S01]  /*0ff0*/  ISETP.GE.AND P0, PT, R11, R6.reuse, PT ;  /* 0x000000060b00720c */ /* 0x080fe20003f06270 */
[----:B------:R-:W-:Y:S01]  /*1000*/  VIADD R11, R17, 0x280 ;  /* 0x00000280110b7836 */ /* 0x000fe20000000000 */
[----:B------:R-:W-:-:S02]  /*1010*/  ISETP.GE.AND P1, PT, R9, R6, PT ;  /* 0x000000060900720c */ /* 0x000fc40003f26270 */
[----:B------:R-:W-:Y:S02]  /*1020*/  IADD3 R9, PT, PT, R17, 0x200, RZ ;  /* 0x0000020011097810 */ /* 0x000fe40007ffe0ff */
[----:B------:R-:W-:Y:S02]  /*1030*/  P2R R0, PR, RZ, 0x2 ;  /* 0x00000002ff007803 */ /* 0x000fe40000000000 */
[-C--:B------:R-:W-:Y:S02]  /*1040*/  ISETP.GE.AND P2, PT, R9, R6.reuse, PT ;  /* 0x000000060900720c */ /* 0x080fe40003f46270 */
[----:B------:R-:W-:Y:S02]  /*1050*/  IADD3 R9, PT, PT, R17, 0x380, RZ ;  /* 0x0000038011097810 */ /* 0x000fe40007ffe0ff */
[-C--:B------:R-:W-:Y:S01]  /*1060*/  ISETP.GE.AND P1, PT, R13, R6.reuse, PT ;  /* 0x000000060d00720c */ /* 0x080fe20003f26270 */
[----:B------:R-:W-:Y:S01]  /*1070*/  IMAD.WIDE R12, R17, 0x4, R2 ;  /* 0x00000004110c7825 */ /* 0x000fe200078e0202 */
[----:B------:R-:W-:-:S02]  /*1080*/  ISETP.GE.AND P3, PT, R11, R6, PT ;  /* 0x000000060b00720c */ /* 0x000fc40003f66270 */
[-C--:B------:R-:W-:Y:S01]  /*1090*/  ISETP.GE.AND P4, PT, R15, R6.reuse, PT ;  /* 0x000000060f00720c */ /* 0x080fe20003f86270 */
[----:B------:R-:W-:Y:S01]  /*10a0*/  IMAD.WIDE R10, R17, 0x4, R4 ;  /* 0x00000004110a7825 */ /* 0x000fe200078e0204 */
[----:B------:R-:W-:Y:S01]  /*10b0*/  ISETP.GE.AND P5, PT, R9, R6, PT ;  /* 0x000000060900720c */ /* 0x000fe20003fa6270 */
[----:B------:R-:W-:-:S12]  /*10c0*/  @P6 BRA `(.L_x_22) ;  /* 0x0000000000086947 */ /* 0x000fd80003800000 */
[----:B------:R-:W2:Y:S04]  /*10d0*/  LDG.E R9, desc[UR6][R12.64] ;  /* 0x000000060c097981 */ /* 0x000ea8000c1e1900 */
[----:B--2---:R0:W-:Y:S02]  /*10e0*/  STG.E desc[UR6][R10.64], R9 ;  /* 0x000000090a007986 */ /* 0x0041e4000c101906 */
.L_x_22:
[----:B------:R-:W-:Y:S05]  /*10f0*/  BSYNC.RECONVERGENT B0 ;  /* 0x0000000000007941 */ /* 0x000fea0003800200 */
.L_x_21:
[----:B------:R-:W-:Y:S01]  /*1100*/  ISETP.NE.AND P6, PT, R0, RZ, PT ;  /* 0x000000ff0000720c */ /* 0x000fe20003fc5270 */
[----:B------:R-:W-:-:S12]  /*1110*/  BSSY.RECONVERGENT B0, `(.L_x_23) ;  /* 0x0000004000007945 */ /* 0x000fd80003800200 */
[----:B------:R-:W-:Y:S05]  /*1120*/  @P6 BRA `(.L_x_24) ;  /* 0x0000000000086947 */ /* 0x000fea0003800000 */
[----:B0-----:R-:W2:Y:S04]  /*1130*/  LDG.E R9, desc[UR6][R12.64+0x200] ;  /* 0x000200060c097981 */ /* 0x001ea8000c1e1900 */
[----:B--2---:R1:W-:Y:S02]  /*1140*/  STG.E desc[UR6][R10.64+0x200], R9 ;  /* 0x000200090a007986 */ /* 0x0043e4000c101906 */
.L_x_24:
[----:B------:R-:W-:Y:S05]  /*1150*/  BSYNC.RECONVERGENT B0 ;  /* 0x0000000000007941 */ /* 0x000fea0003800200 */
.L_x_23:
[----:B------:R-:W-:Y:S04]  /*1160*/  BSSY.RECONVERGENT B0, `(.L_x_25) ;  /* 0x0000004000007945 */ /* 0x000fe80003800200 */
[----:B------:R-:W-:Y:S05]  /*1170*/  @P0 BRA `(.L_x_26) ;  /* 0x0000000000080947 */ /* 0x000fea0003800000 */
[----:B01----:R-:W2:Y:S04]  /*1180*/  LDG.E R9, desc[UR6][R12.64+0x400] ;  /* 0x000400060c097981 */ /* 0x003ea8000c1e1900 */
[----:B--2---:R2:W-:Y:S02]  /*1190*/  STG.E desc[UR6][R10.64+0x400], R9 ;  /* 0x000400090a007986 */ /* 0x0045e4000c101906 */
.L_x_26:
[----:B------:R-:W-:Y:S05]  /*11a0*/  BSYNC.RECONVERGENT B0 ;  /* 0x0000000000007941 */ /* 0x000fea0003800200 */
.L_x_25:
[----:B------:R-:W-:Y:S04]  /*11b0*/  BSSY.RECONVERGENT B0, `(.L_x_27) ;  /* 0x0000004000007945 */ /* 0x000fe80003800200 */
[----:B------:R-:W-:Y:S05]  /*11c0*/  @P1 BRA `(.L_x_28) ;  /* 0x0000000000081947 */ /* 0x000fea0003800000 */
[----:B012---:R-:W2:Y:S04]  /*11d0*/  LDG.E R9, desc[UR6][R12.64+0x600] ;  /* 0x000600060c097981 */ /* 0x007ea8000c1e1900 */
[----:B--2---:R3:W-:Y:S02]  /*11e0*/  STG.E desc[UR6][R10.64+0x600], R9 ;  /* 0x000600090a007986 */ /* 0x0047e4000c101906 */
.L_x_28:
[----:B------:R-:W-:Y:S05]  /*11f0*/  BSYNC.RECONVERGENT B0 ;  /* 0x0000000000007941 */ /* 0x000fea0003800200 */
.L_x_27:
[----:B------:R-:W-:Y:S04]  /*1200*/  BSSY.RECONVERGENT B0, `(.L_x_29) ;  /* 0x0000004000007945 */ /* 0x000fe80003800200 */
[----:B------:R-:W-:Y:S05]  /*1210*/  @P2 BRA `(.L_x_30) ;  /* 0x0000000000082947 */ /* 0x000fea0003800000 */
[----:B0123--:R-:W2:Y:S04]  /*1220*/  LDG.E R9, desc[UR6][R12.64+0x800] ;  /* 0x000800060c097981 */ /* 0x00fea8000c1e1900 */
[----:B--2---:R4:W-:Y:S02]  /*1230*/  STG.E desc[UR6][R10.64+0x800], R9 ;  /* 0x000800090a007986 */ /* 0x0049e4000c101906 */
.L_x_30:
[----:B------:R-:W-:Y:S05]  /*1240*/  BSYNC.RECONVERGENT B0 ;  /* 0x0000000000007941 */ /* 0x000fea0003800200 */
.L_x_29:
[----:B------:R-:W-:Y:S04]  /*1250*/  BSSY.RECONVERGENT B0, `(.L_x_31) ;  /* 0x0000004000007945 */ /* 0x000fe80003800200 */
[----:B------:R-:W-:Y:S05]  /*1260*/  @P3 BRA `(.L_x_32) ;  /* 0x0000000000083947 */ /* 0x000fea0003800000 */
[----:B01234-:R-:W2:Y:S04]  /*1270*/  LDG.E R9, desc[UR6][R12.64+0xa00] ;  /* 0x000a00060c097981 */ /* 0x01fea8000c1e1900 */
[----:B--2---:R0:W-:Y:S02]  /*1280*/  STG.E desc[UR6][R10.64+0xa00], R9 ;  /* 0x000a00090a007986 */ /* 0x0041e4000c101906 */
.L_x_32:
[----:B------:R-:W-:Y:S05]  /*1290*/  BSYNC.RECONVERGENT B0 ;  /* 0x0000000000007941 */ /* 0x000fea0003800200 */
.L_x_31:
[----:B------:R-:W-:Y:S04]  /*12a0*/  BSSY.RECONVERGENT B0, `(.L_x_33) ;  /* 0x0000004000007945 */ /* 0x000fe80003800200 */
[----:B------:R-:W-:Y:S05]  /*12b0*/  @P4 BRA `(.L_x_34) ;  /* 0x0000000000084947 */ /* 0x000fea0003800000 */
[----:B01234-:R-:W2:Y:S04]  /*12c0*/  LDG.E R9, desc[UR6][R12.64+0xc00] ;  /* 0x000c00060c097981 */ /* 0x01fea8000c1e1900 */
[----:B--2---:R0:W-:Y:S02]  /*12d0*/  STG.E desc[UR6][R10.64+0xc00], R9 ;  /* 0x000c00090a007986 */ /* 0x0041e4000c101906 */
.L_x_34:
[----:B------:R-:W-:Y:S05]  /*12e0*/  BSYNC.RECONVERGENT B0 ;  /* 0x0000000000007941 */ /* 0x000fea0003800200 */
.L_x_33:
[----:B------:R-:W-:Y:S04]  /*12f0*/  BSSY.RECONVERGENT B0, `(.L_x_35) ;  /* 0x0000004000007945 */ /* 0x000fe80003800200 */
[----:B------:R-:W-:Y:S05]  /*1300*/  @P5 BRA `(.L_x_36) ;  /* 0x0000000000085947 */ /* 0x000fea0003800000 */
[----:B------:R-:W5:Y:S04]  /*1310*/  LDG.E R13, desc[UR6][R12.64+0xe00] ;  /* 0x000e00060c0d7981 */ /* 0x000f68000c1e1900 */
[----:B-----5:R0:W-:Y:S02]  /*1320*/  STG.E desc[UR6][R10.64+0xe00], R13 ;  /* 0x000e000d0a007986 */ /* 0x0201e4000c101906 */
.L_x_36:
[----:B------:R-:W-:Y:S05]  /*1330*/  BSYNC.RECONVERGENT B0 ;  /* 0x0000000000007941 */ /* 0x000fea0003800200 */
.L_x_35:
[----:B------:R-:W-:-:S07]  /*1340*/  VIADD R8, R8, 0x8 ;  /* 0x0000000808087836 */ /* 0x000fce0000000000 */
.L_x_20:
[----:B------:R-:W-:-:S13]  /*1350*/  ISETP.NE.AND P0, PT, RZ, UR5, PT ;  /* 0x00000005ff007c0c */ /* 0x000fda000bf05270 */
[----:B------:R-:W-:Y:S05]  /*1360*/  @!P0 EXIT ;  /* 0x000000000000894d */ /* 0x000fea0003800000 */
[----:B------:R-:W-:Y:S02]  /*1370*/  UISETP.GE.U32.AND UP0, UPT, UR5, 0x4, UPT ;  /* 0x000000040500788c */ /* 0x000fe4000bf06070 */
[----:B------:R-:W-:-:S06]  /*1380*/  ULOP3.LUT UR4, UR8, 0x3, URZ, 0xc0, !UPT ;  /* 0x0000000308047892 */ /* 0x000fcc000f8ec0ff */
[----:B------:R-:W-:Y:S01]  /*1390*/  ISETP.NE.AND P2, PT, RZ, UR4, PT ;  /* 0x00000004ff007c0c */ /* 0x000fe2000bf45270 */
[----:B------:R-:W-:-:S12]  /*13a0*/  BRA.U !UP0, `(.L_x_37) ;  /* 0x0000000108647547 */ /* 0x000fd8000b800000 */
[----:B------:R-:W-:-:S05]  /*13b0*/  IMAD R25, R8, 0x80, R7 ;  /* 0x0000008008197824 */ /* 0x000fca00078e0207 */
[----:B------:R-:W-:-:S13]  /*13c0*/  ISETP.GE.AND P0, PT, R25, R6, PT ;  /* 0x000000061900720c */ /* 0x000fda0003f06270 */
[----:B01234-:R-:W-:-:S05]  /*13d0*/  @!P0 IMAD.WIDE R10, R25, 0x4, R2 ;  /* 0x00000004190a8825 */ /* 0x01ffca00078e0202 */
[----:B------:R-:W2:Y:S01]  /*13e0*/  @!P0 LDG.E R9, desc[UR6][R10.64] ;  /* 0x000000060a098981 */ /* 0x000ea2000c1e1900 */
[C---:B------:R-:W-:Y:S01]  /*13f0*/  IADD3 R17, PT, PT, R25.reuse, 0x80, RZ ;  /* 0x0000008019117810 */ /* 0x040fe20007ffe0ff */
[----:B------:R-:W-:-:S03]  /*1400*/  @!P0 IMAD.WIDE R12, R25, 0x4, R4 ;  /* 0x00000004190c8825 */ /* 0x000fc600078e0204 */
[----:B------:R-:W-:-:S13]  /*1410*/  ISETP.GE.AND P1, PT, R17, R6, PT ;  /* 0x000000061100720c */ /* 0x000fda0003f26270 */
[----:B------:R-:W-:-:S04]  /*1420*/  @!P1 IMAD.WIDE R14, R17, 0x4, R2 ;  /* 0x00000004110e9825 */ /* 0x000fc800078e0202 */
[----:B------:R-:W-:Y:S01]  /*1430*/  VIADD R23, R25, 0x100 ;  /* 0x0000010019177836 */ /* 0x000fe20000000000 */
[----:B--2---:R0:W-:Y:S04]  /*1440*/  @!P0 STG.E desc[UR6][R12.64], R9 ;  /* 0x000000090c008986 */ /* 0x0041e8000c101906 */
[----:B------:R-:W2:Y:S01]  /*1450*/  @!P1 LDG.E R21, desc[UR6][R14.64] ;  /* 0x000000060e159981 */ /* 0x000ea2000c1e1900 */
[----:B------:R-:W-:Y:S01]  /*1460*/  ISETP.GE.AND P0, PT, R23, R6, PT ;  /* 0x000000061700720c */ /* 0x000fe20003f06270 */
[----:B------:R-:W-:-:S12]  /*1470*/  @!P1 IMAD.WIDE R16, R17, 0x4, R4 ;  /* 0x0000000411109825 */ /* 0x000fd800078e0204 */
[----:B------:R-:W-:-:S04]  /*1480*/  @!P0 IMAD.WIDE R18, R23, 0x4, R2 ;  /* 0x0000000417128825 */ /* 0x000fc800078e0202 */
[----:B------:R-:W-:Y:S01]  /*1490*/  VIADD R25, R25, 0x180 ;  /* 0x0000018019197836 */ /* 0x000fe20000000000 */
[----:B--2---:R1:W-:Y:S04]  /*14a0*/  @!P1 STG.E desc[UR6][R16.64], R21 ;  /* 0x0000001510009986 */ /* 0x0043e8000c101906 */
[----:B------:R-:W2:Y:S01]  /*14b0*/  @!P0 LDG.E R19, desc[UR6][R18.64] ;  /* 0x0000000612138981 */ /* 0x000ea2000c1e1900 */
[----:B------:R-:W-:Y:S01]  /*14c0*/  ISETP.GE.AND P1, PT, R25, R6, PT ;  /* 0x000000061900720c */ /* 0x000fe20003f26270 */
[----:B------:R-:W-:-:S12]  /*14d0*/  @!P0 IMAD.WIDE R10, R23, 0x4, R4 ;  /* 0x00000004170a8825 */ /* 0x000fd800078e0204 */
[C---:B0-----:R-:W-:Y:S01]  /*14e0*/  @!P1 IMAD.WIDE R12, R25.reuse, 0x4, R2 ;  /* 0x00000004190c9825 */ /* 0x041fe200078e0202 */
[----:B--2---:R1:W-:Y:S05]  /*14f0*/  @!P0 STG.E desc[UR6][R10.64], R19 ;  /* 0x000000130a008986 */ /* 0x0043ea000c101906 */
[----:B------:R-:W2:Y:S01]  /*1500*/  @!P1 LDG.E R13, desc[UR6][R12.64] ;  /* 0x000000060c0d9981 */ /* 0x000ea2000c1e1900 */
[----:B------:R-:W-:Y:S01]  /*1510*/  @!P1 IMAD.WIDE R14, R25, 0x4, R4 ;  /* 0x00000004190e9825 */ /* 0x000fe200078e0204 */
[----:B------:R-:W-:-:S04]  /*1520*/  IADD3 R8, PT, PT, R8, 0x4, RZ ;  /* 0x0000000408087810 */ /* 0x000fc80007ffe0ff */
[----:B--2---:R1:W-:Y:S03]  /*1530*/  @!P1 STG.E desc[UR6][R14.64], R13 ;  /* 0x0000000d0e009986 */ /* 0x0043e6000c101906 */
.L_x_37:
[----:B------:R-:W-:Y:S05]  /*1540*/  @!P2 EXIT ;  /* 0x000000000000a94d */ /* 0x000fea0003800000 */
[----:B------:R-:W-:Y:S01]  /*1550*/  IMAD R7, R8, 0x80, R7 ;  /* 0x0000008008077824 */ /* 0x000fe200078e0207 */
[----:B------:R-:W-:-:S12]  /*1560*/  UIADD3 UR4, UPT, UPT, -UR4, URZ, URZ ;  /* 0x000000ff04047290 */ /* 0x000fd8000fffe1ff */
.L_x_38:
[C---:B------:R-:W-:Y:S01]  /*1570*/  ISETP.GE.AND P0, PT, R7.reuse, R6, PT ;  /* 0x000000060700720c */ /* 0x040fe20003f06270 */
[----:B01234-:R-:W-:-:S12]  /*1580*/  IMAD.WIDE R10, R7, 0x4, R2 ;  /* 0x00000004070a7825 */ /* 0x01ffd800078e0202 */
[----:B------:R-:W2:Y:S01]  /*1590*/  @!P0 LDG.E R11, desc[UR6][R10.64] ;  /* 0x000000060a0b8981 */ /* 0x000ea2000c1e1900 */
[----:B------:R-:W-:Y:S01]  /*15a0*/  IMAD.WIDE R8, R7, 0x4, R4 ;  /* 0x0000000407087825 */ /* 0x000fe200078e0204 */
[----:B------:R-:W-:-:S03]  /*15b0*/  UIADD3 UR4, UPT, UPT, UR4, 0x1, URZ ;  /* 0x0000000104047890 */ /* 0x000fc6000fffe0ff */
[----:B------:R-:W-:Y:S01]  /*15c0*/  VIADD R7, R7, 0x80 ;  /* 0x0000008007077836 */ /* 0x000fe20000000000 */
[----:B------:R-:W-:Y:S01]  /*15d0*/  UISETP.NE.AND UP0, UPT, UR4, URZ, UPT ;  /* 0x000000ff0400728c */ /* 0x000fe2000bf05270 */
[----:B--2---:R0:W-:Y:S08]  /*15e0*/  @!P0 STG.E desc[UR6][R8.64], R11 ;  /* 0x0000000b08008986 */ /* 0x0041f0000c101906 */
[----:B------:R-:W-:Y:S05]  /*15f0*/  BRA.U UP0, `(.L_x_38) ;  /* 0xfffffffd00dc7547 */ /* 0x000fea000b83ffff */
[----:B------:R-:W-:Y:S05]  /*1600*/  EXIT ;  /* 0x000000000000794d */ /* 0x000fea0003800000 */
.L_x_3:
[----:B------:R-:W-:-:S13]  /*1610*/  ISETP.GE.AND P0, PT, R0, 0x1, PT ;  /* 0x000000010000780c */ /* 0x000fda0003f06270 */
[----:B------:R-:W-:Y:S05]  /*1620*/  @!P0 EXIT ;  /* 0x000000000000894d */ /* 0x000fea0003800000 */
[C---:B------:R-:W-:Y:S01]  /*1630*/  ISETP.GE.U32.AND P1, PT, R0.reuse, 0x10, PT ;  /* 0x000000100000780c */ /* 0x040fe20003f26070 */
[----:B------:R-:W-:Y:S01]  /*1640*/  HFMA2 R6, -RZ, RZ, 0, 0 ;  /* 0x00000000ff067431 */ /* 0x000fe200000001ff */
[----:B------:R-:W-:-:S04]  /*1650*/  LOP3.LUT R20, R0, 0xf, RZ, 0xc0, !PT ;  /* 0x0000000f00147812 */ /* 0x000fc800078ec0ff */
[----:B------:R-:W-:-:S07]  /*1660*/  ISETP.NE.AND P0, PT, R20, RZ, PT ;  /* 0x000000ff1400720c */ /* 0x000fce0003f05270 */
[----:B------:R-:W-:Y:S06]  /*1670*/  @!P1 BRA `(.L_x_39) ;  /* 0x0000000000d89947 */ /* 0x000fec0003800000 */
[----:B------:R-:W-:Y:S01]  /*1680*/  IMAD.WIDE.U32 R14, R7, 0x4, RZ ;  /* 0x00000004070e7825 */ /* 0x000fe200078e00ff */
[----:B------:R-:W-:-:S03]  /*1690*/  LOP3.LUT R6, R0, 0x7ffffff0, RZ, 0xc0, !PT ;  /* 0x7ffffff000067812 */ /* 0x000fc600078ec0ff */
[----:B------:R-:W-:Y:S01]  /*16a0*/  VIADD R12, R7, 0x480 ;  /* 0x00000480070c7836 */ /* 0x000fe20000000000 */
[----:B------:R-:W-:Y:S01]  /*16b0*/  LOP3.LUT R13, R14, 0x1000, RZ, 0xfc, !PT ;  /* 0x000010000e0d7812 */ /* 0x000fe200078efcff */
[----:B------:R-:W-:-:S07]  /*16c0*/  IMAD.MOV R14, RZ, RZ, -R6 ;  /* 0x000000ffff0e7224 */ /* 0x000fce00078e0a06 */
.L_x_40:
[----:B------:R-:W-:-:S04]  /*16d0*/  IADD3 R10, P1, PT, R13, R2, RZ ;  /* 0x000000020d0a7210 */ /* 0x000fc80007f3e0ff */
[----:B--2---:R-:W-:-:S05]  /*16e0*/  IADD3.X R11, PT, PT, R15, R3, RZ, P1, !PT ;  /* 0x000000030f0b7210 */ /* 0x004fca0000ffe4ff */
[----:B------:R-:W2:Y:S01]  /*16f0*/  LDG.E R17, desc[UR6][R10.64+-0x1000] ;  /* 0xfff000060a117981 */ /* 0x000ea2000c1e1900 */
[----:B------:R-:W-:-:S05]  /*1700*/  IADD3 R8, P1, PT, R13, R4, RZ ;  /* 0x000000040d087210 */ /* 0x000fca0007f3e0ff */
[----:B------:R-:W-:-:S05]  /*1710*/  IMAD.X R9, R15, 0x1, R5, P1 ;  /* 0x000000010f097824 */ /* 0x000fca00008e0605 */
[----:B--2---:R-:W-:Y:S04]  /*1720*/  STG.E desc[UR6][R8.64+-0x1000], R17 ;  /* 0xfff0001108007986 */ /* 0x004fe8000c101906 */
[----:B------:R-:W2:Y:S04]  /*1730*/  LDG.E R19, desc[UR6][R10.64+-0xe00] ;  /* 0xfff200060a137981 */ /* 0x000ea8000c1e1900 */
[----:B--2---:R0:W-:Y:S04]  /*1740*/  STG.E desc[UR6][R8.64+-0xe00], R19 ;  /* 0xfff2001308007986 */ /* 0x0041e8000c101906 */
[----:B------:R-:W2:Y:S04]  /*1750*/  LDG.E R21, desc[UR6][R10.64+-0xc00] ;  /* 0xfff400060a157981 */ /* 0x000ea8000c1e1900 */
[----:B--2---:R1:W-:Y:S04]  /*1760*/  STG.E desc[UR6][R8.64+-0xc00], R21 ;  /* 0xfff4001508007986 */ /* 0x0043e8000c101906 */
[----:B------:R-:W2:Y:S04]  /*1770*/  LDG.E R23, desc[UR6][R10.64+-0xa00] ;  /* 0xfff600060a177981 */ /* 0x000ea8000c1e1900 */
[----:B--2---:R2:W-:Y:S04]  /*1780*/  STG.E desc[UR6][R8.64+-0xa00], R23 ;  /* 0xfff6001708007986 */ /* 0x0045e8000c101906 */
[----:B------:R-:W3:Y:S04]  /*1790*/  LDG.E R25, desc[UR6][R10.64+-0x800] ;  /* 0xfff800060a197981 */ /* 0x000ee8000c1e1900 */
[----:B---3--:R3:W-:Y:S04]  /*17a0*/  STG.E desc[UR6][R8.64+-0x800], R25 ;  /* 0xfff8001908007986 */ /* 0x0087e8000c101906 */
[----:B------:R-:W4:Y:S04]  /*17b0*/  LDG.E R27, desc[UR6][R10.64+-0x600] ;  /* 0xfffa00060a1b7981 */ /* 0x000f28000c1e1900 */
[----:B----4-:R4:W-:Y:S04]  /*17c0*/  STG.E desc[UR6][R8.64+-0x600], R27 ;  /* 0xfffa001b08007986 */ /* 0x0109e8000c101906 */
[----:B------:R-:W5:Y:S04]  /*17d0*/  LDG.E R29, desc[UR6][R10.64+-0x400] ;  /* 0xfffc00060a1d7981 */ /* 0x000f68000c1e1900 */
[----:B-----5:R-:W-:Y:S04]  /*17e0*/  STG.E desc[UR6][R8.64+-0x400], R29 ;  /* 0xfffc001d08007986 */ /* 0x020fe8000c101906 */
[----:B------:R-:W5:Y:S01]  /*17f0*/  LDG.E R22, desc[UR6][R10.64+-0x200] ;  /* 0xfffe00060a167981 */ /* 0x000f62000c1e1900 */
[----:B0-----:R-:W-:Y:S01]  /*1800*/  MOV R19, 0x0 ;  /* 0x0000000000137802 */ /* 0x001fe20000000f00 */
[----:B------:R-:W-:-:S04]  /*1810*/  IMAD.MOV.U32 R18, RZ, RZ, 0x600 ;  /* 0x00000600ff127424 */ /* 0x000fc800078e00ff */
[----:B------:R-:W-:Y:S01]  /*1820*/  IMAD.WIDE R18, R12, 0x4, R18 ;  /* 0x000000040c127825 */ /* 0x000fe200078e0212 */
[----:B-----5:R-:W-:Y:S04]  /*1830*/  STG.E desc[UR6][R8.64+-0x200], R22 ;  /* 0xfffe001608007986 */ /* 0x020fe8000c101906 */
[----:B-1----:R-:W5:Y:S01]  /*1840*/  LDG.E R21, desc[UR6][R10.64] ;  /* 0x000000060a157981 */ /* 0x002f62000c1e1900 */
[----:B------:R-:W-:-:S05]  /*1850*/  IADD3 R16, P1, PT, R18, R2, RZ ;  /* 0x0000000212107210 */ /* 0x000fca0007f3e0ff */
[C---:B------:R-:W-:Y:S01]  /*1860*/  IMAD.X R17, R19.reuse, 0x1, R3, P1 ;  /* 0x0000000113117824 */ /* 0x040fe200008e0603 */
[----:B------:R-:W-:Y:S01]  /*1870*/  IADD3 R18, P1, PT, R18, R4, RZ ;  /* 0x0000000412127210 */ /* 0x000fe20007f3e0ff */
[----:B-----5:R0:W-:Y:S04]  /*1880*/  STG.E desc[UR6][R8.64], R21 ;  /* 0x0000001508007986 */ /* 0x0201e8000c101906 */
[----:B--2---:R-:W2:Y:S01]  /*1890*/  LDG.E R23, desc[UR6][R16.64+-0x600] ;  /* 0xfffa000610177981 */ /* 0x004ea2000c1e1900 */
[----:B------:R-:W-:-:S05]  /*18a0*/  IMAD.X R19, R19, 0x1, R5, P1 ;  /* 0x0000000113137824 */ /* 0x000fca00008e0605 */
[----:B--2---:R1:W-:Y:S04]  /*18b0*/  STG.E desc[UR6][R18.64+-0x600], R23 ;  /* 0xfffa001712007986 */ /* 0x0043e8000c101906 */
[----:B---3--:R-:W2:Y:S04]  /*18c0*/  LDG.E R25, desc[UR6][R16.64+-0x400] ;  /* 0xfffc000610197981 */ /* 0x008ea8000c1e1900 */
[----:B--2---:R2:W-:Y:S04]  /*18d0*/  STG.E desc[UR6][R18.64+-0x400], R25 ;  /* 0xfffc001912007986 */ /* 0x0045e8000c101906 */
[----:B------:R-:W3:Y:S04]  /*18e0*/  LDG.E R11, desc[UR6][R16.64+-0x200] ;  /* 0xfffe0006100b7981 */ /* 0x000ee8000c1e1900 */
[----:B---3--:R2:W-:Y:S04]  /*18f0*/  STG.E desc[UR6][R18.64+-0x200], R11 ;  /* 0xfffe000b12007986 */ /* 0x0085e8000c101906 */
[----:B----4-:R-:W3:Y:S04]  /*1900*/  LDG.E R27, desc[UR6][R16.64] ;  /* 0x00000006101b7981 */ /* 0x010ee8000c1e1900 */
[----:B---3--:R2:W-:Y:S04]  /*1910*/  STG.E desc[UR6][R18.64], R27 ;  /* 0x0000001b12007986 */ /* 0x0085e8000c101906 */
[----:B0-----:R-:W3:Y:S04]  /*1920*/  LDG.E R9, desc[UR6][R16.64+0x200] ;  /* 0x0002000610097981 */ /* 0x001ee8000c1e1900 */
[----:B---3--:R2:W-:Y:S04]  /*1930*/  STG.E desc[UR6][R18.64+0x200], R9 ;  /* 0x0002000912007986 */ /* 0x0085e8000c101906 */
[----:B------:R-:W3:Y:S04]  /*1940*/  LDG.E R21, desc[UR6][R16.64+0x400] ;  /* 0x0004000610157981 */ /* 0x000ee8000c1e1900 */
[----:B---3--:R2:W-:Y:S04]  /*1950*/  STG.E desc[UR6][R18.64+0x400], R21 ;  /* 0x0004001512007986 */ /* 0x0085e8000c101906 */
[----:B-1----:R-:W3:Y:S01]  /*1960*/  LDG.E R23, desc[UR6][R16.64+0x600] ;  /* 0x0006000610177981 */ /* 0x002ee2000c1e1900 */
[----:B------:R-:W-:Y:S01]  /*1970*/  IADD3 R14, PT, PT, R14, 0x10, RZ ;  /* 0x000000100e0e7810 */ /* 0x000fe20007ffe0ff */
[----:B------:R-:W-:Y:S01]  /*1980*/  VIADD R12, R12, 0x800 ;  /* 0x000008000c0c7836 */ /* 0x000fe20000000000 */
[----:B------:R-:W-:-:S02]  /*1990*/  IADD3 R13, P2, PT, R13, 0x2000, RZ ;  /* 0x000020000d0d7810 */ /* 0x000fc40007f5e0ff */
[----:B------:R-:W-:-:S03]  /*19a0*/  ISETP.NE.AND P1, PT, R14, RZ, PT ;  /* 0x000000ff0e00720c */ /* 0x000fc60003f25270 */
[----:B------:R-:W-:Y:S01]  /*19b0*/  IMAD.X R15, RZ, RZ, R15, P2 ;  /* 0x000000ffff0f7224 */ /* 0x000fe200010e060f */
[----:B---3--:R2:W-:Y:S09]  /*19c0*/  STG.E desc[UR6][R18.64+0x600], R23 ;  /* 0x0006001712007986 */ /* 0x0085f2000c101906 */
[----:B------:R-:W-:Y:S05]  /*19d0*/  @P1 BRA `(.L_x_40) ;  /* 0xfffffffc003c1947 */ /* 0x000fea000383ffff */
.L_x_39:
[----:B------:R-:W-:Y:S05]  /*19e0*/  @!P0 EXIT ;  /* 0x000000000000894d */ /* 0x000fea0003800000 */
[----:B------:R-:W-:Y:S02]  /*19f0*/  ISETP.GE.U32.AND P0, PT, R20, 0x8, PT ;  /* 0x000000081400780c */ /* 0x000fe40003f06070 */
[----:B------:R-:W-:-:S04]  /*1a00*/  LOP3.LUT R12, R0, 0x7, RZ, 0xc0, !PT ;  /* 0x00000007000c7812 */ /* 0x000fc800078ec0ff */
[----:B------:R-:W-:-:S07]  /*1a10*/  ISETP.NE.AND P1, PT, R12, RZ, PT ;  /* 0x000000ff0c00720c */ /* 0x000fce0003f25270 */
[----:B------:R-:W-:Y:S06]  /*1a20*/  @!P0 BRA `(.L_x_41) ;  /* 0x0000000000508947 */ /* 0x000fec0003800000 */
[----:B--2---:R-:W-:-:S05]  /*1a30*/  LEA R11, R6, R7, 0x7 ;  /* 0x00000007060b7211 */ /* 0x004fca00078e38ff */
[----:B------:R-:W-:-:S05]  /*1a40*/  IMAD.WIDE R8, R11, 0x4, R2 ;  /* 0x000000040b087825 */ /* 0x000fca00078e0202 */
[----:B------:R-:W2:Y:S01]  /*1a50*/  LDG.E R13, desc[UR6][R8.64] ;  /* 0x00000006080d7981 */ /* 0x000ea2000c1e1900 */
[----:B------:R-:W-:-:S05]  /*1a60*/  IMAD.WIDE R10, R11, 0x4, R4 ;  /* 0x000000040b0a7825 */ /* 0x000fca00078e0204 */
[----:B--2---:R0:W-:Y:S04]  /*1a70*/  STG.E desc[UR6][R10.64], R13 ;  /* 0x0000000d0a007986 */ /* 0x0041e8000c101906 */
[----:B------:R-:W2:Y:S04]  /*1a80*/  LDG.E R15, desc[UR6][R8.64+0x200] ;  /* 0x00020006080f7981 */ /* 0x000ea8000c1e1900 */
        /* <DEDUP_REMOVED lines=9> */
[----:B0-----:R-:W2:Y:S04]  /*1b20*/  LDG.E R13, desc[UR6][R8.64+0xc00] ;  /* 0x000c0006080d7981 */ /* 0x001ea8000c1e1900 */
[----:B--2---:R3:W-:Y:S04]  /*1b30*/  STG.E desc[UR6][R10.64+0xc00], R13 ;  /* 0x000c000d0a007986 */ /* 0x0047e8000c101906 */
[----:B-1----:R-:W2:Y:S01]  /*1b40*/  LDG.E R15, desc[UR6][R8.64+0xe00] ;  /* 0x000e0006080f7981 */ /* 0x002ea2000c1e1900 */
[----:B------:R-:W-:-:S03]  /*1b50*/  VIADD R6, R6, 0x8 ;  /* 0x0000000806067836 */ /* 0x000fc60000000000 */
[----:B--2---:R3:W-:Y:S04]  /*1b60*/  STG.E desc[UR6][R10.64+0xe00], R15 ;  /* 0x000e000f0a007986 */ /* 0x0047e8000c101906 */
.L_x_41:
[----:B------:R-:W-:Y:S05]  /*1b70*/  @!P1 EXIT ;  /* 0x000000000000994d */ /* 0x000fea0003800000 */
[----:B------:R-:W-:Y:S02]  /*1b80*/  ISETP.GE.U32.AND P0, PT, R12, 0x4, PT ;  /* 0x000000040c00780c */ /* 0x000fe40003f06070 */
[----:B------:R-:W-:-:S04]  /*1b90*/  LOP3.LUT R0, R0, 0x3, RZ, 0xc0, !PT ;  /* 0x0000000300007812 */ /* 0x000fc800078ec0ff */
[----:B------:R-:W-:-:S07]  /*1ba0*/  ISETP.NE.AND P1, PT, R0, RZ, PT ;  /* 0x000000ff0000720c */ /* 0x000fce0003f25270 */
[----:B------:R-:W-:Y:S06]  /*1bb0*/  @!P0 BRA `(.L_x_42) ;  /* 0x0000000000308947 */ /* 0x000fec0003800000 */
[----:B--23--:R-:W-:-:S04]  /*1bc0*/  IMAD R11, R6, 0x80, R7 ;  /* 0x00000080060b7824 */ /* 0x00cfc800078e0207 */
        /* <DEDUP_REMOVED lines=8> */
[----:B------:R-:W2:Y:S01]  /*1c50*/  LDG.E R19, desc[UR6][R8.64+0x600] ;  /* 0x0006000608137981 */ /* 0x000ea2000c1e1900 */
[----:B------:R-:W-:-:S03]  /*1c60*/  IADD3 R6, PT, PT, R6, 0x4, RZ ;  /* 0x0000000406067810 */ /* 0x000fc60007ffe0ff */
[----:B--2---:R0:W-:Y:S04]  /*1c70*/  STG.E desc[UR6][R10.64+0x600], R19 ;  /* 0x000600130a007986 */ /* 0x0041e8000c101906 */
.L_x_42:
[----:B------:R-:W-:Y:S05]  /*1c80*/  @!P1 EXIT ;  /* 0x000000000000994d */ /* 0x000fea0003800000 */
[----:B0-23--:R-:W-:Y:S02]  /*1c90*/  IMAD R11, R6, 0x80, R7 ;  /* 0x00000080060b7824 */ /* 0x00dfe400078e0207 */
[----:B------:R-:W-:-:S07]  /*1ca0*/  IMAD.MOV R0, RZ, RZ, -R0 ;  /* 0x000000ffff007224 */ /* 0x000fce00078e0a00 */
.L_x_43:
[----:B0-----:R-:W-:-:S06]  /*1cb0*/  IMAD.WIDE R8, R11, 0x4, R2 ;  /* 0x000000040b087825 */ /* 0x001fcc00078e0202 */
[----:B------:R-:W2:Y:S01]  /*1cc0*/  LDG.E R9, desc[UR6][R8.64] ;  /* 0x0000000608097981 */ /* 0x000ea2000c1e1900 */
[----:B------:R-:W-:Y:S01]  /*1cd0*/  IADD3 R0, PT, PT, R0, 0x1, RZ ;  /* 0x0000000100007810 */ /* 0x000fe20007ffe0ff */
[----:B------:R-:W-:-:S03]  /*1ce0*/  IMAD.WIDE R6, R11, 0x4, R4 ;  /* 0x000000040b067825 */ /* 0x000fc600078e0204 */
[----:B------:R-:W-:Y:S02]  /*1cf0*/  ISETP.NE.AND P0, PT, R0, RZ, PT ;  /* 0x000000ff0000720c */ /* 0x000fe40003f05270 */
[----:B--2---:R0:W-:Y:S11]  /*1d00*/  STG.E desc[UR6][R6.64], R9 ;  /* 0x0000000906007986 */ /* 0x0041f6000c101906 */
[----:B------:R-:W-:Y:S05]  /*1d10*/  @!P0 EXIT ;  /* 0x000000000000894d */ /* 0x000fea0003800000 */
[----:B------:R-:W-:Y:S01]  /*1d20*/  VIADD R11, R11, 0x80 ;  /* 0x000000800b0b7836 */ /* 0x000fe20000000000 */
[----:B------:R-:W-:Y:S06]  /*1d30*/  BRA `(.L_x_43) ;  /* 0xfffffffc00dc7947 */ /* 0x000fec000383ffff */
.L_x_44:
[----:B------:R-:W-:-:S00]  /*1d40*/  BRA `(.L_x_44) ;  /* 0xfffffffc00fc7947 */ /* 0x000fc0000383ffff */
[----:B------:R-:W-:-:S00]  /*1d50*/  NOP ;  /* 0x0000000000007918 */ /* 0x000fc00000000000 */
        /* <DEDUP_REMOVED lines=10> */
.L_x_390:


//--------------------- .text._ZN3cub18CUB_300001_SM_10006detail9transform16transform_kernelINS2_10policy_hubILb1EN4cuda3std3__45tupleIJN6thrust24THRUST_300001_SM_1000_NS7pointerI14__nv_bfloat162NSA_8cuda_cub3tagENSA_11use_defaultESF_EEEEEE10policy1000EiNS7_10__identityENSA_6detail15normal_iteratorINSA_10device_ptrISC_EEEEJPSC_EEEvT0_iT1_T2_DpNS2_10kernel_argIT3_EE --------------------------
	.section	.text._ZN3cub18CUB_300001_SM_10006detail9transform16transform_kernelINS2_10policy_hubILb1EN4cuda3std3__45tupleIJN6thrust24THRUST_300001_SM_1000_NS7pointerI14__nv_bfloat162NSA_8cuda_cub3tagENSA_11use_defaultESF_EEEEEE10policy1000EiNS7_10__identityENSA_6detail15normal_iteratorINSA_10device_ptrISC_EEEEJPSC_EEEvT0_iT1_T2_DpNS2_10kernel_argIT3_EE,"ax",@progbits
	.align	128
        .global         _ZN3cub18CUB_300001_SM_10006detail9transform16transform_kernelINS2_10policy_hubILb1EN4cuda3std3__45tupleIJN6thrust24THRUST_300001_SM_1000_NS7pointerI14__nv_bfloat162NSA_8cuda_cub3tagENSA_11use_defaultESF_EEEEEE10policy1000EiNS7_10__identityENSA_6detail15normal_iteratorINSA_10device_ptrISC_EEEEJPSC_EEEvT0_iT1_T2_DpNS2_10kernel_argIT3_EE
        .type           _ZN3cub18CUB_300001_SM_10006detail9transform16transform_kernelINS2_10policy_hubILb1EN4cuda3std3__45tupleIJN6thrust24THRUST_300001_SM_1000_NS7pointerI14__nv_bfloat162NSA_8cuda_cub3tagENSA_11use_defaultESF_EEEEEE10policy1000EiNS7_10__identityENSA_6detail15normal_iteratorINSA_10device_ptrISC_EEEEJPSC_EEEvT0_iT1_T2_DpNS2_10kernel_argIT3_EE,@function
        .size           _ZN3cub18CUB_300001_SM_10006detail9transform16transform_kernelINS2_10policy_hubILb1EN4cuda3std3__45tupleIJN6thrust24THRUST_300001_SM_1000_NS7pointerI14__nv_bfloat162NSA_8cuda_cub3tagENSA_11use_defaultESF_EEEEEE10policy1000EiNS7_10__identityENSA_6detail15normal_iteratorINSA_10device_ptrISC_EEEEJPSC_EEEvT0_iT1_T2_DpNS2_10kernel_argIT3_EE,(.L_x_391 - _ZN3cub18CUB_300001_SM_10006detail9transform16transform_kernelINS2_10policy_hubILb1EN4cuda3std3__45tupleIJN6thrust24THRUST_300001_SM_1000_NS7pointerI14__nv_bfloat162NSA_8cuda_cub3tagENSA_11use_defaultESF_EEEEEE10policy1000EiNS7_10__identityENSA_6detail15normal_iteratorINSA_10device_ptrISC_EEEEJPSC_EEEvT0_iT1_T2_DpNS2_10kernel_argIT3_EE)
        .other          _ZN3cub18CUB_300001_SM_10006detail9transform16transform_kernelINS2_10policy_hubILb1EN4cuda3std3__45tupleIJN6thrust24THRUST_300001_SM_1000_NS7pointerI14__nv_bfloat162NSA_8cuda_cub3tagENSA_11use_defaultESF_EEEEEE10policy1000EiNS7_10__identityENSA_6detail15normal_iteratorINSA_10device_ptrISC_EEEEJPSC_EEEvT0_iT1_T2_DpNS2_10kernel_argIT3_EE,@"STO_CUDA_ENTRY STV_DEFAULT"
_ZN3cub18CUB_300001_SM_10006detail9transform16transform_kernelINS2_10policy_hubILb1EN4cuda3std3__45tupleIJN6thrust24THRUST_300001_SM_1000_NS7pointerI14__nv_bfloat162NSA_8cuda_cub3tagENSA_11use_defaultESF_EEEEEE10policy1000EiNS7_10__identityENSA_6detail15normal_iteratorINSA_10device_ptrISC_EEEEJPSC_EEEvT0_iT1_T2_DpNS2_10kernel_argIT3_EE:
.text._ZN3cub18CUB_300001_SM_10006detail9transform16transform_kernelINS2_10policy_hubILb1EN4cuda3std3__45tupleIJN6thrust24THRUST_300001_SM_1000_NS7pointerI14__nv_bfloat162NSA_8cuda_cub3tagENSA_11use_defaultESF_EEEEEE10policy1000EiNS7_10__identityENSA_6detail15normal_iteratorINSA_10device_ptrISC_EEEEJPSC_EEEvT0_iT1_T2_DpNS2_10kernel_argIT3_EE:
[----:B------:R-:W-:Y:S08]  /*0000*/  LDC R1, c[0x0][0x37c] ;  /* 0x0000df00ff017b82 */ /* 0x000ff00000000800 */
[----:B------:R-:W0:Y:S01]  /*0010*/  LDC.64 R8, c[0x0][0x380] ;  /* 0x0000e000ff087b82 */ /* 0x000e220000000a00 */
[----:B------:R-:W1:Y:S01]  /*0020*/  S2R R0, SR_TID.X ;  /* 0x0000000000007919 */ /* 0x000e620000002100 */
[----:B------:R-:W2:Y:S01]  /*0030*/  LDCU.64 UR6, c[0x0][0x358] ;  /* 0x00006b00ff0677ac */ /* 0x000ea20008000a00 */
[----:B------:R-:W-:Y:S05]  /*0040*/  BSSY.RECONVERGENT B0, `(.L_x_45) ;  /* 0x0000016000007945 */ /* 0x000fea0003800200 */
[----:B------:R-:W3:Y:S08]  /*0050*/  S2UR UR4, SR_CTAID.X ;  /* 0x00000000000479c3 */ /* 0x000ef00000002500 */
[----:B------:R-:W4:Y:S01]  /*0060*/  LDC.64 R2, c[0x0][0x398] ;  /* 0x0000e600ff027b82 */ /* 0x000f220000000a00 */
[----:B0-----:R-:W-:-:S07]  /*0070*/  IMAD.SHL.U32 R7, R9, 0x80, RZ ;  /* 0x0000008009077824 */ /* 0x001fce00078e00ff */
[----:B------:R-:W0:Y:S01]  /*0080*/  LDC.64 R4, c[0x0][0x390] ;  /* 0x0000e400ff047b82 */ /* 0x000e220000000a00 */
[----:B---3--:R-:W-:Y:S01]  /*0090*/  IMAD R13, R7, UR4, RZ ;  /* 0x00000004070d7c24 */ /* 0x008fe2000f8e02ff */
[----:B-1----:R-:W-:-:S03]  /*00a0*/  SHF.L.U32 R15, R0, 0x7, RZ ;  /* 0x00000007000f7819 */ /* 0x002fc600000006ff */
[----:B------:R-:W-:-:S05]  /*00b0*/  IMAD.IADD R8, R8, 0x1, -R13 ;  /* 0x0000000108087824 */ /* 0x000fca00078e0a0d */
[CC--:B------:R-:W-:Y:S02]  /*00c0*/  VIMNMX R6, PT, PT, R7.reuse, R8.reuse, PT ;  /* 0x0000000807067248 */ /* 0x0c0fe40003fe0100 */
[----:B------:R-:W-:-:S03]  /*00d0*/  ISETP.GT.AND P1, PT, R7, R8, PT ;  /* 0x000000080700720c */ /* 0x000fc60003f24270 */
[----:B------:R-:W-:-:S05]  /*00e0*/  IMAD.SHL.U32 R12, R6, 0x4, RZ ;  /* 0x00000004060c7824 */ /* 0x000fca00078e00ff */
[----:B------:R-:W-:-:S13]  /*00f0*/  ISETP.GE.AND P0, PT, R15, R12, PT ;  /* 0x0000000c0f00720c */ /* 0x000fda0003f06270 */
[----:B--2-4-:R-:W-:Y:S05]  /*0100*/  @P0 BRA `(.L_x_46) ;  /* 0x0000000000240947 */ /* 0x014fea0003800000 */
[----:B------:R-:W1:Y:S02]  /*0110*/  LDC.64 R10, c[0x0][0x398] ;  /* 0x0000e600ff0a7b82 */ /* 0x000e640000000a00 */
[----:B-1----:R-:W-:-:S04]  /*0120*/  IMAD.WIDE.U32 R10, R0, 0x80, R10 ;  /* 0x00000080000a7825 */ /* 0x002fc800078e000a */
[----:B------:R-:W-:-:S07]  /*0130*/  IMAD.WIDE R10, R13, 0x4, R10 ;  /* 0x000000040d0a7825 */ /* 0x000fce00078e020a */
.L_x_47:
[----:B------:R-:W-:Y:S01]  /*0140*/  VIADD R15, R15, 0x4000 ;  /* 0x000040000f0f7836 */ /* 0x000fe20000000000 */
[----:B------:R1:W-:Y:S04]  /*0150*/  CCTL.E.PF2 [R10] ;  /* 0x000000000a00798f */ /* 0x0003e80000800100 */
[----:B------:R-:W-:Y:S02]  /*0160*/  ISETP.GE.AND P0, PT, R15, R12, PT ;  /* 0x0000000c0f00720c */ /* 0x000fe40003f06270 */
[----:B-1----:R-:W-:-:S04]  /*0170*/  IADD3 R10, P2, PT, R10, 0x4000, RZ ;  /* 0x000040000a0a7810 */ /* 0x002fc80007f5e0ff */
[----:B------:R-:W-:-:S07]  /*0180*/  IADD3.X R11, PT, PT, RZ, R11, RZ, P2, !PT ;  /* 0x0000000bff0b7210 */ /* 0x000fce00017fe4ff */
[----:B------:R-:W-:Y:S05]  /*0190*/  @!P0 BRA `(.L_x_47) ;  /* 0xfffffffc00e88947 */ /* 0x000fea000383ffff */
.L_x_46:
[----:B------:R-:W-:Y:S05]  /*01a0*/  BSYNC.RECONVERGENT B0 ;  /* 0x0000000000007941 */ /* 0x000fea0003800200 */
.L_x_45:
[----:B------:R-:W-:-:S04]  /*01b0*/  IMAD.WIDE R2, R13, 0x4, R2 ;  /* 0x000000040d027825 */ /* 0x000fc800078e0202 */
[----:B0-----:R-:W-:Y:S01]  /*01c0*/  IMAD.WIDE R4, R13, 0x4, R4 ;  /* 0x000000040d047825 */ /* 0x001fe200078e0204 */
[----:B------:R-:W-:Y:S06]  /*01d0*/  @P1 BRA `(.L_x_48) ;  /* 0x0000000400d01947 */ /* 0x000fec0003800000 */
[----:B------:R-:W-:-:S13]  /*01e0*/  ISETP.GE.AND P0, PT, R9, 0x1, PT ;  /* 0x000000010900780c */ /* 0x000fda0003f06270 */
[----:B------:R-:W-:Y:S05]  /*01f0*/  @!P0 EXIT ;  /* 0x000000000000894d */ /* 0x000fea0003800000 */
[C---:B------:R-:W-:Y:S01]  /*0200*/  ISETP.GE.U32.AND P1, PT, R9.reuse, 0x10, PT ;  /* 0x000000100900780c */ /* 0x040fe20003f26070 */
[----:B------:R-:W-:Y:S01]  /*0210*/  IMAD.MOV.U32 R7, RZ, RZ, RZ ;  /* 0x000000ffff077224 */ /* 0x000fe200078e00ff */
[----:B------:R-:W-:-:S04]  /*0220*/  LOP3.LUT R20, R9, 0xf, RZ, 0xc0, !PT ;  /* 0x0000000f09147812 */ /* 0x000fc800078ec0ff */
[----:B------:R-:W-:-:S07]  /*0230*/  ISETP.NE.AND P0, PT, R20, RZ, PT ;  /* 0x000000ff1400720c */ /* 0x000fce0003f05270 */
[----:B------:R-:W-:Y:S06]  /*0240*/  @!P1 BRA `(.L_x_49) ;  /* 0x0000000000d89947 */ /* 0x000fec0003800000 */
[----:B------:R-:W-:Y:S01]  /*0250*/  IMAD.WIDE.U32 R14, R0, 0x4, RZ ;  /* 0x00000004000e7825 */ /* 0x000fe200078e00ff */
[----:B------:R-:W-:-:S03]  /*0260*/  LOP3.LUT R7, R9, 0x7ffffff0, RZ, 0xc0, !PT ;  /* 0x7ffffff009077812 */ /* 0x000fc600078ec0ff */
[----:B------:R-:W-:Y:S01]  /*0270*/  VIADD R6, R0, 0x480 ;  /* 0x0000048000067836 */ /* 0x000fe20000000000 */
[----:B------:R-:W-:Y:S02]  /*0280*/  LOP3.LUT R13, R14, 0x1000, RZ, 0xfc, !PT ;  /* 0x000010000e0d7812 */ /* 0x000fe400078efcff */
[----:B------:R-:W-:-:S07]  /*0290*/  IADD3 R12, PT, PT, -R7, RZ, RZ ;  /* 0x000000ff070c7210 */ /* 0x000fce0007ffe1ff */
.L_x_50:
[----:B------:R-:W-:-:S05]  /*02a0*/  IADD3 R10, P1, PT, R2, R13, RZ ;  /* 0x0000000d020a7210 */ /* 0x000fca0007f3e0ff */
[----:B--2---:R-:W-:-:S05]  /*02b0*/  IMAD.X R11, R3, 0x1, R15, P1 ;  /* 0x00000001030b7824 */ /* 0x004fca00008e060f */
        /* <DEDUP_REMOVED lines=17> */
[----:B------:R-:W-:-:S02]  /*03d0*/  HFMA2 R18, -RZ, RZ, 0, 9.1552734375e-05 ;  /* 0x00000600ff127431 */ /* 0x000fc400000001ff */
[----:B0-----:R-:W-:-:S03]  /*03e0*/  IMAD.MOV.U32 R19, RZ, RZ, 0x0 ;  /* 0x00000000ff137424 */ /* 0x001fc600078e00ff */
[----:B------:R-:W-:Y:S01]  /*03f0*/  IMAD.WIDE R18, R6, 0x4, R18 ;  /* 0x0000000406127825 */ /* 0x000fe200078e0212 */
[----:B-----5:R-:W-:Y:S04]  /*0400*/  STG.E desc[UR6][R8.64+-0x200], R14 ;  /* 0xfffe000e08007986 */ /* 0x020fe8000c101906 */
[----:B-1----:R-:W5:Y:S01]  /*0410*/  LDG.E R21, desc[UR6][R10.64] ;  /* 0x000000060a157981 */ /* 0x002f62000c1e1900 */
[----:B------:R-:W-:-:S05]  /*0420*/  IADD3 R16, P1, PT, R2, R18, RZ ;  /* 0x0000001202107210 */ /* 0x000fca0007f3e0ff */
[----:B------:R-:W-:Y:S01]  /*0430*/  IMAD.X R17, R3, 0x1, R19, P1 ;  /* 0x0000000103117824 */ /* 0x000fe200008e0613 */
[----:B------:R-:W-:Y:S01]  /*0440*/  IADD3 R18, P1, PT, R4, R18, RZ ;  /* 0x0000001204127210 */ /* 0x000fe20007f3e0ff */
[----:B-----5:R0:W-:Y:S04]  /*0450*/  STG.E desc[UR6][R8.64], R21 ;  /* 0x0000001508007986 */ /* 0x0201e8000c101906 */
[----:B--2---:R-:W2:Y:S01]  /*0460*/  LDG.E R23, desc[UR6][R16.64+-0x600] ;  /* 0xfffa000610177981 */ /* 0x004ea2000c1e1900 */
[----:B------:R-:W-:-:S05]  /*0470*/  IADD3.X R19, PT, PT, R5, R19, RZ, P1, !PT ;  /* 0x0000001305137210 */ /* 0x000fca0000ffe4ff */
        /* <DEDUP_REMOVED lines=12> */
[----:B------:R-:W-:Y:S01]  /*0540*/  VIADD R12, R12, 0x10 ;  /* 0x000000100c0c7836 */ /* 0x000fe20000000000 */
[----:B------:R-:W-:-:S02]  /*0550*/  IADD3 R13, P2, PT, R13, 0x2000, RZ ;  /* 0x000020000d0d7810 */ /* 0x000fc40007f5e0ff */
[----:B------:R-:W-:Y:S02]  /*0560*/  IADD3 R6, PT, PT, R6, 0x800, RZ ;  /* 0x0000080006067810 */ /* 0x000fe40007ffe0ff */
[----:B------:R-:W-:Y:S01]  /*0570*/  ISETP.NE.AND P1, PT, R12, RZ, PT ;  /* 0x000000ff0c00720c */ /* 0x000fe20003f25270 */
[----:B------:R-:W-:Y:S01]  /*0580*/  IMAD.X R15, RZ, RZ, R15, P2 ;  /* 0x000000ffff0f7224 */ /* 0x000fe200010e060f */
[----:B---3--:R2:W-:Y:S11]  /*0590*/  STG.E desc[UR6][R18.64+0x600], R23 ;  /* 0x0006001712007986 */ /* 0x0085f6000c101906 */
[----:B------:R-:W-:Y:S05]  /*05a0*/  @P1 BRA `(.L_x_50) ;  /* 0xfffffffc003c1947 */ /* 0x000fea000383ffff */
.L_x_49:
[----:B------:R-:W-:Y:S05]  /*05b0*/  @!P0 EXIT ;  /* 0x000000000000894d */ /* 0x000fea0003800000 */
[----:B------:R-:W0:Y:S01]  /*05c0*/  LDCU UR4, c[0x0][0x384] ;  /* 0x00007080ff0477ac */ /* 0x000e220008000800 */
[----:B------:R-:W-:Y:S01]  /*05d0*/  ISETP.GE.U32.AND P0, PT, R20, 0x8, PT ;  /* 0x000000081400780c */ /* 0x000fe20003f06070 */
[----:B0-----:R-:W-:-:S06]  /*05e0*/  ULOP3.LUT UR5, UR4, 0x7, URZ, 0xc0, !UPT ;  /* 0x0000000704057892 */ /* 0x001fcc000f8ec0ff */
[----:B------:R-:W-:-:S06]  /*05f0*/  ISETP.NE.AND P1, PT, RZ, UR5, PT ;  /* 0x00000005ff007c0c */ /* 0x000fcc000bf25270 */
[----:B------:R-:W-:Y:S07]  /*0600*/  @!P0 BRA `(.L_x_51) ;  /* 0x0000000000508947 */ /* 0x000fee0003800000 */
[----:B--2---:R-:W-:-:S04]  /*0610*/  IMAD R11, R7, 0x80, R0 ;  /* 0x00000080070b7824 */ /* 0x004fc800078e0200 */
        /* <DEDUP_REMOVED lines=19> */
.L_x_51:
[----:B------:R-:W-:Y:S05]  /*0750*/  @!P1 EXIT ;  /* 0x000000000000994d */ /* 0x000fea0003800000 */
[----:B------:R-:W-:Y:S02]  /*0760*/  UISETP.GE.U32.AND UP0, UPT, UR5, 0x4, UPT ;  /* 0x000000040500788c */ /* 0x000fe4000bf06070 */
[----:B------:R-:W-:-:S06]  /*0770*/  ULOP3.LUT UR4, UR4, 0x3, URZ, 0xc0, !UPT ;  /* 0x0000000304047892 */ /* 0x000fcc000f8ec0ff */
[----:B------:R-:W-:Y:S01]  /*0780*/  ISETP.NE.AND P0, PT, RZ, UR4, PT ;  /* 0x00000004ff007c0c */ /* 0x000fe2000bf05270 */
[----:B------:R-:W-:-:S12]  /*0790*/  BRA.U !UP0, `(.L_x_52) ;  /* 0x0000000108307547 */ /* 0x000fd8000b800000 */
[----:B--23--:R-:W-:-:S05]  /*07a0*/  LEA R11, R7, R0, 0x7 ;  /* 0x00000000070b7211 */ /* 0x00cfca00078e38ff */
        /* <DEDUP_REMOVED lines=9> */
[----:B------:R-:W-:-:S03]  /*0840*/  VIADD R7, R7, 0x4 ;  /* 0x0000000407077836 */ /* 0x000fc60000000000 */
[----:B--2---:R0:W-:Y:S04]  /*0850*/  STG.E desc[UR6][R10.64+0x600], R19 ;  /* 0x000600130a007986 */ /* 0x0041e8000c101906 */
.L_x_52:
[----:B------:R-:W-:Y:S05]  /*0860*/  @!P0 EXIT ;  /* 0x000000000000894d */ /* 0x000fea0003800000 */
[----:B0-23--:R-:W-:Y:S01]  /*0870*/  IMAD R11, R7, 0x80, R0 ;  /* 0x00000080070b7824 */ /* 0x00dfe200078e0200 */
[----:B------:R-:W-:-:S12]  /*0880*/  UIADD3 UR4, UPT, UPT, -UR4, URZ, URZ ;  /* 0x000000ff04047290 */ /* 0x000fd8000fffe1ff */
.L_x_53:
[----:B0-----:R-:W-:-:S06]  /*0890*/  IMAD.WIDE R8, R11, 0x4, R2 ;  /* 0x000000040b087825 */ /* 0x001fcc00078e0202 */
[----:B------:R-:W2:Y:S01]  /*08a0*/  LDG.E R9, desc[UR6][R8.64] ;  /* 0x0000000608097981 */ /* 0x000ea2000c1e1900 */
[C---:B------:R-:W-:Y:S01]  /*08b0*/  IMAD.WIDE R6, R11.reuse, 0x4, R4 ;  /* 0x000000040b067825 */ /* 0x040fe200078e0204 */
[----:B------:R-:W-:Y:S01]  /*08c0*/  UIADD3 UR4, UPT, UPT, UR4, 0x1, URZ ;  /* 0x0000000104047890 */ /* 0x000fe2000fffe0ff */
[----:B------:R-:W-:-:S03]  /*08d0*/  IADD3 R11, PT, PT, R11, 0x80, RZ ;  /* 0x000000800b0b7810 */ /* 0x000fc60007ffe0ff */
[----:B------:R-:W-:Y:S01]  /*08e0*/  UISETP.NE.AND UP0, UPT, UR4, URZ, UPT ;  /* 0x000000ff0400728c */ /* 0x000fe2000bf05270 */
[----:B--2---:R0:W-:Y:S08]  /*08f0*/  STG.E desc[UR6][R6.64], R9 ;  /* 0x0000000906007986 */ /* 0x0041f0000c101906 */
[----:B------:R-:W-:Y:S05]  /*0900*/  BRA.U UP0, `(.L_x_53) ;  /* 0xfffffffd00e07547 */ /* 0x000fea000b83ffff */
[----:B------:R-:W-:Y:S05]  /*0910*/  EXIT ;  /* 0x000000000000794d */ /* 0x000fea0003800000 */
.L_x_48:
[----:B------:R-:W-:-:S13]  /*0920*/  ISETP.GE.AND P0, PT, R9, 0x1, PT ;  /* 0x000000010900780c */ /* 0x000fda0003f06270 */
[----:B------:R-:W-:Y:S05]  /*0930*/  @!P0 EXIT ;  /* 0x000000000000894d */ /* 0x000fea0003800000 */
[C---:B------:R-:W-:Y:S01]  /*0940*/  ISETP.GE.U32.AND P0, PT, R9.reuse, 0x10, PT ;  /* 0x000000100900780c */ /* 0x040fe20003f06070 */
[----:B------:R-:W-:Y:S01]  /*0950*/  IMAD.MOV.U32 R7, RZ, RZ, RZ ;  /* 0x000000ffff077224 */ /* 0x000fe200078e00ff */
[----:B------:R-:W-:-:S11]  /*0960*/  LOP3.LUT R20, R9, 0xf, RZ, 0xc0, !PT ;  /* 0x0000000f09147812 */ /* 0x000fd600078ec0ff */
[----:B------:R-:W-:Y:S05]  /*0970*/  @!P0 BRA `(.L_x_54) ;  /* 0x0000000400708947 */ /* 0x000fea0003800000 */
[----:B------:R-:W-:Y:S01]  /*0980*/  LOP3.LUT R7, R9, 0x7ffffff0, RZ, 0xc0, !PT ;  /* 0x7ffffff009077812 */ /* 0x000fe200078ec0ff */
[----:B------:R-:W-:-:S07]  /*0990*/  IMAD.MOV.U32 R8, RZ, RZ, RZ ;  /* 0x000000ffff087224 */ /* 0x000fce00078e00ff */
.L_x_57:
[----:B------:R-:W-:-:S04]  /*09a0*/  LEA R9, R8, R0, 0x7 ;  /* 0x0000000008097211 */ /* 0x000fc800078e38ff */
[----:B------:R-:W-:-:S13]  /*09b0*/  ISETP.GE.AND P0, PT, R9, R6, PT ;  /* 0x000000060900720c */ /* 0x000fda0003f06270 */
[----:B0-----:R-:W-:-:S05]  /*09c0*/  @!P0 IMAD.WIDE.U32 R10, R9, 0x4, R2 ;  /* 0x00000004090a8825 */ /* 0x001fca00078e0002 */
[----:B------:R-:W2:Y:S01]  /*09d0*/  @!P0 LDG.E R21, desc[UR6][R10.64] ;  /* 0x000000060a158981 */ /* 0x000ea2000c1e1900 */
[C---:B------:R-:W-:Y:S02]  /*09e0*/  VIADD R17, R9.reuse, 0x80 ;  /* 0x0000008009117836 */ /* 0x040fe40000000000 */
[----:B------:R-:W-:-:S03]  /*09f0*/  @!P0 IMAD.WIDE.U32 R12, R9, 0x4, R4 ;  /* 0x00000004090c8825 */ /* 0x000fc600078e0004 */
[----:B------:R-:W-:-:S13]  /*0a00*/  ISETP.GE.AND P1, PT, R17, R6, PT ;  /* 0x000000061100720c */ /* 0x000fda0003f26270 */
[----:B------:R-:W-:Y:S01]  /*0a10*/  @!P1 IMAD.WIDE.U32 R14, R17, 0x4, R2 ;  /* 0x00000004110e9825 */ /* 0x000fe200078e0002 */
[----:B--2---:R0:W-:Y:S04]  /*0a20*/  @!P0 STG.E desc[UR6][R12.64], R21 ;  /* 0x000000150c008986 */ /* 0x0041e8000c101906 */
        /* <DEDUP_REMOVED lines=40> */
[----:B------:R-:W-:Y:S01]  /*0cb0*/  @!P0 IMAD.WIDE.U32 R24, R29, 0x4, R2 ;  /* 0x000000041d188825 */ /* 0x000fe200078e0002 */
[----:B-1----:R-:W-:Y:S01]  /*0cc0*/  IADD3 R13, PT, PT, R9, 0x480, RZ ;  /* 0x00000480090d7810 */ /* 0x002fe20007ffe0ff */
[----:B--2---:R1:W-:Y:S04]  /*0cd0*/  @!P1 STG.E desc[UR6][R22.64], R19 ;  /* 0x0000001316009986 */ /* 0x0043e8000c101906 */
[----:B------:R-:W2:Y:S01]  /*0ce0*/  @!P0 LDG.E R25, desc[UR6][R24.64] ;  /* 0x0000000618198981 */ /* 0x000ea2000c1e1900 */
[----:B------:R-:W-:Y:S01]  /*0cf0*/  ISETP.GE.AND P1, PT, R13, R6, PT ;  /* 0x000000060d00720c */ /* 0x000fe20003f26270 */
[----:B------:R-:W-:-:S04]  /*0d00*/  @!P0 IMAD.WIDE.U32 R14, R29, 0x4, R4 ;  /* 0x000000041d0e8825 */ /* 0x000fc800078e0004 */
[----:B------:R-:W-:-:S04]  /*0d10*/  IMAD.WIDE R10, R13, 0x4, R2 ;  /* 0x000000040d0a7825 */ /* 0x000fc800078e0202 */
[----:B0-----:R-:W-:Y:S01]  /*0d20*/  VIADD R21, R9, 0x500 ;  /* 0x0000050009157836 */ /* 0x001fe20000000000 */
[----:B--2---:R0:W-:Y:S04]  /*0d30*/  @!P0 STG.E desc[UR6][R14.64], R25 ;  /* 0x000000190e008986 */ /* 0x0041e8000c101906 */
[----:B------:R-:W2:Y:S01]  /*0d40*/  @!P1 LDG.E R17, desc[UR6][R10.64] ;  /* 0x000000060a119981 */ /* 0x000ea2000c1e1900 */
[----:B------:R-:W-:Y:S01]  /*0d50*/  ISETP.GE.AND P0, PT, R21, R6, PT ;  /* 0x000000061500720c */ /* 0x000fe20003f06270 */
[----:B------:R-:W-:-:S04]  /*0d60*/  IMAD.WIDE R12, R13, 0x4, R4 ;  /* 0x000000040d0c7825 */ /* 0x000fc800078e0204 */
[----:B------:R-:W-:Y:S01]  /*0d70*/  VIADD R21, R9, 0x580 ;  /* 0x0000058009157836 */ /* 0x000fe20000000000 */
[----:B--2---:R2:W-:Y:S07]  /*0d80*/  @!P1 STG.E desc[UR6][R12.64], R17 ;  /* 0x000000110c009986 */ /* 0x0045ee000c101906 */
[----:B-1----:R-:W3:Y:S01]  /*0d90*/  @!P0 LDG.E R19, desc[UR6][R10.64+0x200] ;  /* 0x000200060a138981 */ /* 0x002ee2000c1e1900 */
[-C--:B------:R-:W-:Y:S02]  /*0da0*/  ISETP.GE.AND P1, PT, R21, R6.reuse, PT ;  /* 0x000000061500720c */ /* 0x080fe40003f26270 */
[----:B0-----:R-:W-:Y:S01]  /*0db0*/  IADD3 R15, PT, PT, R9, 0x600, RZ ;  /* 0x00000600090f7810 */ /* 0x001fe20007ffe0ff */
[----:B---3--:R0:W-:Y:S10]  /*0dc0*/  @!P0 STG.E desc[UR6][R12.64+0x200], R19 ;  /* 0x000200130c008986 */ /* 0x0081f4000c101906 */
[----:B------:R-:W3:Y:S01]  /*0dd0*/  @!P1 LDG.E R21, desc[UR6][R10.64+0x400] ;  /* 0x000400060a159981 */ /* 0x000ee2000c1e1900 */
[----:B------:R-:W-:Y:S01]  /*0de0*/  ISETP.GE.AND P0, PT, R15, R6, PT ;  /* 0x000000060f00720c */ /* 0x000fe20003f06270 */
[----:B------:R-:W-:-:S02]  /*0df0*/  VIADD R23, R9, 0x680 ;  /* 0x0000068009177836 */ /* 0x000fc40000000000 */
[----:B---3--:R1:W-:Y:S10]  /*0e00*/  @!P1 STG.E desc[UR6][R12.64+0x400], R21 ;  /* 0x000400150c009986 */ /* 0x0083f4000c101906 */
[----:B------:R-:W3:Y:S01]  /*0e10*/  @!P0 LDG.E R15, desc[UR6][R10.64+0x600] ;  /* 0x000600060a0f8981 */ /* 0x000ee2000c1e1900 */
[----:B------:R-:W-:-:S02]  /*0e20*/  ISETP.GE.AND P1, PT, R23, R6, PT ;  /* 0x000000061700720c */ /* 0x000fc40003f26270 */
[----:B------:R-:W-:Y:S01]  /*0e30*/  IADD3 R23, PT, PT, R9, 0x700, RZ ;  /* 0x0000070009177810 */ /* 0x000fe20007ffe0ff */
[----:B---3--:R1:W-:Y:S10]  /*0e40*/  @!P0 STG.E desc[UR6][R12.64+0x600], R15 ;  /* 0x0006000f0c008986 */ /* 0x0083f4000c101906 */
[----:B--2---:R-:W2:Y:S01]  /*0e50*/  @!P1 LDG.E R17, desc[UR6][R10.64+0x800] ;  /* 0x000800060a119981 */ /* 0x004ea2000c1e1900 */
[----:B------:R-:W-:Y:S01]  /*0e60*/  ISETP.GE.AND P0, PT, R23, R6, PT ;  /* 0x000000061700720c */ /* 0x000fe20003f06270 */
[----:B------:R-:W-:-:S02]  /*0e70*/  VIADD R9, R9, 0x780 ;  /* 0x0000078009097836 */ /* 0x000fc40000000000 */
[----:B--2---:R1:W-:Y:S10]  /*0e80*/  @!P1 STG.E desc[UR6][R12.64+0x800], R17 ;  /* 0x000800110c009986 */ /* 0x0043f4000c101906 */
[----:B0-----:R-:W2:Y:S01]  /*0e90*/  @!P0 LDG.E R19, desc[UR6][R10.64+0xa00] ;  /* 0x000a00060a138981 */ /* 0x001ea2000c1e1900 */
[----:B------:R-:W-:Y:S01]  /*0ea0*/  IADD3 R8, PT, PT, R8, 0x10, RZ ;  /* 0x0000001008087810 */ /* 0x000fe20007ffe0ff */
[----:B------:R-:W-:Y:S03]  /*0eb0*/  BSSY.RECONVERGENT B0, `(.L_x_55) ;  /* 0x0000007000007945 */ /* 0x000fe60003800200 */
[----:B------:R-:W-:Y:S01]  /*0ec0*/  ISETP.NE.AND P1, PT, R8, R7, PT ;  /* 0x000000070800720c */ /* 0x000fe20003f25270 */
[----:B--2---:R1:W-:Y:S01]  /*0ed0*/  @!P0 STG.E desc[UR6][R12.64+0xa00], R19 ;  /* 0x000a00130c008986 */ /* 0x0043e2000c101906 */
[----:B------:R-:W-:-:S13]  /*0ee0*/  ISETP.GE.AND P0, PT, R9, R6, PT ;  /* 0x000000060900720c */ /* 0x000fda0003f06270 */
[----:B-1----:R-:W-:Y:S05]  /*0ef0*/  @P0 BRA `(.L_x_56) ;  /* 0x0000000000080947 */ /* 0x002fea0003800000 */
[----:B------:R-:W2:Y:S04]  /*0f00*/  LDG.E R11, desc[UR6][R10.64+0xc00] ;  /* 0x000c00060a0b7981 */ /* 0x000ea8000c1e1900 */
[----:B--2---:R0:W-:Y:S02]  /*0f10*/  STG.E desc[UR6][R12.64+0xc00], R11 ;  /* 0x000c000b0c007986 */ /* 0x0041e4000c101906 */
.L_x_56:
[----:B------:R-:W-:Y:S05]  /*0f20*/  BSYNC.RECONVERGENT B0 ;  /* 0x0000000000007941 */ /* 0x000fea0003800200 */
.L_x_55:
[----:B------:R-:W-:Y:S05]  /*0f30*/  @P1 BRA `(.L_x_57) ;  /* 0xfffffff800981947 */ /* 0x000fea000383ffff */
.L_x_54:
[----:B------:R-:W-:-:S13]  /*0f40*/  ISETP.NE.AND P0, PT, R20, RZ, PT ;  /* 0x000000ff1400720c */ /* 0x000fda0003f05270 */
[----:B------:R-:W-:Y:S05]  /*0f50*/  @!P0 EXIT ;  /* 0x000000000000894d */ /* 0x000fea0003800000 */
[----:B------:R-:W1:Y:S01]  /*0f60*/  LDCU UR5, c[0x0][0x384] ;  /* 0x00007080ff0577ac */ /* 0x000e620008000800 */
[----:B------:R-:W-:Y:S01]  /*0f70*/  ISETP.GE.U32.AND P0, PT, R20, 0x8, PT ;  /* 0x000000081400780c */ /* 0x000fe20003f06070 */
[----:B-1----:R-:W-:-:S12]  /*0f80*/  ULOP3.LUT UR8, UR5, 0x7, URZ, 0xc0, !UPT ;  /* 0x0000000705087892 */ /* 0x002fd8000f8ec0ff */
[----:B------:R-:W-:Y:S05]  /*0f90*/  @!P0 BRA `(.L_x_58) ;  /* 0x0000000000f48947 */ /* 0x000fea0003800000 */
[----:B------:R-:W-:Y:S01]  /*0fa0*/  IMAD R17, R7, 0x80, R0 ;  /* 0x0000008007117824 */ /* 0x000fe200078e0200 */
[----:B------:R-:W-:Y:S03]  /*0fb0*/  BSSY.RECONVERGENT B0, `(.L_x_59) ;  /* 0x0000016000007945 */ /* 0x000fe60003800200 */
[C---:B0-----:R-:W-:Y:S01]  /*0fc0*/  VIADD R11, R17.reuse, 0x100 ;  /* 0x00000100110b7836 */ /* 0x041fe20000000000 */
[CC--:B------:R-:W-:Y:S01]  /*0fd0*/  ISETP.GE.AND P6, PT, R17.reuse, R6.reuse, PT ;  /* 0x000000061100720c */ /* 0x0c0fe20003fc6270 */
[C---:B------:R-:W-:Y:S01]  /*0fe0*/  VIADD R15, R17.reuse, 0x300 ;  /* 0x00000300110f7836 */ /* 0x040fe20000000000 */
[C---:B------:R-:W-:Y:S02]  /*0ff0*/  IADD3 R9, PT, PT, R17.reuse, 0x80, RZ ;  /* 0x0000008011097810 */ /* 0x040fe40007ffe0ff */
[----:B------:R-:W-:Y:S02]  /*1000*/  IADD3 R13, PT, PT, R17, 0x180, RZ ;  /* 0x00000180110d7810 */ /* 0x000fe40007ffe0ff */
[-C--:B------:R-:W-:Y:S01]  /*1010*/  ISETP.GE.AND P1, PT, R9, R6.reuse, PT ;  /* 0x000000060900720c */ /* 0x080fe20003f26270 */
[----:B------:R-:W-:Y:S01]  /*1020*/  VIADD R9, R17, 0x200 ;  /* 0x0000020011097836 */ /* 0x000fe20000000000 */
[----:B------:R-:W-:-:S02]  /*1030*/  ISETP.GE.AND P0, PT, R11, R6, PT ;  /* 0x000000060b00720c */ /* 0x000fc40003f06270 */
[----:B------:R-:W-:Y:S02]  /*1040*/  P2R R12, PR, RZ, 0x2 ;  /* 0x00000002ff0c7803 */ /* 0x000fe40000000000 */
[----:B------:R-:W-:Y:S02]  /*1050*/  IADD3 R11, PT, PT, R17, 0x280, RZ ;  /* 0x00000280110b7810 */ /* 0x000fe40007ffe0ff */
        /* <DEDUP_REMOVED lines=11> */
.L_x_60:
[----:B------:R-:W-:Y:S05]  /*1110*/  BSYNC.RECONVERGENT B0 ;  /* 0x0000000000007941 */ /* 0x000fea0003800200 */
.L_x_59:
[----:B------:R-:W-:Y:S01]  /*1120*/  ISETP.NE.AND P6, PT, R12, RZ, PT ;  /* 0x000000ff0c00720c */ /* 0x000fe20003fc5270 */
[----:B------:R-:W-:-:S12]  /*1130*/  BSSY.RECONVERGENT B0, `(.L_x_61) ;  /* 0x0000004000007945 */ /* 0x000fd80003800200 */
[----:B------:R-:W-:Y:S05]  /*1140*/  @P6 BRA `(.L_x_62) ;  /* 0x0000000000086947 */ /* 0x000fea0003800000 */
[----:B0-----:R-:W2:Y:S04]  /*1150*/  LDG.E R13, desc[UR6][R10.64+0x200] ;  /* 0x000200060a0d7981 */ /* 0x001ea8000c1e1900 */
[----:B--2---:R1:W-:Y:S02]  /*1160*/  STG.E desc[UR6][R8.64+0x200], R13 ;  /* 0x0002000d08007986 */ /* 0x0043e4000c101906 */
.L_x_62:
[----:B------:R-:W-:Y:S05]  /*1170*/  BSYNC.RECONVERGENT B0 ;  /* 0x0000000000007941 */ /* 0x000fea0003800200 */
.L_x_61:
[----:B------:R-:W-:Y:S04]  /*1180*/  BSSY.RECONVERGENT B0, `(.L_x_63) ;  /* 0x0000004000007945 */ /* 0x000fe80003800200 */
[----:B------:R-:W-:Y:S05]  /*1190*/  @P0 BRA `(.L_x_64) ;  /* 0x0000000000080947 */ /* 0x000fea0003800000 */
[----:B01----:R-:W2:Y:S04]  /*11a0*/  LDG.E R13, desc[UR6][R10.64+0x400] ;  /* 0x000400060a0d7981 */ /* 0x003ea8000c1e1900 */
[----:B--2---:R2:W-:Y:S02]  /*11b0*/  STG.E desc[UR6][R8.64+0x400], R13 ;  /* 0x0004000d08007986 */ /* 0x0045e4000c101906 */
.L_x_64:
[----:B------:R-:W-:Y:S05]  /*11c0*/  BSYNC.RECONVERGENT B0 ;  /* 0x0000000000007941 */ /* 0x000fea0003800200 */
.L_x_63:
[----:B------:R-:W-:Y:S04]  /*11d0*/  BSSY.RECONVERGENT B0, `(.L_x_65) ;  /* 0x0000004000007945 */ /* 0x000fe80003800200 */
[----:B------:R-:W-:Y:S05]  /*11e0*/  @P1 BRA `(.L_x_66) ;  /* 0x0000000000081947 */ /* 0x000fea0003800000 */
[----:B012---:R-:W2:Y:S04]  /*11f0*/  LDG.E R13, desc[UR6][R10.64+0x600] ;  /* 0x000600060a0d7981 */ /* 0x007ea8000c1e1900 */
[----:B--2---:R3:W-:Y:S02]  /*1200*/  STG.E desc[UR6][R8.64+0x600], R13 ;  /* 0x0006000d08007986 */ /* 0x0047e4000c101906 */
.L_x_66:
[----:B------:R-:W-:Y:S05]  /*1210*/  BSYNC.RECONVERGENT B0 ;  /* 0x0000000000007941 */ /* 0x000fea0003800200 */
.L_x_65:
[----:B------:R-:W-:Y:S04]  /*1220*/  BSSY.RECONVERGENT B0, `(.L_x_67) ;  /* 0x0000004000007945 */ /* 0x000fe80003800200 */
[----:B------:R-:W-:Y:S05]  /*1230*/  @P2 BRA `(.L_x_68) ;  /* 0x0000000000082947 */ /* 0x000fea0003800000 */
[----:B0123--:R-:W2:Y:S04]  /*1240*/  LDG.E R13, desc[UR6][R10.64+0x800] ;  /* 0x000800060a0d7981 */ /* 0x00fea8000c1e1900 */
[----:B--2---:R4:W-:Y:S02]  /*1250*/  STG.E desc[UR6][R8.64+0x800], R13 ;  /* 0x0008000d08007986 */ /* 0x0049e4000c101906 */
.L_x_68:
[----:B------:R-:W-:Y:S05]  /*1260*/  BSYNC.RECONVERGENT B0 ;  /* 0x0000000000007941 */ /* 0x000fea0003800200 */
.L_x_67:
[----:B------:R-:W-:Y:S04]  /*1270*/  BSSY.RECONVERGENT B0, `(.L_x_69) ;  /* 0x0000004000007945 */ /* 0x000fe80003800200 */
[----:B------:R-:W-:Y:S05]  /*1280*/  @P3 BRA `(.L_x_70) ;  /* 0x0000000000083947 */ /* 0x000fea0003800000 */
[----:B01234-:R-:W2:Y:S04]  /*1290*/  LDG.E R13, desc[UR6][R10.64+0xa00] ;  /* 0x000a00060a0d7981 */ /* 0x01fea8000c1e1900 */
[----:B--2---:R0:W-:Y:S02]  /*12a0*/  STG.E desc[UR6][R8.64+0xa00], R13 ;  /* 0x000a000d08007986 */ /* 0x0041e4000c101906 */
.L_x_70:
[----:B------:R-:W-:Y:S05]  /*12b0*/  BSYNC.RECONVERGENT B0 ;  /* 0x0000000000007941 */ /* 0x000fea0003800200 */
.L_x_69:
[----:B------:R-:W-:Y:S04]  /*12c0*/  BSSY.RECONVERGENT B0, `(.L_x_71) ;  /* 0x0000004000007945 */ /* 0x000fe80003800200 */
[----:B------:R-:W-:Y:S05]  /*12d0*/  @P4 BRA `(.L_x_72) ;  /* 0x0000000000084947 */ /* 0x000fea0003800000 */
[----:B01234-:R-:W2:Y:S04]  /*12e0*/  LDG.E R13, desc[UR6][R10.64+0xc00] ;  /* 0x000c00060a0d7981 */ /* 0x01fea8000c1e1900 */
[----:B--2---:R0:W-:Y:S02]  /*12f0*/  STG.E desc[UR6][R8.64+0xc00], R13 ;  /* 0x000c000d08007986 */ /* 0x0041e4000c101906 */
.L_x_72:
[----:B------:R-:W-:Y:S05]  /*1300*/  BSYNC.RECONVERGENT B0 ;  /* 0x0000000000007941 */ /* 0x000fea0003800200 */
.L_x_71:
[----:B------:R-:W-:Y:S04]  /*1310*/  BSSY.RECONVERGENT B0, `(.L_x_73) ;  /* 0x0000004000007945 */ /* 0x000fe80003800200 */
[----:B------:R-:W-:Y:S05]  /*1320*/  @P5 BRA `(.L_x_74) ;  /* 0x0000000000085947 */ /* 0x000fea0003800000 */
[----:B------:R-:W5:Y:S04]  /*1330*/  LDG.E R11, desc[UR6][R10.64+0xe00] ;  /* 0x000e00060a0b7981 */ /* 0x000f68000c1e1900 */
[----:B-----5:R0:W-:Y:S02]  /*1340*/  STG.E desc[UR6][R8.64+0xe00], R11 ;  /* 0x000e000b08007986 */ /* 0x0201e4000c101906 */
.L_x_74:
[----:B------:R-:W-:Y:S05]  /*1350*/  BSYNC.RECONVERGENT B0 ;  /* 0x0000000000007941 */ /* 0x000fea0003800200 */
.L_x_73:
[----:B------:R-:W-:-:S07]  /*1360*/  VIADD R7, R7, 0x8 ;  /* 0x0000000807077836 */ /* 0x000fce0000000000 */
.L_x_58:
[----:B------:R-:W-:-:S13]  /*1370*/  ISETP.NE.AND P0, PT, RZ, UR8, PT ;  /* 0x00000008ff007c0c */ /* 0x000fda000bf05270 */
[----:B------:R-:W-:Y:S05]  /*1380*/  @!P0 EXIT ;  /* 0x000000000000894d */ /* 0x000fea0003800000 */
[----:B------:R-:W-:Y:S02]  /*1390*/  UISETP.GE.U32.AND UP0, UPT, UR8, 0x4, UPT ;  /* 0x000000040800788c */ /* 0x000fe4000bf06070 */
[----:B------:R-:W-:-:S06]  /*13a0*/  ULOP3.LUT UR4, UR5, 0x3, URZ, 0xc0, !UPT ;  /* 0x0000000305047892 */ /* 0x000fcc000f8ec0ff */
[----:B------:R-:W-:Y:S01]  /*13b0*/  ISETP.NE.AND P2, PT, RZ, UR4, PT ;  /* 0x00000004ff007c0c */ /* 0x000fe2000bf45270 */
[----:B------:R-:W-:-:S12]  /*13c0*/  BRA.U !UP0, `(.L_x_75) ;  /* 0x0000000108647547 */ /* 0x000fd8000b800000 */
[----:B------:R-:W-:-:S04]  /*13d0*/  LEA R25, R7, R0, 0x7 ;  /* 0x0000000007197211 */ /* 0x000fc800078e38ff */
[----:B------:R-:W-:-:S13]  /*13e0*/  ISETP.GE.AND P0, PT, R25, R6, PT ;  /* 0x000000061900720c */ /* 0x000fda0003f06270 */
[----:B01234-:R-:W-:-:S05]  /*13f0*/  @!P0 IMAD.WIDE R8, R25, 0x4, R2 ;  /* 0x0000000419088825 */ /* 0x01ffca00078e0202 */
[----:B------:R-:W2:Y:S01]  /*1400*/  @!P0 LDG.E R19, desc[UR6][R8.64] ;  /* 0x0000000608138981 */ /* 0x000ea2000c1e1900 */
[C---:B------:R-:W-:Y:S02]  /*1410*/  VIADD R15, R25.reuse, 0x80 ;  /* 0x00000080190f7836 */ /* 0x040fe40000000000 */
[----:B------:R-:W-:-:S03]  /*1420*/  @!P0 IMAD.WIDE R10, R25, 0x4, R4 ;  /* 0x00000004190a8825 */ /* 0x000fc600078e0204 */
[----:B------:R-:W-:-:S13]  /*1430*/  ISETP.GE.AND P1, PT, R15, R6, PT ;  /* 0x000000060f00720c */ /* 0x000fda0003f26270 */
[----:B------:R-:W-:Y:S01]  /*1440*/  @!P1 IMAD.WIDE R12, R15, 0x4, R2 ;  /* 0x000000040f0c9825 */ /* 0x000fe200078e0202 */
[----:B------:R-:W-:Y:S01]  /*1450*/  IADD3 R23, PT, PT, R25, 0x100, RZ ;  /* 0x0000010019177810 */ /* 0x000fe20007ffe0ff */
        /* <DEDUP_REMOVED lines=16> */
.L_x_75:
[----:B------:R-:W-:Y:S05]  /*1560*/  @!P2 EXIT ;  /* 0x000000000000a94d */ /* 0x000fea0003800000 */
[----:B------:R-:W-:Y:S01]  /*1570*/  IMAD R7, R7, 0x80, R0 ;  /* 0x0000008007077824 */ /* 0x000fe200078e0200 */
[----:B------:R-:W-:-:S12]  /*1580*/  UIADD3 UR4, UPT, UPT, -UR4, URZ, URZ ;  /* 0x000000ff04047290 */ /* 0x000fd8000fffe1ff */
.L_x_76:
[C---:B------:R-:W-:Y:S01]  /*1590*/  ISETP.GE.AND P0, PT, R7.reuse, R6, PT ;  /* 0x000000060700720c */ /* 0x040fe20003f06270 */
[----:B01----:R-:W-:-:S12]  /*15a0*/  IMAD.WIDE R10, R7, 0x4, R2 ;  /* 0x00000004070a7825 */ /* 0x003fd800078e0202 */
[----:B------:R-:W5:Y:S01]  /*15b0*/  @!P0 LDG.E R11, desc[UR6][R10.64] ;  /* 0x000000060a0b8981 */ /* 0x000f62000c1e1900 */
[----:B------:R-:W-:Y:S01]  /*15c0*/  UIADD3 UR4, UPT, UPT, UR4, 0x1, URZ ;  /* 0x0000000104047890 */ /* 0x000fe2000fffe0ff */
[----:B--234-:R-:W-:-:S05]  /*15d0*/  IMAD.WIDE R8, R7, 0x4, R4 ;  /* 0x0000000407087825 */ /* 0x01cfca00078e0204 */
[----:B-----5:R0:W-:Y:S01]  /*15e0*/  @!P0 STG.E desc[UR6][R8.64], R11 ;  /* 0x0000000b08008986 */ /* 0x0201e2000c101906 */
[----:B------:R-:W-:-:S13]  /*15f0*/  ISETP.NE.AND P0, PT, RZ, UR4, PT ;  /* 0x00000004ff007c0c */ /* 0x000fda000bf05270 */
[----:B0-----:R-:W-:Y:S05]  /*1600*/  @!P0 EXIT ;  /* 0x000000000000894d */ /* 0x001fea0003800000 */
[----:B------:R-:W-:Y:S01]  /*1610*/  IADD3 R7, PT, PT, R7, 0x80, RZ ;  /* 0x0000008007077810 */ /* 0x000fe20007ffe0ff */
[----:B------:R-:W-:Y:S06]  /*1620*/  BRA `(.L_x_76) ;  /* 0xfffffffc00d87947 */ /* 0x000fec000383ffff */
.L_x_77:
        /* <DEDUP_REMOVED lines=13> */
.L_x_391:


//--------------------- .text._ZN3cub18CUB_300001_SM_10006detail9transform16transform_kernelINS2_10policy_hubILb1EN4cuda3std3__45tupleIJN6thrust24THRUST_300001_SM_1000_NS7pointerI14__nv_bfloat162NSA_8cuda_cub3tagENSA_11use_defaultESF_EEEEEE10policy1000ElNS7_10__identityEPSC_JSL_EEEvT0_iT1_T2_DpNS2_10kernel_argIT3_EE --------------------------
	.section	.text._ZN3cub18CUB_300001_SM_10006detail9transform16transform_kernelINS2_10policy_hubILb1EN4cuda3std3__45tupleIJN6thrust24THRUST_300001_SM_1000_NS7pointerI14__nv_bfloat162NSA_8cuda_cub3tagENSA_11use_defaultESF_EEEEEE10policy1000ElNS7_10__identityEPSC_JSL_EEEvT0_iT1_T2_DpNS2_10kernel_argIT3_EE,"ax",@progbits
	.align	128
        .global         _ZN3cub18CUB_300001_SM_10006detail9transform16transform_kernelINS2_10policy_hubILb1EN4cuda3std3__45tupleIJN6thrust24THRUST_300001_SM_1000_NS7pointerI14__nv_bfloat162NSA_8cuda_cub3tagENSA_11use_defaultESF_EEEEEE10policy1000ElNS7_10__identityEPSC_JSL_EEEvT0_iT1_T2_DpNS2_10kernel_argIT3_EE
        .type           _ZN3cub18CUB_300001_SM_10006detail9transform16transform_kernelINS2_10policy_hubILb1EN4cuda3std3__45tupleIJN6thrust24THRUST_300001_SM_1000_NS7pointerI14__nv_bfloat162NSA_8cuda_cub3tagENSA_11use_defaultESF_EEEEEE10policy1000ElNS7_10__identityEPSC_JSL_EEEvT0_iT1_T2_DpNS2_10kernel_argIT3_EE,@function
        .size           _ZN3cub18CUB_300001_SM_10006detail9transform16transform_kernelINS2_10policy_hubILb1EN4cuda3std3__45tupleIJN6thrust24THRUST_300001_SM_1000_NS7pointerI14__nv_bfloat162NSA_8cuda_cub3tagENSA_11use_defaultESF_EEEEEE10policy1000ElNS7_10__identityEPSC_JSL_EEEvT0_iT1_T2_DpNS2_10kernel_argIT3_EE,(.L_x_392 - _ZN3cub18CUB_300001_SM_10006detail9transform16transform_kernelINS2_10policy_hubILb1EN4cuda3std3__45tupleIJN6thrust24THRUST_300001_SM_1000_NS7pointerI14__nv_bfloat162NSA_8cuda_cub3tagENSA_11use_defaultESF_EEEEEE10policy1000ElNS7_10__identityEPSC_JSL_EEEvT0_iT1_T2_DpNS2_10kernel_argIT3_EE)
        .other          _ZN3cub18CUB_300001_SM_10006detail9transform16transform_kernelINS2_10policy_hubILb1EN4cuda3std3__45tupleIJN6thrust24THRUST_300001_SM_1000_NS7pointerI14__nv_bfloat162NSA_8cuda_cub3tagENSA_11use_defaultESF_EEEEEE10policy1000ElNS7_10__identityEPSC_JSL_EEEvT0_iT1_T2_DpNS2_10kernel_argIT3_EE,@"STO_CUDA_ENTRY STV_DEFAULT"
_ZN3cub18CUB_300001_SM_10006detail9transform16transform_kernelINS2_10policy_hubILb1EN4cuda3std3__45tupleIJN6thrust24THRUST_300001_SM_1000_NS7pointerI14__nv_bfloat162NSA_8cuda_cub3tagENSA_11use_defaultESF_EEEEEE10policy1000ElNS7_10__identityEPSC_JSL_EEEvT0_iT1_T2_DpNS2_10kernel_argIT3_EE:
.text._ZN3cub18CUB_300001_SM_10006detail9transform16transform_kernelINS2_10policy_hubILb1EN4cuda3std3__45tupleIJN6thrust24THRUST_300001_SM_1000_NS7pointerI14__nv_bfloat162NSA_8cuda_cub3tagENSA_11use_defaultESF_EEEEEE10policy1000ElNS7_10__identityEPSC_JSL_EEEvT0_iT1_T2_DpNS2_10kernel_argIT3_EE:
        /* <DEDUP_REMOVED lines=24> */
.L_x_80:
[----:B------:R-:W-:Y:S01]  /*0180*/  VIADD R11, R11, 0x4000 ;  /* 0x000040000b0b7836 */ /* 0x000fe20000000000 */
[----:B------:R0:W-:Y:S04]  /*0190*/  CCTL.E.PF2 [R8] ;  /* 0x000000000800798f */ /* 0x0001e80000800100 */
[----:B------:R-:W-:Y:S02]  /*01a0*/  ISETP.GE.AND P0, PT, R11, R4, PT ;  /* 0x000000040b00720c */ /* 0x000fe40003f06270 */
[----:B0-----:R-:W-:-:S05]  /*01b0*/  IADD3 R8, P1, PT, R8, 0x4000, RZ ;  /* 0x0000400008087810 */ /* 0x001fca0007f3e0ff */
[----:B------:R-:W-:-:S06]  /*01c0*/  IMAD.X R9, RZ, RZ, R9, P1 ;  /* 0x000000ffff097224 */ /* 0x000fcc00008e0609 */
[----:B------:R-:W-:Y:S05]  /*01d0*/  @!P0 BRA `(.L_x_80) ;  /* 0xfffffffc00e88947 */ /* 0x000fea000383ffff */
.L_x_79:
[----:B------:R-:W-:Y:S05]  /*01e0*/  BSYNC.RECONVERGENT B0 ;  /* 0x0000000000007941 */ /* 0x000fea0003800200 */
.L_x_78:
        /* <DEDUP_REMOVED lines=93> */
.L_x_84:
[----:B------:R-:W-:Y:S05]  /*07c0*/  BSYNC.RECONVERGENT B0 ;  /* 0x0000000000007941 */ /* 0x000fea0003800200 */
.L_x_83:
[----:B------:R-:W-:Y:S04]  /*07d0*/  BSSY.RECONVERGENT B0, `(.L_x_85) ;  /* 0x0000004000007945 */ /* 0x000fe80003800200 */
[----:B------:R-:W-:Y:S05]  /*07e0*/  @P5 BRA `(.L_x_86) ;  /* 0x0000000000085947 */ /* 0x000fea0003800000 */
[----:B-1----:R-:W2:Y:S04]  /*07f0*/  LDG.E R9, desc[UR6][R10.64+0x400] ;  /* 0x000400060a097981 */ /* 0x002ea8000c1e1900 */
[----:B--2---:R2:W-:Y:S02]  /*0800*/  STG.E desc[UR6][R12.64+0x400], R9 ;  /* 0x000400090c007986 */ /* 0x0045e4000c101906 */
.L_x_86:
[----:B------:R-:W-:Y:S05]  /*0810*/  BSYNC.RECONVERGENT B0 ;  /* 0x0000000000007941 */ /* 0x000fea0003800200 */
.L_x_85:
[----:B------:R-:W-:Y:S04]  /*0820*/  BSSY.RECONVERGENT B0, `(.L_x_87) ;  /* 0x0000004000007945 */ /* 0x000fe80003800200 */
[----:B------:R-:W-:Y:S05]  /*0830*/  @P4 BRA `(.L_x_88) ;  /* 0x0000000000084947 */ /* 0x000fea0003800000 */
[----:B-12---:R-:W2:Y:S04]  /*0840*/  LDG.E R9, desc[UR6][R10.64+0x600] ;  /* 0x000600060a097981 */ /* 0x006ea8000c1e1900 */
[----:B--2---:R3:W-:Y:S02]  /*0850*/  STG.E desc[UR6][R12.64+0x600], R9 ;  /* 0x000600090c007986 */ /* 0x0047e4000c101906 */
.L_x_88:
[----:B------:R-:W-:Y:S05]  /*0860*/  BSYNC.RECONVERGENT B0 ;  /* 0x0000000000007941 */ /* 0x000fea0003800200 */
.L_x_87:
[----:B------:R-:W-:Y:S04]  /*0870*/  BSSY.RECONVERGENT B0, `(.L_x_89) ;  /* 0x0000004000007945 */ /* 0x000fe80003800200 */
[----:B------:R-:W-:Y:S05]  /*0880*/  @P3 BRA `(.L_x_90) ;  /* 0x0000000000083947 */ /* 0x000fea0003800000 */
[----:B-123--:R-:W2:Y:S04]  /*0890*/  LDG.E R9, desc[UR6][R10.64+0x800] ;  /* 0x000800060a097981 */ /* 0x00eea8000c1e1900 */
[----:B--2---:R4:W-:Y:S02]  /*08a0*/  STG.E desc[UR6][R12.64+0x800], R9 ;  /* 0x000800090c007986 */ /* 0x0049e4000c101906 */
.L_x_90:
[----:B------:R-:W-:Y:S05]  /*08b0*/  BSYNC.RECONVERGENT B0 ;  /* 0x0000000000007941 */ /* 0x000fea0003800200 */
.L_x_89:
[----:B------:R-:W-:Y:S04]  /*08c0*/  BSSY.RECONVERGENT B0, `(.L_x_91) ;  /* 0x0000004000007945 */ /* 0x000fe80003800200 */
[----:B------:R-:W-:Y:S05]  /*08d0*/  @P2 BRA `(.L_x_92) ;  /* 0x0000000000082947 */ /* 0x000fea0003800000 */
[----:B-1234-:R-:W2:Y:S04]  /*08e0*/  LDG.E R9, desc[UR6][R10.64+0xa00] ;  /* 0x000a00060a097981 */ /* 0x01eea8000c1e1900 */
[----:B--2---:R1:W-:Y:S02]  /*08f0*/  STG.E desc[UR6][R12.64+0xa00], R9 ;  /* 0x000a00090c007986 */ /* 0x0043e4000c101906 */
.L_x_92:
[----:B------:R-:W-:Y:S05]  /*0900*/  BSYNC.RECONVERGENT B0 ;  /* 0x0000000000007941 */ /* 0x000fea0003800200 */
.L_x_91:
[----:B------:R-:W-:Y:S04]  /*0910*/  BSSY.RECONVERGENT B0, `(.L_x_93) ;  /* 0x0000004000007945 */ /* 0x000fe80003800200 */
[----:B------:R-:W-:Y:S05]  /*0920*/  @P1 BRA `(.L_x_94) ;  /* 0x0000000000081947 */ /* 0x000fea0003800000 */
[----:B------:R-:W5:Y:S04]  /*0930*/  LDG.E R11, desc[UR6][R10.64+0xc00] ;  /* 0x000c00060a0b7981 */ /* 0x000f68000c1e1900 */
[----:B-----5:R0:W-:Y:S02]  /*0940*/  STG.E desc[UR6][R12.64+0xc00], R11 ;  /* 0x000c000b0c007986 */ /* 0x0201e4000c101906 */
.L_x_94:
[----:B------:R-:W-:Y:S05]  /*0950*/  BSYNC.RECONVERGENT B0 ;  /* 0x0000000000007941 */ /* 0x000fea0003800200 */
.L_x_93:
[----:B------:R-:W-:Y:S05]  /*0960*/  @!P0 BRA `(.L_x_82) ;  /* 0x00000004006c8947 */ /* 0x000fea0003800000 */
[----:B------:R-:W-:-:S07]  /*0970*/  IMAD.MOV.U32 R0, RZ, RZ, 0x10 ;  /* 0x00000010ff007424 */ /* 0x000fce00078e00ff */
.L_x_97:
        /* <DEDUP_REMOVED lines=88> */
.L_x_96:
[----:B------:R-:W-:Y:S05]  /*0f00*/  BSYNC.RECONVERGENT B0 ;  /* 0x0000000000007941 */ /* 0x000fea0003800200 */
.L_x_95:
[----:B------:R-:W-:Y:S05]  /*0f10*/  @P1 BRA `(.L_x_97) ;  /* 0xfffffff800981947 */ /* 0x000fea000383ffff */
.L_x_82:
        /* <DEDUP_REMOVED lines=29> */
.L_x_100:
[----:B------:R-:W-:Y:S05]  /*10f0*/  BSYNC.RECONVERGENT B0 ;  /* 0x0000000000007941 */ /* 0x000fea0003800200 */
.L_x_99:
[----:B------:R-:W-:Y:S01]  /*1100*/  ISETP.NE.AND P6, PT, R0, RZ, PT ;  /* 0x000000ff0000720c */ /* 0x000fe20003fc5270 */
[----:B------:R-:W-:-:S12]  /*1110*/  BSSY.RECONVERGENT B0, `(.L_x_101) ;  /* 0x0000004000007945 */ /* 0x000fd80003800200 */
[----:B------:R-:W-:Y:S05]  /*1120*/  @P6 BRA `(.L_x_102) ;  /* 0x0000000000086947 */ /* 0x000fea0003800000 */
[----:B0-----:R-:W2:Y:S04]  /*1130*/  LDG.E R9, desc[UR6][R12.64+0x200] ;  /* 0x000200060c097981 */ /* 0x001ea8000c1e1900 */
[----:B--2---:R1:W-:Y:S02]  /*1140*/  STG.E desc[UR6][R10.64+0x200], R9 ;  /* 0x000200090a007986 */ /* 0x0043e4000c101906 */
.L_x_102:
[----:B------:R-:W-:Y:S05]  /*1150*/  BSYNC.RECONVERGENT B0 ;  /* 0x0000000000007941 */ /* 0x000fea0003800200 */
.L_x_101:
[----:B------:R-:W-:Y:S04]  /*1160*/  BSSY.RECONVERGENT B0, `(.L_x_103) ;  /* 0x0000004000007945 */ /* 0x000fe80003800200 */
[----:B------:R-:W-:Y:S05]  /*1170*/  @P0 BRA `(.L_x_104) ;  /* 0x0000000000080947 */ /* 0x000fea0003800000 */
[----:B01----:R-:W2:Y:S04]  /*1180*/  LDG.E R9, desc[UR6][R12.64+0x400] ;  /* 0x000400060c097981 */ /* 0x003ea8000c1e1900 */
[----:B--2---:R2:W-:Y:S02]  /*1190*/  STG.E desc[UR6][R10.64+0x400], R9 ;  /* 0x000400090a007986 */ /* 0x0045e4000c101906 */
.L_x_104:
[----:B------:R-:W-:Y:S05]  /*11a0*/  BSYNC.RECONVERGENT B0 ;  /* 0x0000000000007941 */ /* 0x000fea0003800200 */
.L_x_103:
[----:B------:R-:W-:Y:S04]  /*11b0*/  BSSY.RECONVERGENT B0, `(.L_x_105) ;  /* 0x0000004000007945 */ /* 0x000fe80003800200 */
[----:B------:R-:W-:Y:S05]  /*11c0*/  @P1 BRA `(.L_x_106) ;  /* 0x0000000000081947 */ /* 0x000fea0003800000 */
[----:B012---:R-:W2:Y:S04]  /*11d0*/  LDG.E R9, desc[UR6][R12.64+0x600] ;  /* 0x000600060c097981 */ /* 0x007ea8000c1e1900 */
[----:B--2---:R3:W-:Y:S02]  /*11e0*/  STG.E desc[UR6][R10.64+0x600], R9 ;  /* 0x000600090a007986 */ /* 0x0047e4000c101906 */
.L_x_106:
[----:B------:R-:W-:Y:S05]  /*11f0*/  BSYNC.RECONVERGENT B0 ;  /* 0x0000000000007941 */ /* 0x000fea0003800200 */
.L_x_105:
[----:B------:R-:W-:Y:S04]  /*1200*/  BSSY.RECONVERGENT B0, `(.L_x_107) ;  /* 0x0000004000007945 */ /* 0x000fe80003800200 */
[----:B------:R-:W-:Y:S05]  /*1210*/  @P2 BRA `(.L_x_108) ;  /* 0x0000000000082947 */ /* 0x000fea0003800000 */
[----:B0123--:R-:W2:Y:S04]  /*1220*/  LDG.E R9, desc[UR6][R12.64+0x800] ;  /* 0x000800060c097981 */ /* 0x00fea8000c1e1900 */
[----:B--2---:R4:W-:Y:S02]  /*1230*/  STG.E desc[UR6][R10.64+0x800], R9 ;  /* 0x000800090a007986 */ /* 0x0049e4000c101906 */
.L_x_108:
[----:B------:R-:W-:Y:S05]  /*1240*/  BSYNC.RECONVERGENT B0 ;  /* 0x0000000000007941 */ /* 0x000fea0003800200 */
.L_x_107:
[----:B------:R-:W-:Y:S04]  /*1250*/  BSSY.RECONVERGENT B0, `(.L_x_109) ;  /* 0x0000004000007945 */ /* 0x000fe80003800200 */
[----:B------:R-:W-:Y:S05]  /*1260*/  @P3 BRA `(.L_x_110) ;  /* 0x0000000000083947 */ /* 0x000fea0003800000 */
[----:B01234-:R-:W2:Y:S04]  /*1270*/  LDG.E R9, desc[UR6][R12.64+0xa00] ;  /* 0x000a00060c097981 */ /* 0x01fea8000c1e1900 */
[----:B--2---:R0:W-:Y:S02]  /*1280*/  STG.E desc[UR6][R10.64+0xa00], R9 ;  /* 0x000a00090a007986 */ /* 0x0041e4000c101906 */
.L_x_110:
[----:B------:R-:W-:Y:S05]  /*1290*/  BSYNC.RECONVERGENT B0 ;  /* 0x0000000000007941 */ /* 0x000fea0003800200 */
.L_x_109:
[----:B------:R-:W-:Y:S04]  /*12a0*/  BSSY.RECONVERGENT B0, `(.L_x_111) ;  /* 0x0000004000007945 */ /* 0x000fe80003800200 */
[----:B------:R-:W-:Y:S05]  /*12b0*/  @P4 BRA `(.L_x_112) ;  /* 0x0000000000084947 */ /* 0x000fea0003800000 */
[----:B01234-:R-:W2:Y:S04]  /*12c0*/  LDG.E R9, desc[UR6][R12.64+0xc00] ;  /* 0x000c00060c097981 */ /* 0x01fea8000c1e1900 */
[----:B--2---:R0:W-:Y:S02]  /*12d0*/  STG.E desc[UR6][R10.64+0xc00], R9 ;  /* 0x000c00090a007986 */ /* 0x0041e4000c101906 */
.L_x_112:
[----:B------:R-:W-:Y:S05]  /*12e0*/  BSYNC.RECONVERGENT B0 ;  /* 0x0000000000007941 */ /* 0x000fea0003800200 */
.L_x_111:
[----:B------:R-:W-:Y:S04]  /*12f0*/  BSSY.RECONVERGENT B0, `(.L_x_113) ;  /* 0x0000004000007945 */ /* 0x000fe80003800200 */
[----:B------:R-:W-:Y:S05]  /*1300*/  @P5 BRA `(.L_x_114) ;  /* 0x0000000000085947 */ /* 0x000fea0003800000 */
[----:B------:R-:W5:Y:S04]  /*1310*/  LDG.E R13, desc[UR6][R12.64+0xe00] ;  /* 0x000e00060c0d7981 */ /* 0x000f68000c1e1900 */
[----:B-----5:R0:W-:Y:S02]  /*1320*/  STG.E desc[UR6][R10.64+0xe00], R13 ;  /* 0x000e000d0a007986 */ /* 0x0201e4000c101906 */
.L_x_114:
[----:B------:R-:W-:Y:S05]  /*1330*/  BSYNC.RECONVERGENT B0 ;  /* 0x0000000000007941 */ /* 0x000fea0003800200 */
.L_x_113:
[----:B------:R-:W-:-:S07]  /*1340*/  VIADD R8, R8, 0x8 ;  /* 0x0000000808087836 */ /* 0x000fce0000000000 */
.L_x_98:
        /* <DEDUP_REMOVED lines=31> */
.L_x_115:
[----:B------:R-:W-:Y:S05]  /*1540*/  @!P2 EXIT ;  /* 0x000000000000a94d */ /* 0x000fea0003800000 */
[----:B------:R-:W-:Y:S01]  /*1550*/  IMAD R7, R8, 0x80, R7 ;  /* 0x0000008008077824 */ /* 0x000fe200078e0207 */
[----:B------:R-:W-:-:S12]  /*1560*/  UIADD3 UR4, UPT, UPT, -UR4, URZ, URZ ;  /* 0x000000ff04047290 */ /* 0x000fd8000fffe1ff */
.L_x_116:
        /* <DEDUP_REMOVED lines=10> */
.L_x_81:
        /* <DEDUP_REMOVED lines=12> */
.L_x_118:
        /* <DEDUP_REMOVED lines=49> */
.L_x_117:
        /* <DEDUP_REMOVED lines=25> */
.L_x_119:
        /* <DEDUP_REMOVED lines=17> */
.L_x_120:
[----:B------:R-:W-:Y:S05]  /*1c80*/  @!P1 EXIT ;  /* 0x000000000000994d */ /* 0x000fea0003800000 */
[----:B0-23--:R-:W-:Y:S02]  /*1c90*/  IMAD R11, R6, 0x80, R7 ;  /* 0x00000080060b7824 */ /* 0x00dfe400078e0207 */
[----:B------:R-:W-:-:S07]  /*1ca0*/  IMAD.MOV R0, RZ, RZ, -R0 ;  /* 0x000000ffff007224 */ /* 0x000fce00078e0a00 */
.L_x_121:
        /* <DEDUP_REMOVED lines=9> */
.L_x_122:
        /* <DEDUP_REMOVED lines=12> */
.L_x_392:


//--------------------- .text._ZN3cub18CUB_300001_SM_10006detail9transform16transform_kernelINS2_10policy_hubILb1EN4cuda3std3__45tupleIJN6thrust24THRUST_300001_SM_1000_NS7pointerI14__nv_bfloat162NSA_8cuda_cub3tagENSA_11use_defaultESF_EEEEEE10policy1000EiNS7_10__identityEPSC_JSL_EEEvT0_iT1_T2_DpNS2_10kernel_argIT3_EE --------------------------
	.section	.text._ZN3cub18CUB_300001_SM_10006detail9transform16transform_kernelINS2_10policy_hubILb1EN4cuda3std3__45tupleIJN6thrust24THRUST_300001_SM_1000_NS7pointerI14__nv_bfloat162NSA_8cuda_cub3tagENSA_11use_defaultESF_EEEEEE10policy1000EiNS7_10__identityEPSC_JSL_EEEvT0_iT1_T2_DpNS2_10kernel_argIT3_EE,"ax",@progbits
	.align	128
        .global         _ZN3cub18CUB_300001_SM_10006detail9transform16transform_kernelINS2_10policy_hubILb1EN4cuda3std3__45tupleIJN6thrust24THRUST_300001_SM_1000_NS7pointerI14__nv_bfloat162NSA_8cuda_cub3tagENSA_11use_defaultESF_EEEEEE10policy1000EiNS7_10__identityEPSC_JSL_EEEvT0_iT1_T2_DpNS2_10kernel_argIT3_EE
        .type           _ZN3cub18CUB_300001_SM_10006detail9transform16transform_kernelINS2_10policy_hubILb1EN4cuda3std3__45tupleIJN6thrust24THRUST_300001_SM_1000_NS7pointerI14__nv_bfloat162NSA_8cuda_cub3tagENSA_11use_defaultESF_EEEEEE10policy1000EiNS7_10__identityEPSC_JSL_EEEvT0_iT1_T2_DpNS2_10kernel_argIT3_EE,@function
        .size           _ZN3cub18CUB_300001_SM_10006detail9transform16transform_kernelINS2_10policy_hubILb1EN4cuda3std3__45tupleIJN6thrust24THRUST_300001_SM_1000_NS7pointerI14__nv_bfloat162NSA_8cuda_cub3tagENSA_11use_defaultESF_EEEEEE10policy1000EiNS7_10__identityEPSC_JSL_EEEvT0_iT1_T2_DpNS2_10kernel_argIT3_EE,(.L_x_393 - _ZN3cub18CUB_300001_SM_10006detail9transform16transform_kernelINS2_10policy_hubILb1EN4cuda3std3__45tupleIJN6thrust24THRUST_300001_SM_1000_NS7pointerI14__nv_bfloat162NSA_8cuda_cub3tagENSA_11use_defaultESF_EEEEEE10policy1000EiNS7_10__identityEPSC_JSL_EEEvT0_iT1_T2_DpNS2_10kernel_argIT3_EE)
        .other          _ZN3cub18CUB_300001_SM_10006detail9transform16transform_kernelINS2_10policy_hubILb1EN4cuda3std3__45tupleIJN6thrust24THRUST_300001_SM_1000_NS7pointerI14__nv_bfloat162NSA_8cuda_cub3tagENSA_11use_defaultESF_EEEEEE10policy1000EiNS7_10__identityEPSC_JSL_EEEvT0_iT1_T2_DpNS2_10kernel_argIT3_EE,@"STO_CUDA_ENTRY STV_DEFAULT"
_ZN3cub18CUB_300001_SM_10006detail9transform16transform_kernelINS2_10policy_hubILb1EN4cuda3std3__45tupleIJN6thrust24THRUST_300001_SM_1000_NS7pointerI14__nv_bfloat162NSA_8cuda_cub3tagENSA_11use_defaultESF_EEEEEE10policy1000EiNS7_10__identityEPSC_JSL_EEEvT0_iT1_T2_DpNS2_10kernel_argIT3_EE:
.text._ZN3cub18CUB_300001_SM_10006detail9transform16transform_kernelINS2_10policy_hubILb1EN4cuda3std3__45tupleIJN6thrust24THRUST_300001_SM_1000_NS7pointerI14__nv_bfloat162NSA_8cuda_cub3tagENSA_11use_defaultESF_EEEEEE10policy1000EiNS7_10__identityEPSC_JSL_EEEvT0_iT1_T2_DpNS2_10kernel_argIT3_EE:
        /* <DEDUP_REMOVED lines=20> */
.L_x_125:
[----:B------:R-:W-:Y:S01]  /*0140*/  VIADD R15, R15, 0x4000 ;  /* 0x000040000f0f7836 */ /* 0x000fe20000000000 */
[----:B------:R1:W-:Y:S04]  /*0150*/  CCTL.E.PF2 [R10] ;  /* 0x000000000a00798f */ /* 0x0003e80000800100 */
[----:B------:R-:W-:Y:S02]  /*0160*/  ISETP.GE.AND P0, PT, R15, R12, PT ;  /* 0x0000000c0f00720c */ /* 0x000fe40003f06270 */
[----:B-1----:R-:W-:-:S04]  /*0170*/  IADD3 R10, P2, PT, R10, 0x4000, RZ ;  /* 0x000040000a0a7810 */ /* 0x002fc80007f5e0ff */
[----:B------:R-:W-:-:S07]  /*0180*/  IADD3.X R11, PT, PT, RZ, R11, RZ, P2, !PT ;  /* 0x0000000bff0b7210 */ /* 0x000fce00017fe4ff */
[----:B------:R-:W-:Y:S05]  /*0190*/  @!P0 BRA `(.L_x_125) ;  /* 0xfffffffc00e88947 */ /* 0x000fea000383ffff */
.L_x_124:
[----:B------:R-:W-:Y:S05]  /*01a0*/  BSYNC.RECONVERGENT B0 ;  /* 0x0000000000007941 */ /* 0x000fea0003800200 */
.L_x_123:
        /* <DEDUP_REMOVED lines=15> */
.L_x_128:
        /* <DEDUP_REMOVED lines=49> */
.L_x_127:
        /* <DEDUP_REMOVED lines=26> */
.L_x_129:
        /* <DEDUP_REMOVED lines=17> */
.L_x_130:
[----:B------:R-:W-:Y:S05]  /*0860*/  @!P0 EXIT ;  /* 0x000000000000894d */ /* 0x000fea0003800000 */
[----:B0-23--:R-:W-:Y:S01]  /*0870*/  IMAD R11, R7, 0x80, R0 ;  /* 0x00000080070b7824 */ /* 0x00dfe200078e0200 */
[----:B------:R-:W-:-:S12]  /*0880*/  UIADD3 UR4, UPT, UPT, -UR4, URZ, URZ ;  /* 0x000000ff04047290 */ /* 0x000fd8000fffe1ff */
.L_x_131:
        /* <DEDUP_REMOVED lines=9> */
.L_x_126:
        /* <DEDUP_REMOVED lines=8> */
.L_x_135:
        /* <DEDUP_REMOVED lines=88> */
.L_x_134:
[----:B------:R-:W-:Y:S05]  /*0f20*/  BSYNC.RECONVERGENT B0 ;  /* 0x0000000000007941 */ /* 0x000fea0003800200 */
.L_x_133:
[----:B------:R-:W-:Y:S05]  /*0f30*/  @P1 BRA `(.L_x_135) ;  /* 0xfffffff800981947 */ /* 0x000fea000383ffff */
.L_x_132:
        /* <DEDUP_REMOVED lines=29> */
.L_x_138:
[----:B------:R-:W-:Y:S05]  /*1110*/  BSYNC.RECONVERGENT B0 ;  /* 0x0000000000007941 */ /* 0x000fea0003800200 */
.L_x_137:
[----:B------:R-:W-:Y:S01]  /*1120*/  ISETP.NE.AND P6, PT, R12, RZ, PT ;  /* 0x000000ff0c00720c */ /* 0x000fe20003fc5270 */
[----:B------:R-:W-:-:S12]  /*1130*/  BSSY.RECONVERGENT B0, `(.L_x_139) ;  /* 0x0000004000007945 */ /* 0x000fd80003800200 */
[----:B------:R-:W-:Y:S05]  /*1140*/  @P6 BRA `(.L_x_140) ;  /* 0x0000000000086947 */ /* 0x000fea0003800000 */
[----:B0-----:R-:W2:Y:S04]  /*1150*/  LDG.E R13, desc[UR6][R10.64+0x200] ;  /* 0x000200060a0d7981 */ /* 0x001ea8000c1e1900 */
[----:B--2---:R1:W-:Y:S02]  /*1160*/  STG.E desc[UR6][R8.64+0x200], R13 ;  /* 0x0002000d08007986 */ /* 0x0043e4000c101906 */
.L_x_140:
[----:B------:R-:W-:Y:S05]  /*1170*/  BSYNC.RECONVERGENT B0 ;  /* 0x0000000000007941 */ /* 0x000fea0003800200 */
.L_x_139:
[----:B------:R-:W-:Y:S04]  /*1180*/  BSSY.RECONVERGENT B0, `(.L_x_141) ;  /* 0x0000004000007945 */ /* 0x000fe80003800200 */
[----:B------:R-:W-:Y:S05]  /*1190*/  @P0 BRA `(.L_x_142) ;  /* 0x0000000000080947 */ /* 0x000fea0003800000 */
[----:B01----:R-:W2:Y:S04]  /*11a0*/  LDG.E R13, desc[UR6][R10.64+0x400] ;  /* 0x000400060a0d7981 */ /* 0x003ea8000c1e1900 */
[----:B--2---:R2:W-:Y:S02]  /*11b0*/  STG.E desc[UR6][R8.64+0x400], R13 ;  /* 0x0004000d08007986 */ /* 0x0045e4000c101906 */
.L_x_142:
[----:B------:R-:W-:Y:S05]  /*11c0*/  BSYNC.RECONVERGENT B0 ;  /* 0x0000000000007941 */ /* 0x000fea0003800200 */
.L_x_141:
[----:B------:R-:W-:Y:S04]  /*11d0*/  BSSY.RECONVERGENT B0, `(.L_x_143) ;  /* 0x0000004000007945 */ /* 0x000fe80003800200 */
[----:B------:R-:W-:Y:S05]  /*11e0*/  @P1 BRA `(.L_x_144) ;  /* 0x0000000000081947 */ /* 0x000fea0003800000 */
[----:B012---:R-:W2:Y:S04]  /*11f0*/  LDG.E R13, desc[UR6][R10.64+0x600] ;  /* 0x000600060a0d7981 */ /* 0x007ea8000c1e1900 */
[----:B--2---:R3:W-:Y:S02]  /*1200*/  STG.E desc[UR6][R8.64+0x600], R13 ;  /* 0x0006000d08007986 */ /* 0x0047e4000c101906 */
.L_x_144:
[----:B------:R-:W-:Y:S05]  /*1210*/  BSYNC.RECONVERGENT B0 ;  /* 0x0000000000007941 */ /* 0x000fea0003800200 */
.L_x_143:
[----:B------:R-:W-:Y:S04]  /*1220*/  BSSY.RECONVERGENT B0, `(.L_x_145) ;  /* 0x0000004000007945 */ /* 0x000fe80003800200 */
[----:B------:R-:W-:Y:S05]  /*1230*/  @P2 BRA `(.L_x_146) ;  /* 0x0000000000082947 */ /* 0x000fea0003800000 */
[----:B0123--:R-:W2:Y:S04]  /*1240*/  LDG.E R13, desc[UR6][R10.64+0x800] ;  /* 0x000800060a0d7981 */ /* 0x00fea8000c1e1900 */
[----:B--2---:R4:W-:Y:S02]  /*1250*/  STG.E desc[UR6][R8.64+0x800], R13 ;  /* 0x0008000d08007986 */ /* 0x0049e4000c101906 */
.L_x_146:
[----:B------:R-:W-:Y:S05]  /*1260*/  BSYNC.RECONVERGENT B0 ;  /* 0x0000000000007941 */ /* 0x000fea0003800200 */
.L_x_145:
[----:B------:R-:W-:Y:S04]  /*1270*/  BSSY.RECONVERGENT B0, `(.L_x_147) ;  /* 0x0000004000007945 */ /* 0x000fe80003800200 */
[----:B------:R-:W-:Y:S05]  /*1280*/  @P3 BRA `(.L_x_148) ;  /* 0x0000000000083947 */ /* 0x000fea0003800000 */
[----:B01234-:R-:W2:Y:S04]  /*1290*/  LDG.E R13, desc[UR6][R10.64+0xa00] ;  /* 0x000a00060a0d7981 */ /* 0x01fea8000c1e1900 */
[----:B--2---:R0:W-:Y:S02]  /*12a0*/  STG.E desc[UR6][R8.64+0xa00], R13 ;  /* 0x000a000d08007986 */ /* 0x0041e4000c101906 */
.L_x_148:
[----:B------:R-:W-:Y:S05]  /*12b0*/  BSYNC.RECONVERGENT B0 ;  /* 0x0000000000007941 */ /* 0x000fea0003800200 */
.L_x_147:
[----:B------:R-:W-:Y:S04]  /*12c0*/  BSSY.RECONVERGENT B0, `(.L_x_149) ;  /* 0x0000004000007945 */ /* 0x000fe80003800200 */
[----:B------:R-:W-:Y:S05]  /*12d0*/  @P4 BRA `(.L_x_150) ;  /* 0x0000000000084947 */ /* 0x000fea0003800000 */
[----:B01234-:R-:W2:Y:S04]  /*12e0*/  LDG.E R13, desc[UR6][R10.64+0xc00] ;  /* 0x000c00060a0d7981 */ /* 0x01fea8000c1e1900 */
[----:B--2---:R0:W-:Y:S02]  /*12f0*/  STG.E desc[UR6][R8.64+0xc00], R13 ;  /* 0x000c000d08007986 */ /* 0x0041e4000c101906 */
.L_x_150:
[----:B------:R-:W-:Y:S05]  /*1300*/  BSYNC.RECONVERGENT B0 ;  /* 0x0000000000007941 */ /* 0x000fea0003800200 */
.L_x_149:
[----:B------:R-:W-:Y:S04]  /*1310*/  BSSY.RECONVERGENT B0, `(.L_x_151) ;  /* 0x0000004000007945 */ /* 0x000fe80003800200 */
[----:B------:R-:W-:Y:S05]  /*1320*/  @P5 BRA `(.L_x_152) ;  /* 0x0000000000085947 */ /* 0x000fea0003800000 */
[----:B------:R-:W5:Y:S04]  /*1330*/  LDG.E R11, desc[UR6][R10.64+0xe00] ;  /* 0x000e00060a0b7981 */ /* 0x000f68000c1e1900 */
[----:B-----5:R0:W-:Y:S02]  /*1340*/  STG.E desc[UR6][R8.64+0xe00], R11 ;  /* 0x000e000b08007986 */ /* 0x0201e4000c101906 */
.L_x_152:
[----:B------:R-:W-:Y:S05]  /*1350*/  BSYNC.RECONVERGENT B0 ;  /* 0x0000000000007941 */ /* 0x000fea0003800200 */
.L_x_151:
[----:B------:R-:W-:-:S07]  /*1360*/  VIADD R7, R7, 0x8 ;  /* 0x0000000807077836 */ /* 0x000fce0000000000 */
.L_x_136:
        /* <DEDUP_REMOVED lines=31> */
.L_x_153:
[----:B------:R-:W-:Y:S05]  /*1560*/  @!P2 EXIT ;  /* 0x000000000000a94d */ /* 0x000fea0003800000 */
[----:B------:R-:W-:Y:S01]  /*1570*/  IMAD R7, R7, 0x80, R0 ;  /* 0x0000008007077824 */ /* 0x000fe200078e0200 */
[----:B------:R-:W-:-:S12]  /*1580*/  UIADD3 UR4, UPT, UPT, -UR4, URZ, URZ ;  /* 0x000000ff04047290 */ /* 0x000fd8000fffe1ff */
.L_x_154:
        /* <DEDUP_REMOVED lines=10> */
.L_x_155:
        /* <DEDUP_REMOVED lines=13> */
.L_x_393:


//--------------------- .text._ZN3cub18CUB_300001_SM_10006detail9transform16transform_kernelINS2_10policy_hubILb1EN4cuda3std3__45tupleIJN6thrust24THRUST_300001_SM_1000_NS7pointerI14__nv_bfloat162NSA_8cuda_cub3tagENSA_11use_defaultESF_EEEEEE10policy1000ElNS7_10__identityENSA_10device_ptrISC_EEJPSC_EEEvT0_iT1_T2_DpNS2_10kernel_argIT3_EE --------------------------
	.section	.text._ZN3cub18CUB_300001_SM_10006detail9transform16transform_kernelINS2_10policy_hubILb1EN4cuda3std3__45tupleIJN6thrust24THRUST_300001_SM_1000_NS7pointerI14__nv_bfloat162NSA_8cuda_cub3tagENSA_11use_defaultESF_EEEEEE10policy1000ElNS7_10__identityENSA_10device_ptrISC_EEJPSC_EEEvT0_iT1_T2_DpNS2_10kernel_argIT3_EE,"ax",@progbits
	.align	128
        .global         _ZN3cub18CUB_300001_SM_10006detail9transform16transform_kernelINS2_10policy_hubILb1EN4cuda3std3__45tupleIJN6thrust24THRUST_300001_SM_1000_NS7pointerI14__nv_bfloat162NSA_8cuda_cub3tagENSA_11use_defaultESF_EEEEEE10policy1000ElNS7_10__identityENSA_10device_ptrISC_EEJPSC_EEEvT0_iT1_T2_DpNS2_10kernel_argIT3_EE
        .type           _ZN3cub18CUB_300001_SM_10006detail9transform16transform_kernelINS2_10policy_hubILb1EN4cuda3std3__45tupleIJN6thrust24THRUST_300001_SM_1000_NS7pointerI14__nv_bfloat162NSA_8cuda_cub3tagENSA_11use_defaultESF_EEEEEE10policy1000ElNS7_10__identityENSA_10device_ptrISC_EEJPSC_EEEvT0_iT1_T2_DpNS2_10kernel_argIT3_EE,@function
        .size           _ZN3cub18CUB_300001_SM_10006detail9transform16transform_kernelINS2_10policy_hubILb1EN4cuda3std3__45tupleIJN6thrust24THRUST_300001_SM_1000_NS7pointerI14__nv_bfloat162NSA_8cuda_cub3tagENSA_11use_defaultESF_EEEEEE10policy1000ElNS7_10__identityENSA_10device_ptrISC_EEJPSC_EEEvT0_iT1_T2_DpNS2_10kernel_argIT3_EE,(.L_x_394 - _ZN3cub18CUB_300001_SM_10006detail9transform16transform_kernelINS2_10policy_hubILb1EN4cuda3std3__45tupleIJN6thrust24THRUST_300001_SM_1000_NS7pointerI14__nv_bfloat162NSA_8cuda_cub3tagENSA_11use_defaultESF_EEEEEE10policy1000ElNS7_10__identityENSA_10device_ptrISC_EEJPSC_EEEvT0_iT1_T2_DpNS2_10kernel_argIT3_EE)
        .other          _ZN3cub18CUB_300001_SM_10006detail9transform16transform_kernelINS2_10policy_hubILb1EN4cuda3std3__45tupleIJN6thrust24THRUST_300001_SM_1000_NS7pointerI14__nv_bfloat162NSA_8cuda_cub3tagENSA_11use_defaultESF_EEEEEE10policy1000ElNS7_10__identityENSA_10device_ptrISC_EEJPSC_EEEvT0_iT1_T2_DpNS2_10kernel_argIT3_EE,@"STO_CUDA_ENTRY STV_DEFAULT"
_ZN3cub18CUB_300001_SM_10006detail9transform16transform_kernelINS2_10policy_hubILb1EN4cuda3std3__45tupleIJN6thrust24THRUST_300001_SM_1000_NS7pointerI14__nv_bfloat162NSA_8cuda_cub3tagENSA_11use_defaultESF_EEEEEE10policy1000ElNS7_10__identityENSA_10device_ptrISC_EEJPSC_EEEvT0_iT1_T2_DpNS2_10kernel_argIT3_EE:
.text._ZN3cub18CUB_300001_SM_10006detail9transform16transform_kernelINS2_10policy_hubILb1EN4cuda3std3__45tupleIJN6thrust24THRUST_300001_SM_1000_NS7pointerI14__nv_bfloat162NSA_8cuda_cub3tagENSA_11use_defaultESF_EEEEEE10policy1000ElNS7_10__identityENSA_10device_ptrISC_EEJPSC_EEEvT0_iT1_T2_DpNS2_10kernel_argIT3_EE:
        /* <DEDUP_REMOVED lines=24> */
.L_x_158:
[----:B------:R-:W-:Y:S01]  /*0180*/  VIADD R11, R11, 0x4000 ;  /* 0x000040000b0b7836 */ /* 0x000fe20000000000 */
[----:B------:R0:W-:Y:S04]  /*0190*/  CCTL.E.PF2 [R8] ;  /* 0x000000000800798f */ /* 0x0001e80000800100 */
[----:B------:R-:W-:Y:S02]  /*01a0*/  ISETP.GE.AND P0, PT, R11, R4, PT ;  /* 0x000000040b00720c */ /* 0x000fe40003f06270 */
[----:B0-----:R-:W-:-:S05]  /*01b0*/  IADD3 R8, P1, PT, R8, 0x4000, RZ ;  /* 0x0000400008087810 */ /* 0x001fca0007f3e0ff */
[----:B------:R-:W-:-:S06]  /*01c0*/  IMAD.X R9, RZ, RZ, R9, P1 ;  /* 0x000000ffff097224 */ /* 0x000fcc00008e0609 */
[----:B------:R-:W-:Y:S05]  /*01d0*/  @!P0 BRA `(.L_x_158) ;  /* 0xfffffffc00e88947 */ /* 0x000fea000383ffff */
.L_x_157:
[----:B------:R-:W-:Y:S05]  /*01e0*/  BSYNC.RECONVERGENT B0 ;  /* 0x0000000000007941 */ /* 0x000fea0003800200 */
.L_x_156:
        /* <DEDUP_REMOVED lines=93> */
.L_x_162:
[----:B------:R-:W-:Y:S05]  /*07c0*/  BSYNC.RECONVERGENT B0 ;  /* 0x0000000000007941 */ /* 0x000fea0003800200 */
.L_x_161:
[----:B------:R-:W-:Y:S04]  /*07d0*/  BSSY.RECONVERGENT B0, `(.L_x_163) ;  /* 0x0000004000007945 */ /* 0x000fe80003800200 */
[----:B------:R-:W-:Y:S05]  /*07e0*/  @P5 BRA `(.L_x_164) ;  /* 0x0000000000085947 */ /* 0x000fea0003800000 */
[----:B-1----:R-:W2:Y:S04]  /*07f0*/  LDG.E R9, desc[UR6][R10.64+0x400] ;  /* 0x000400060a097981 */ /* 0x002ea8000c1e1900 */
[----:B--2---:R2:W-:Y:S02]  /*0800*/  STG.E desc[UR6][R12.64+0x400], R9 ;  /* 0x000400090c007986 */ /* 0x0045e4000c101906 */
.L_x_164:
[----:B------:R-:W-:Y:S05]  /*0810*/  BSYNC.RECONVERGENT B0 ;  /* 0x0000000000007941 */ /* 0x000fea0003800200 */
.L_x_163:
[----:B------:R-:W-:Y:S04]  /*0820*/  BSSY.RECONVERGENT B0, `(.L_x_165) ;  /* 0x0000004000007945 */ /* 0x000fe80003800200 */
[----:B------:R-:W-:Y:S05]  /*0830*/  @P4 BRA `(.L_x_166) ;  /* 0x0000000000084947 */ /* 0x000fea0003800000 */
[----:B-12---:R-:W2:Y:S04]  /*0840*/  LDG.E R9, desc[UR6][R10.64+0x600] ;  /* 0x000600060a097981 */ /* 0x006ea8000c1e1900 */
[----:B--2---:R3:W-:Y:S02]  /*0850*/  STG.E desc[UR6][R12.64+0x600], R9 ;  /* 0x000600090c007986 */ /* 0x0047e4000c101906 */
.L_x_166:
[----:B------:R-:W-:Y:S05]  /*0860*/  BSYNC.RECONVERGENT B0 ;  /* 0x0000000000007941 */ /* 0x000fea0003800200 */
.L_x_165:
[----:B------:R-:W-:Y:S04]  /*0870*/  BSSY.RECONVERGENT B0, `(.L_x_167) ;  /* 0x0000004000007945 */ /* 0x000fe80003800200 */
[----:B------:R-:W-:Y:S05]  /*0880*/  @P3 BRA `(.L_x_168) ;  /* 0x0000000000083947 */ /* 0x000fea0003800000 */
[----:B-123--:R-:W2:Y:S04]  /*0890*/  LDG.E R9, desc[UR6][R10.64+0x800] ;  /* 0x000800060a097981 */ /* 0x00eea8000c1e1900 */
[----:B--2---:R4:W-:Y:S02]  /*08a0*/  STG.E desc[UR6][R12.64+0x800], R9 ;  /* 0x000800090c007986 */ /* 0x0049e4000c101906 */
.L_x_168:
[----:B------:R-:W-:Y:S05]  /*08b0*/  BSYNC.RECONVERGENT B0 ;  /* 0x0000000000007941 */ /* 0x000fea0003800200 */
.L_x_167:
[----:B------:R-:W-:Y:S04]  /*08c0*/  BSSY.RECONVERGENT B0, `(.L_x_169) ;  /* 0x0000004000007945 */ /* 0x000fe80003800200 */
[----:B------:R-:W-:Y:S05]  /*08d0*/  @P2 BRA `(.L_x_170) ;  /* 0x0000000000082947 */ /* 0x000fea0003800000 */
[----:B-1234-:R-:W2:Y:S04]  /*08e0*/  LDG.E R9, desc[UR6][R10.64+0xa00] ;  /* 0x000a00060a097981 */ /* 0x01eea8000c1e1900 */
[----:B--2---:R1:W-:Y:S02]  /*08f0*/  STG.E desc[UR6][R12.64+0xa00], R9 ;  /* 0x000a00090c007986 */ /* 0x0043e4000c101906 */
.L_x_170:
[----:B------:R-:W-:Y:S05]  /*0900*/  BSYNC.RECONVERGENT B0 ;  /* 0x0000000000007941 */ /* 0x000fea0003800200 */
.L_x_169:
[----:B------:R-:W-:Y:S04]  /*0910*/  BSSY.RECONVERGENT B0, `(.L_x_171) ;  /* 0x0000004000007945 */ /* 0x000fe80003800200 */
[----:B------:R-:W-:Y:S05]  /*0920*/  @P1 BRA `(.L_x_172) ;  /* 0x0000000000081947 */ /* 0x000fea0003800000 */
[----:B------:R-:W5:Y:S04]  /*0930*/  LDG.E R11, desc[UR6][R10.64+0xc00] ;  /* 0x000c00060a0b7981 */ /* 0x000f68000c1e1900 */
[----:B-----5:R0:W-:Y:S02]  /*0940*/  STG.E desc[UR6][R12.64+0xc00], R11 ;  /* 0x000c000b0c007986 */ /* 0x0201e4000c101906 */
.L_x_172:
[----:B------:R-:W-:Y:S05]  /*0950*/  BSYNC.RECONVERGENT B0 ;  /* 0x0000000000007941 */ /* 0x000fea0003800200 */
.L_x_171:
[----:B------:R-:W-:Y:S05]  /*0960*/  @!P0 BRA `(.L_x_160) ;  /* 0x00000004006c8947 */ /* 0x000fea0003800000 */
[----:B------:R-:W-:-:S07]  /*0970*/  IMAD.MOV.U32 R0, RZ, RZ, 0x10 ;  /* 0x00000010ff007424 */ /* 0x000fce00078e00ff */
.L_x_175:
        /* <DEDUP_REMOVED lines=88> */
.L_x_174:
[----:B------:R-:W-:Y:S05]  /*0f00*/  BSYNC.RECONVERGENT B0 ;  /* 0x0000000000007941 */ /* 0x000fea0003800200 */
.L_x_173:
[----:B------:R-:W-:Y:S05]  /*0f10*/  @P1 BRA `(.L_x_175) ;  /* 0xfffffff800981947 */ /* 0x000fea000383ffff */
.L_x_160:
        /* <DEDUP_REMOVED lines=29> */
.L_x_178:
[----:B------:R-:W-:Y:S05]  /*10f0*/  BSYNC.RECONVERGENT B0 ;  /* 0x0000000000007941 */ /* 0x000fea0003800200 */
.L_x_177:
[----:B------:R-:W-:Y:S01]  /*1100*/  ISETP.NE.AND P6, PT, R0, RZ, PT ;  /* 0x000000ff0000720c */ /* 0x000fe20003fc5270 */
[----:B------:R-:W-:-:S12]  /*1110*/  BSSY.RECONVERGENT B0, `(.L_x_179) ;  /* 0x0000004000007945 */ /* 0x000fd80003800200 */
[----:B------:R-:W-:Y:S05]  /*1120*/  @P6 BRA `(.L_x_180) ;  /* 0x0000000000086947 */ /* 0x000fea0003800000 */
[----:B0-----:R-:W2:Y:S04]  /*1130*/  LDG.E R9, desc[UR6][R12.64+0x200] ;  /* 0x000200060c097981 */ /* 0x001ea8000c1e1900 */
[----:B--2---:R1:W-:Y:S02]  /*1140*/  STG.E desc[UR6][R10.64+0x200], R9 ;  /* 0x000200090a007986 */ /* 0x0043e4000c101906 */
.L_x_180:
[----:B------:R-:W-:Y:S05]  /*1150*/  BSYNC.RECONVERGENT B0 ;  /* 0x0000000000007941 */ /* 0x000fea0003800200 */
.L_x_179:
[----:B------:R-:W-:Y:S04]  /*1160*/  BSSY.RECONVERGENT B0, `(.L_x_181) ;  /* 0x0000004000007945 */ /* 0x000fe80003800200 */
[----:B------:R-:W-:Y:S05]  /*1170*/  @P0 BRA `(.L_x_182) ;  /* 0x0000000000080947 */ /* 0x000fea0003800000 */
[----:B01----:R-:W2:Y:S04]  /*1180*/  LDG.E R9, desc[UR6][R12.64+0x400] ;  /* 0x000400060c097981 */ /* 0x003ea8000c1e1900 */
[----:B--2---:R2:W-:Y:S02]  /*1190*/  STG.E desc[UR6][R10.64+0x400], R9 ;  /* 0x000400090a007986 */ /* 0x0045e4000c101906 */
.L_x_182:
[----:B------:R-:W-:Y:S05]  /*11a0*/  BSYNC.RECONVERGENT B0 ;  /* 0x0000000000007941 */ /* 0x000fea0003800200 */
.L_x_181:
[----:B------:R-:W-:Y:S04]  /*11b0*/  BSSY.RECONVERGENT B0, `(.L_x_183) ;  /* 0x0000004000007945 */ /* 0x000fe80003800200 */
[----:B------:R-:W-:Y:S05]  /*11c0*/  @P1 BRA `(.L_x_184) ;  /* 0x0000000000081947 */ /* 0x000fea0003800000 */
[----:B012---:R-:W2:Y:S04]  /*11d0*/  LDG.E R9, desc[UR6][R12.64+0x600] ;  /* 0x000600060c097981 */ /* 0x007ea8000c1e1900 */
[----:B--2---:R3:W-:Y:S02]  /*11e0*/  STG.E desc[UR6][R10.64+0x600], R9 ;  /* 0x000600090a007986 */ /* 0x0047e4000c101906 */
.L_x_184:
[----:B------:R-:W-:Y:S05]  /*11f0*/  BSYNC.RECONVERGENT B0 ;  /* 0x0000000000007941 */ /* 0x000fea0003800200 */
.L_x_183:
[----:B------:R-:W-:Y:S04]  /*1200*/  BSSY.RECONVERGENT B0, `(.L_x_185) ;  /* 0x0000004000007945 */ /* 0x000fe80003800200 */
[----:B------:R-:W-:Y:S05]  /*1210*/  @P2 BRA `(.L_x_186) ;  /* 0x0000000000082947 */ /* 0x000fea0003800000 */
[----:B0123--:R-:W2:Y:S04]  /*1220*/  LDG.E R9, desc[UR6][R12.64+0x800] ;  /* 0x000800060c097981 */ /* 0x00fea8000c1e1900 */
[----:B--2---:R4:W-:Y:S02]  /*1230*/  STG.E desc[UR6][R10.64+0x800], R9 ;  /* 0x000800090a007986 */ /* 0x0049e4000c101906 */
.L_x_186:
[----:B------:R-:W-:Y:S05]  /*1240*/  BSYNC.RECONVERGENT B0 ;  /* 0x0000000000007941 */ /* 0x000fea0003800200 */
.L_x_185:
[----:B------:R-:W-:Y:S04]  /*1250*/  BSSY.RECONVERGENT B0, `(.L_x_187) ;  /* 0x0000004000007945 */ /* 0x000fe80003800200 */
[----:B------:R-:W-:Y:S05]  /*1260*/  @P3 BRA `(.L_x_188) ;  /* 0x0000000000083947 */ /* 0x000fea0003800000 */
[----:B01234-:R-:W2:Y:S04]  /*1270*/  LDG.E R9, desc[UR6][R12.64+0xa00] ;  /* 0x000a00060c097981 */ /* 0x01fea8000c1e1900 */
[----:B--2---:R0:W-:Y:S02]  /*1280*/  STG.E desc[UR6][R10.64+0xa00], R9 ;  /* 0x000a00090a007986 */ /* 0x0041e4000c101906 */
.L_x_188:
[----:B------:R-:W-:Y:S05]  /*1290*/  BSYNC.RECONVERGENT B0 ;  /* 0x0000000000007941 */ /* 0x000fea0003800200 */
.L_x_187:
[----:B------:R-:W-:Y:S04]  /*12a0*/  BSSY.RECONVERGENT B0, `(.L_x_189) ;  /* 0x0000004000007945 */ /* 0x000fe80003800200 */
[----:B------:R-:W-:Y:S05]  /*12b0*/  @P4 BRA `(.L_x_190) ;  /* 0x0000000000084947 */ /* 0x000fea0003800000 */
[----:B01234-:R-:W2:Y:S04]  /*12c0*/  LDG.E R9, desc[UR6][R12.64+0xc00] ;  /* 0x000c00060c097981 */ /* 0x01fea8000c1e1900 */
[----:B--2---:R0:W-:Y:S02]  /*12d0*/  STG.E desc[UR6][R10.64+0xc00], R9 ;  /* 0x000c00090a007986 */ /* 0x0041e4000c101906 */
.L_x_190:
[----:B------:R-:W-:Y:S05]  /*12e0*/  BSYNC.RECONVERGENT B0 ;  /* 0x0000000000007941 */ /* 0x000fea0003800200 */
.L_x_189:
[----:B------:R-:W-:Y:S04]  /*12f0*/  BSSY.RECONVERGENT B0, `(.L_x_191) ;  /* 0x0000004000007945 */ /* 0x000fe80003800200 */
[----:B------:R-:W-:Y:S05]  /*1300*/  @P5 BRA `(.L_x_192) ;  /* 0x0000000000085947 */ /* 0x000fea0003800000 */
[----:B------:R-:W5:Y:S04]  /*1310*/  LDG.E R13, desc[UR6][R12.64+0xe00] ;  /* 0x000e00060c0d7981 */ /* 0x000f68000c1e1900 */
[----:B-----5:R0:W-:Y:S02]  /*1320*/  STG.E desc[UR6][R10.64+0xe00], R13 ;  /* 0x000e000d0a007986 */ /* 0x0201e4000c101906 */
.L_x_192:
[----:B------:R-:W-:Y:S05]  /*1330*/  BSYNC.RECONVERGENT B0 ;  /* 0x0000000000007941 */ /* 0x000fea0003800200 */
.L_x_191:
[----:B------:R-:W-:-:S07]  /*1340*/  VIADD R8, R8, 0x8 ;  /* 0x0000000808087836 */ /* 0x000fce0000000000 */
.L_x_176:
        /* <DEDUP_REMOVED lines=31> */
.L_x_193:
[----:B------:R-:W-:Y:S05]  /*1540*/  @!P2 EXIT ;  /* 0x000000000000a94d */ /* 0x000fea0003800000 */
[----:B------:R-:W-:Y:S01]  /*1550*/  IMAD R7, R8, 0x80, R7 ;  /* 0x0000008008077824 */ /* 0x000fe200078e0207 */
[----:B------:R-:W-:-:S12]  /*1560*/  UIADD3 UR4, UPT, UPT, -UR4, URZ, URZ ;  /* 0x000000ff04047290 */ /* 0x000fd8000fffe1ff */
.L_x_194:
        /* <DEDUP_REMOVED lines=10> */
.L_x_159:
        /* <DEDUP_REMOVED lines=12> */
.L_x_196:
        /* <DEDUP_REMOVED lines=49> */
.L_x_195:
        /* <DEDUP_REMOVED lines=25> */
.L_x_197:
        /* <DEDUP_REMOVED lines=17> */
.L_x_198:
[----:B------:R-:W-:Y:S05]  /*1c80*/  @!P1 EXIT ;  /* 0x000000000000994d */ /* 0x000fea0003800000 */
[----:B0-23--:R-:W-:Y:S02]  /*1c90*/  IMAD R11, R6, 0x80, R7 ;  /* 0x00000080060b7824 */ /* 0x00dfe400078e0207 */
[----:B------:R-:W-:-:S07]  /*1ca0*/  IMAD.MOV R0, RZ, RZ, -R0 ;  /* 0x000000ffff007224 */ /* 0x000fce00078e0a00 */
.L_x_199:
        /* <DEDUP_REMOVED lines=9> */
.L_x_200:
        /* <DEDUP_REMOVED lines=12> */
.L_x_394:


//--------------------- .text._ZN3cub18CUB_300001_SM_10006detail9transform16transform_kernelINS2_10policy_hubILb1EN4cuda3std3__45tupleIJPK14__nv_bfloat162EEEE10policy1000ElNS7_10__identityEN6thrust24THRUST_300001_SM_1000_NS10device_ptrIS9_EEJSB_EEEvT0_iT1_T2_DpNS2_10kernel_argIT3_EE --------------------------
	.section	.text._ZN3cub18CUB_300001_SM_10006detail9transform16transform_kernelINS2_10policy_hubILb1EN4cuda3std3__45tupleIJPK14__nv_bfloat162EEEE10policy1000ElNS7_10__identityEN6thrust24THRUST_300001_SM_1000_NS10device_ptrIS9_EEJSB_EEEvT0_iT1_T2_DpNS2_10kernel_argIT3_EE,"ax",@progbits
	.align	128
        .global         _ZN3cub18CUB_300001_SM_10006detail9transform16transform_kernelINS2_10policy_hubILb1EN4cuda3std3__45tupleIJPK14__nv_bfloat162EEEE10policy1000ElNS7_10__identityEN6thrust24THRUST_300001_SM_1000_NS10device_ptrIS9_EEJSB_EEEvT0_iT1_T2_DpNS2_10kernel_argIT3_EE
        .type           _ZN3cub18CUB_300001_SM_10006detail9transform16transform_kernelINS2_10policy_hubILb1EN4cuda3std3__45tupleIJPK14__nv_bfloat162EEEE10policy1000ElNS7_10__identityEN6thrust24THRUST_300001_SM_1000_NS10device_ptrIS9_EEJSB_EEEvT0_iT1_T2_DpNS2_10kernel_argIT3_EE,@function
        .size           _ZN3cub18CUB_300001_SM_10006detail9transform16transform_kernelINS2_10policy_hubILb1EN4cuda3std3__45tupleIJPK14__nv_bfloat162EEEE10policy1000ElNS7_10__identityEN6thrust24THRUST_300001_SM_1000_NS10device_ptrIS9_EEJSB_EEEvT0_iT1_T2_DpNS2_10kernel_argIT3_EE,(.L_x_395 - _ZN3cub18CUB_300001_SM_10006detail9transform16transform_kernelINS2_10policy_hubILb1EN4cuda3std3__45tupleIJPK14__nv_bfloat162EEEE10policy1000ElNS7_10__identityEN6thrust24THRUST_300001_SM_1000_NS10device_ptrIS9_EEJSB_EEEvT0_iT1_T2_DpNS2_10kernel_argIT3_EE)
        .other          _ZN3cub18CUB_300001_SM_10006detail9transform16transform_kernelINS2_10policy_hubILb1EN4cuda3std3__45tupleIJPK14__nv_bfloat162EEEE10policy1000ElNS7_10__identityEN6thrust24THRUST_300001_SM_1000_NS10device_ptrIS9_EEJSB_EEEvT0_iT1_T2_DpNS2_10kernel_argIT3_EE,@"STO_CUDA_ENTRY STV_DEFAULT"
_ZN3cub18CUB_300001_SM_10006detail9transform16transform_kernelINS2_10policy_hubILb1EN4cuda3std3__45tupleIJPK14__nv_bfloat162EEEE10policy1000ElNS7_10__identityEN6thrust24THRUST_300001_SM_1000_NS10device_ptrIS9_EEJSB_EEEvT0_iT1_T2_DpNS2_10kernel_argIT3_EE:
.text._ZN3cub18CUB_300001_SM_10006detail9transform16transform_kernelINS2_10policy_hubILb1EN4cuda3std3__45tupleIJPK14__nv_bfloat162EEEE10policy1000ElNS7_10__identityEN6thrust24THRUST_300001_SM_1000_NS10device_ptrIS9_EEJSB_EEEvT0_iT1_T2_DpNS2_10kernel_argIT3_EE:
        /* <DEDUP_REMOVED lines=24> */
.L_x_203:
[----:B------:R-:W-:Y:S01]  /*0180*/  VIADD R11, R11, 0x4000 ;  /* 0x000040000b0b7836 */ /* 0x000fe20000000000 */
[----:B------:R0:W-:Y:S04]  /*0190*/  CCTL.E.PF2 [R8] ;  /* 0x000000000800798f */ /* 0x0001e80000800100 */
[----:B------:R-:W-:Y:S02]  /*01a0*/  ISETP.GE.AND P0, PT, R11, R4, PT ;  /* 0x000000040b00720c */ /* 0x000fe40003f06270 */
[----:B0-----:R-:W-:-:S05]  /*01b0*/  IADD3 R8, P1, PT, R8, 0x4000, RZ ;  /* 0x0000400008087810 */ /* 0x001fca0007f3e0ff */
[----:B------:R-:W-:-:S06]  /*01c0*/  IMAD.X R9, RZ, RZ, R9, P1 ;  /* 0x000000ffff097224 */ /* 0x000fcc00008e0609 */
[----:B------:R-:W-:Y:S05]  /*01d0*/  @!P0 BRA `(.L_x_203) ;  /* 0xfffffffc00e88947 */ /* 0x000fea000383ffff */
.L_x_202:
[----:B------:R-:W-:Y:S05]  /*01e0*/  BSYNC.RECONVERGENT B0 ;  /* 0x0000000000007941 */ /* 0x000fea0003800200 */
.L_x_201:
        /* <DEDUP_REMOVED lines=93> */
.L_x_207:
[----:B------:R-:W-:Y:S05]  /*07c0*/  BSYNC.RECONVERGENT B0 ;  /* 0x0000000000007941 */ /* 0x000fea0003800200 */
.L_x_206:
[----:B------:R-:W-:Y:S04]  /*07d0*/  BSSY.RECONVERGENT B0, `(.L_x_208) ;  /* 0x0000004000007945 */ /* 0x000fe80003800200 */
[----:B------:R-:W-:Y:S05]  /*07e0*/  @P5 BRA `(.L_x_209) ;  /* 0x0000000000085947 */ /* 0x000fea0003800000 */
[----:B-1----:R-:W2:Y:S04]  /*07f0*/  LDG.E R9, desc[UR6][R10.64+0x400] ;  /* 0x000400060a097981 */ /* 0x002ea8000c1e1900 */
[----:B--2---:R2:W-:Y:S02]  /*0800*/  STG.E desc[UR6][R12.64+0x400], R9 ;  /* 0x000400090c007986 */ /* 0x0045e4000c101906 */
.L_x_209:
[----:B------:R-:W-:Y:S05]  /*0810*/  BSYNC.RECONVERGENT B0 ;  /* 0x0000000000007941 */ /* 0x000fea0003800200 */
.L_x_208:
[----:B------:R-:W-:Y:S04]  /*0820*/  BSSY.RECONVERGENT B0, `(.L_x_210) ;  /* 0x0000004000007945 */ /* 0x000fe80003800200 */
[----:B------:R-:W-:Y:S05]  /*0830*/  @P4 BRA `(.L_x_211) ;  /* 0x0000000000084947 */ /* 0x000fea0003800000 */
[----:B-12---:R-:W2:Y:S04]  /*0840*/  LDG.E R9, desc[UR6][R10.64+0x600] ;  /* 0x000600060a097981 */ /* 0x006ea8000c1e1900 */
[----:B--2---:R3:W-:Y:S02]  /*0850*/  STG.E desc[UR6][R12.64+0x600], R9 ;  /* 0x000600090c007986 */ /* 0x0047e4000c101906 */
.L_x_211:
[----:B------:R-:W-:Y:S05]  /*0860*/  BSYNC.RECONVERGENT B0 ;  /* 0x0000000000007941 */ /* 0x000fea0003800200 */
.L_x_210:
[----:B------:R-:W-:Y:S04]  /*0870*/  BSSY.RECONVERGENT B0, `(.L_x_212) ;  /* 0x0000004000007945 */ /* 0x000fe80003800200 */
[----:B------:R-:W-:Y:S05]  /*0880*/  @P3 BRA `(.L_x_213) ;  /* 0x0000000000083947 */ /* 0x000fea0003800000 */
[----:B-123--:R-:W2:Y:S04]  /*0890*/  LDG.E R9, desc[UR6][R10.64+0x800] ;  /* 0x000800060a097981 */ /* 0x00eea8000c1e1900 */
[----:B--2---:R4:W-:Y:S02]  /*08a0*/  STG.E desc[UR6][R12.64+0x800], R9 ;  /* 0x000800090c007986 */ /* 0x0049e4000c101906 */
.L_x_213:
[----:B------:R-:W-:Y:S05]  /*08b0*/  BSYNC.RECONVERGENT B0 ;  /* 0x0000000000007941 */ /* 0x000fea0003800200 */
.L_x_212:
[----:B------:R-:W-:Y:S04]  /*08c0*/  BSSY.RECONVERGENT B0, `(.L_x_214) ;  /* 0x0000004000007945 */ /* 0x000fe80003800200 */
[----:B------:R-:W-:Y:S05]  /*08d0*/  @P2 BRA `(.L_x_215) ;  /* 0x0000000000082947 */ /* 0x000fea0003800000 */
[----:B-1234-:R-:W2:Y:S04]  /*08e0*/  LDG.E R9, desc[UR6][R10.64+0xa00] ;  /* 0x000a00060a097981 */ /* 0x01eea8000c1e1900 */
[----:B--2---:R1:W-:Y:S02]  /*08f0*/  STG.E desc[UR6][R12.64+0xa00], R9 ;  /* 0x000a00090c007986 */ /* 0x0043e4000c101906 */
.L_x_215:
[----:B------:R-:W-:Y:S05]  /*0900*/  BSYNC.RECONVERGENT B0 ;  /* 0x0000000000007941 */ /* 0x000fea0003800200 */
.L_x_214:
[----:B------:R-:W-:Y:S04]  /*0910*/  BSSY.RECONVERGENT B0, `(.L_x_216) ;  /* 0x0000004000007945 */ /* 0x000fe80003800200 */
[----:B------:R-:W-:Y:S05]  /*0920*/  @P1 BRA `(.L_x_217) ;  /* 0x0000000000081947 */ /* 0x000fea0003800000 */
[----:B------:R-:W5:Y:S04]  /*0930*/  LDG.E R11, desc[UR6][R10.64+0xc00] ;  /* 0x000c00060a0b7981 */ /* 0x000f68000c1e1900 */
[----:B-----5:R0:W-:Y:S02]  /*0940*/  STG.E desc[UR6][R12.64+0xc00], R11 ;  /* 0x000c000b0c007986 */ /* 0x0201e4000c101906 */
.L_x_217:
[----:B------:R-:W-:Y:S05]  /*0950*/  BSYNC.RECONVERGENT B0 ;  /* 0x0000000000007941 */ /* 0x000fea0003800200 */
.L_x_216:
[----:B------:R-:W-:Y:S05]  /*0960*/  @!P0 BRA `(.L_x_205) ;  /* 0x00000004006c8947 */ /* 0x000fea0003800000 */
[----:B------:R-:W-:-:S07]  /*0970*/  IMAD.MOV.U32 R0, RZ, RZ, 0x10 ;  /* 0x00000010ff007424 */ /* 0x000fce00078e00ff */
.L_x_220:
        /* <DEDUP_REMOVED lines=88> */
.L_x_219:
[----:B------:R-:W-:Y:S05]  /*0f00*/  BSYNC.RECONVERGENT B0 ;  /* 0x0000000000007941 */ /* 0x000fea0003800200 */
.L_x_218:
[----:B------:R-:W-:Y:S05]  /*0f10*/  @P1 BRA `(.L_x_220) ;  /* 0xfffffff800981947 */ /* 0x000fea000383ffff */
.L_x_205:
        /* <DEDUP_REMOVED lines=29> */
.L_x_223:
[----:B------:R-:W-:Y:S05]  /*10f0*/  BSYNC.RECONVERGENT B0 ;  /* 0x0000000000007941 */ /* 0x000fea0003800200 */
.L_x_222:
[----:B------:R-:W-:Y:S01]  /*1100*/  ISETP.NE.AND P6, PT, R0, RZ, PT ;  /* 0x000000ff0000720c */ /* 0x000fe20003fc5270 */
[----:B------:R-:W-:-:S12]  /*1110*/  BSSY.RECONVERGENT B0, `(.L_x_224) ;  /* 0x0000004000007945 */ /* 0x000fd80003800200 */
[----:B------:R-:W-:Y:S05]  /*1120*/  @P6 BRA `(.L_x_225) ;  /* 0x0000000000086947 */ /* 0x000fea0003800000 */
[----:B0-----:R-:W2:Y:S04]  /*1130*/  LDG.E R9, desc[UR6][R12.64+0x200] ;  /* 0x000200060c097981 */ /* 0x001ea8000c1e1900 */
[----:B--2---:R1:W-:Y:S02]  /*1140*/  STG.E desc[UR6][R10.64+0x200], R9 ;  /* 0x000200090a007986 */ /* 0x0043e4000c101906 */
.L_x_225:
[----:B------:R-:W-:Y:S05]  /*1150*/  BSYNC.RECONVERGENT B0 ;  /* 0x0000000000007941 */ /* 0x000fea0003800200 */
.L_x_224:
[----:B------:R-:W-:Y:S04]  /*1160*/  BSSY.RECONVERGENT B0, `(.L_x_226) ;  /* 0x0000004000007945 */ /* 0x000fe80003800200 */
[----:B------:R-:W-:Y:S05]  /*1170*/  @P0 BRA `(.L_x_227) ;  /* 0x0000000000080947 */ /* 0x000fea0003800000 */
[----:B01----:R-:W2:Y:S04]  /*1180*/  LDG.E R9, desc[UR6][R12.64+0x400] ;  /* 0x000400060c097981 */ /* 0x003ea8000c1e1900 */
[----:B--2---:R2:W-:Y:S02]  /*1190*/  STG.E desc[UR6][R10.64+0x400], R9 ;  /* 0x000400090a007986 */ /* 0x0045e4000c101906 */
.L_x_227:
[----:B------:R-:W-:Y:S05]  /*11a0*/  BSYNC.RECONVERGENT B0 ;  /* 0x0000000000007941 */ /* 0x000fea0003800200 */
.L_x_226:
[----:B------:R-:W-:Y:S04]  /*11b0*/  BSSY.RECONVERGENT B0, `(.L_x_228) ;  /* 0x0000004000007945 */ /* 0x000fe80003800200 */
[----:B------:R-:W-:Y:S05]  /*11c0*/  @P1 BRA `(.L_x_229) ;  /* 0x0000000000081947 */ /* 0x000fea0003800000 */
[----:B012---:R-:W2:Y:S04]  /*11d0*/  LDG.E R9, desc[UR6][R12.64+0x600] ;  /* 0x000600060c097981 */ /* 0x007ea8000c1e1900 */
[----:B--2---:R3:W-:Y:S02]  /*11e0*/  STG.E desc[UR6][R10.64+0x600], R9 ;  /* 0x000600090a007986 */ /* 0x0047e4000c101906 */
.L_x_229:
[----:B------:R-:W-:Y:S05]  /*11f0*/  BSYNC.RECONVERGENT B0 ;  /* 0x0000000000007941 */ /* 0x000fea0003800200 */
.L_x_228:
[----:B------:R-:W-:Y:S04]  /*1200*/  BSSY.RECONVERGENT B0, `(.L_x_230) ;  /* 0x0000004000007945 */ /* 0x000fe80003800200 */
[----:B------:R-:W-:Y:S05]  /*1210*/  @P2 BRA `(.L_x_231) ;  /* 0x0000000000082947 */ /* 0x000fea0003800000 */
[----:B0123--:R-:W2:Y:S04]  /*1220*/  LDG.E R9, desc[UR6][R12.64+0x800] ;  /* 0x000800060c097981 */ /* 0x00fea8000c1e1900 */
[----:B--2---:R4:W-:Y:S02]  /*1230*/  STG.E desc[UR6][R10.64+0x800], R9 ;  /* 0x000800090a007986 */ /* 0x0049e4000c101906 */
.L_x_231:
[----:B------:R-:W-:Y:S05]  /*1240*/  BSYNC.RECONVERGENT B0 ;  /* 0x0000000000007941 */ /* 0x000fea0003800200 */
.L_x_230:
[----:B------:R-:W-:Y:S04]  /*1250*/  BSSY.RECONVERGENT B0, `(.L_x_232) ;  /* 0x0000004000007945 */ /* 0x000fe80003800200 */
[----:B------:R-:W-:Y:S05]  /*1260*/  @P3 BRA `(.L_x_233) ;  /* 0x0000000000083947 */ /* 0x000fea0003800000 */
[----:B01234-:R-:W2:Y:S04]  /*1270*/  LDG.E R9, desc[UR6][R12.64+0xa00] ;  /* 0x000a00060c097981 */ /* 0x01fea8000c1e1900 */
[----:B--2---:R0:W-:Y:S02]  /*1280*/  STG.E desc[UR6][R10.64+0xa00], R9 ;  /* 0x000a00090a007986 */ /* 0x0041e4000c101906 */
.L_x_233:
[----:B------:R-:W-:Y:S05]  /*1290*/  BSYNC.RECONVERGENT B0 ;  /* 0x0000000000007941 */ /* 0x000fea0003800200 */
.L_x_232:
[----:B------:R-:W-:Y:S04]  /*12a0*/  BSSY.RECONVERGENT B0, `(.L_x_234) ;  /* 0x0000004000007945 */ /* 0x000fe80003800200 */
[----:B------:R-:W-:Y:S05]  /*12b0*/  @P4 BRA `(.L_x_235) ;  /* 0x0000000000084947 */ /* 0x000fea0003800000 */
[----:B01234-:R-:W2:Y:S04]  /*12c0*/  LDG.E R9, desc[UR6][R12.64+0xc00] ;  /* 0x000c00060c097981 */ /* 0x01fea8000c1e1900 */
[----:B--2---:R0:W-:Y:S02]  /*12d0*/  STG.E desc[UR6][R10.64+0xc00], R9 ;  /* 0x000c00090a007986 */ /* 0x0041e4000c101906 */
.L_x_235:
[----:B------:R-:W-:Y:S05]  /*12e0*/  BSYNC.RECONVERGENT B0 ;  /* 0x0000000000007941 */ /* 0x000fea0003800200 */
.L_x_234:
[----:B------:R-:W-:Y:S04]  /*12f0*/  BSSY.RECONVERGENT B0, `(.L_x_236) ;  /* 0x0000004000007945 */ /* 0x000fe80003800200 */
[----:B------:R-:W-:Y:S05]  /*1300*/  @P5 BRA `(.L_x_237) ;  /* 0x0000000000085947 */ /* 0x000fea0003800000 */
[----:B------:R-:W5:Y:S04]  /*1310*/  LDG.E R13, desc[UR6][R12.64+0xe00] ;  /* 0x000e00060c0d7981 */ /* 0x000f68000c1e1900 */
[----:B-----5:R0:W-:Y:S02]  /*1320*/  STG.E desc[UR6][R10.64+0xe00], R13 ;  /* 0x000e000d0a007986 */ /* 0x0201e4000c101906 */
.L_x_237:
[----:B------:R-:W-:Y:S05]  /*1330*/  BSYNC.RECONVERGENT B0 ;  /* 0x0000000000007941 */ /* 0x000fea0003800200 */
.L_x_236:
[----:B------:R-:W-:-:S07]  /*1340*/  VIADD R8, R8, 0x8 ;  /* 0x0000000808087836 */ /* 0x000fce0000000000 */
.L_x_221:
        /* <DEDUP_REMOVED lines=31> */
.L_x_238:
[----:B------:R-:W-:Y:S05]  /*1540*/  @!P2 EXIT ;  /* 0x000000000000a94d */ /* 0x000fea0003800000 */
[----:B------:R-:W-:Y:S01]  /*1550*/  IMAD R7, R8, 0x80, R7 ;  /* 0x0000008008077824 */ /* 0x000fe200078e0207 */
[----:B------:R-:W-:-:S12]  /*1560*/  UIADD3 UR4, UPT, UPT, -UR4, URZ, URZ ;  /* 0x000000ff04047290 */ /* 0x000fd8000fffe1ff */
.L_x_239:
        /* <DEDUP_REMOVED lines=10> */
.L_x_204:
        /* <DEDUP_REMOVED lines=12> */
.L_x_241:
        /* <DEDUP_REMOVED lines=49> */
.L_x_240:
        /* <DEDUP_REMOVED lines=25> */
.L_x_242:
        /* <DEDUP_REMOVED lines=17> */
.L_x_243:
[----:B------:R-:W-:Y:S05]  /*1c80*/  @!P1 EXIT ;  /* 0x000000000000994d */ /* 0x000fea0003800000 */
[----:B0-23--:R-:W-:Y:S02]  /*1c90*/  IMAD R11, R6, 0x80, R7 ;  /* 0x00000080060b7824 */ /* 0x00dfe400078e0207 */
[----:B------:R-:W-:-:S07]  /*1ca0*/  IMAD.MOV R0, RZ, RZ, -R0 ;  /* 0x000000ffff007224 */ /* 0x000fce00078e0a00 */
.L_x_244:
        /* <DEDUP_REMOVED lines=9> */
.L_x_245:
        /* <DEDUP_REMOVED lines=12> */
.L_x_395:


//--------------------- .text._ZN3cub18CUB_300001_SM_10006detail9transform16transform_kernelINS2_10policy_hubILb1EN4cuda3std3__45tupleIJPK14__nv_bfloat162EEEE10policy1000EiNS7_10__identityEN6thrust24THRUST_300001_SM_1000_NS10device_ptrIS9_EEJSB_EEEvT0_iT1_T2_DpNS2_10kernel_argIT3_EE --------------------------
	.section	.text._ZN3cub18CUB_300001_SM_10006detail9transform16transform_kernelINS2_10policy_hubILb1EN4cuda3std3__45tupleIJPK14__nv_bfloat162EEEE10policy1000EiNS7_10__identityEN6thrust24THRUST_300001_SM_1000_NS10device_ptrIS9_EEJSB_EEEvT0_iT1_T2_DpNS2_10kernel_argIT3_EE,"ax",@progbits
	.align	128
        .global         _ZN3cub18CUB_300001_SM_10006detail9transform16transform_kernelINS2_10policy_hubILb1EN4cuda3std3__45tupleIJPK14__nv_bfloat162EEEE10policy1000EiNS7_10__identityEN6thrust24THRUST_300001_SM_1000_NS10device_ptrIS9_EEJSB_EEEvT0_iT1_T2_DpNS2_10kernel_argIT3_EE
        .type           _ZN3cub18CUB_300001_SM_10006detail9transform16transform_kernelINS2_10policy_hubILb1EN4cuda3std3__45tupleIJPK14__nv_bfloat162EEEE10policy1000EiNS7_10__identityEN6thrust24THRUST_300001_SM_1000_NS10device_ptrIS9_EEJSB_EEEvT0_iT1_T2_DpNS2_10kernel_argIT3_EE,@function
        .size           _ZN3cub18CUB_300001_SM_10006detail9transform16transform_kernelINS2_10policy_hubILb1EN4cuda3std3__45tupleIJPK14__nv_bfloat162EEEE10policy1000EiNS7_10__identityEN6thrust24THRUST_300001_SM_1000_NS10device_ptrIS9_EEJSB_EEEvT0_iT1_T2_DpNS2_10kernel_argIT3_EE,(.L_x_396 - _ZN3cub18CUB_300001_SM_10006detail9transform16transform_kernelINS2_10policy_hubILb1EN4cuda3std3__45tupleIJPK14__nv_bfloat162EEEE10policy1000EiNS7_10__identityEN6thrust24THRUST_300001_SM_1000_NS10device_ptrIS9_EEJSB_EEEvT0_iT1_T2_DpNS2_10kernel_argIT3_EE)
        .other          _ZN3cub18CUB_300001_SM_10006detail9transform16transform_kernelINS2_10policy_hubILb1EN4cuda3std3__45tupleIJPK14__nv_bfloat162EEEE10policy1000EiNS7_10__identityEN6thrust24THRUST_300001_SM_1000_NS10device_ptrIS9_EEJSB_EEEvT0_iT1_T2_DpNS2_10kernel_argIT3_EE,@"STO_CUDA_ENTRY STV_DEFAULT"
_ZN3cub18CUB_300001_SM_10006detail9transform16transform_kernelINS2_10policy_hubILb1EN4cuda3std3__45tupleIJPK14__nv_bfloat162EEEE10policy1000EiNS7_10__identityEN6thrust24THRUST_300001_SM_1000_NS10device_ptrIS9_EEJSB_EEEvT0_iT1_T2_DpNS2_10kernel_argIT3_EE:
.text._ZN3cub18CUB_300001_SM_10006detail9transform16transform_kernelINS2_10policy_hubILb1EN4cuda3std3__45tupleIJPK14__nv_bfloat162EEEE10policy1000EiNS7_10__identityEN6thrust24THRUST_300001_SM_1000_NS10device_ptrIS9_EEJSB_EEEvT0_iT1_T2_DpNS2_10kernel_argIT3_EE:
        /* <DEDUP_REMOVED lines=20> */
.L_x_248:
[----:B------:R-:W-:Y:S01]  /*0140*/  VIADD R15, R15, 0x4000 ;  /* 0x000040000f0f7836 */ /* 0x000fe20000000000 */
[----:B------:R1:W-:Y:S04]  /*0150*/  CCTL.E.PF2 [R10] ;  /* 0x000000000a00798f */ /* 0x0003e80000800100 */
[----:B------:R-:W-:Y:S02]  /*0160*/  ISETP.GE.AND P0, PT, R15, R12, PT ;  /* 0x0000000c0f00720c */ /* 0x000fe40003f06270 */
[----:B-1----:R-:W-:-:S04]  /*0170*/  IADD3 R10, P2, PT, R10, 0x4000, RZ ;  /* 0x000040000a0a7810 */ /* 0x002fc80007f5e0ff */
[----:B------:R-:W-:-:S07]  /*0180*/  IADD3.X R11, PT, PT, RZ, R11, RZ, P2, !PT ;  /* 0x0000000bff0b7210 */ /* 0x000fce00017fe4ff */
[----:B------:R-:W-:Y:S05]  /*0190*/  @!P0 BRA `(.L_x_248) ;  /* 0xfffffffc00e88947 */ /* 0x000fea000383ffff */
.L_x_247:
[----:B------:R-:W-:Y:S05]  /*01a0*/  BSYNC.RECONVERGENT B0 ;  /* 0x0000000000007941 */ /* 0x000fea0003800200 */
.L_x_246:
        /* <DEDUP_REMOVED lines=15> */
.L_x_251:
        /* <DEDUP_REMOVED lines=49> */
.L_x_250:
        /* <DEDUP_REMOVED lines=26> */
.L_x_252:
        /* <DEDUP_REMOVED lines=17> */
.L_x_253:
[----:B------:R-:W-:Y:S05]  /*0860*/  @!P0 EXIT ;  /* 0x000000000000894d */ /* 0x000fea0003800000 */
[----:B0-23--:R-:W-:Y:S01]  /*0870*/  IMAD R11, R7, 0x80, R0 ;  /* 0x00000080070b7824 */ /* 0x00dfe200078e0200 */
[----:B------:R-:W-:-:S12]  /*0880*/  UIADD3 UR4, UPT, UPT, -UR4, URZ, URZ ;  /* 0x000000ff04047290 */ /* 0x000fd8000fffe1ff */
.L_x_254:
        /* <DEDUP_REMOVED lines=9> */
.L_x_249:
        /* <DEDUP_REMOVED lines=8> */
.L_x_258:
        /* <DEDUP_REMOVED lines=88> */
.L_x_257:
[----:B------:R-:W-:Y:S05]  /*0f20*/  BSYNC.RECONVERGENT B0 ;  /* 0x0000000000007941 */ /* 0x000fea0003800200 */
.L_x_256:
[----:B------:R-:W-:Y:S05]  /*0f30*/  @P1 BRA `(.L_x_258) ;  /* 0xfffffff800981947 */ /* 0x000fea000383ffff */
.L_x_255:
        /* <DEDUP_REMOVED lines=29> */
.L_x_261:
[----:B------:R-:W-:Y:S05]  /*1110*/  BSYNC.RECONVERGENT B0 ;  /* 0x0000000000007941 */ /* 0x000fea0003800200 */
.L_x_260:
[----:B------:R-:W-:Y:S01]  /*1120*/  ISETP.NE.AND P6, PT, R12, RZ, PT ;  /* 0x000000ff0c00720c */ /* 0x000fe20003fc5270 */
[----:B------:R-:W-:-:S12]  /*1130*/  BSSY.RECONVERGENT B0, `(.L_x_262) ;  /* 0x0000004000007945 */ /* 0x000fd80003800200 */
[----:B------:R-:W-:Y:S05]  /*1140*/  @P6 BRA `(.L_x_263) ;  /* 0x0000000000086947 */ /* 0x000fea0003800000 */
[----:B0-----:R-:W2:Y:S04]  /*1150*/  LDG.E R13, desc[UR6][R10.64+0x200] ;  /* 0x000200060a0d7981 */ /* 0x001ea8000c1e1900 */
[----:B--2---:R1:W-:Y:S02]  /*1160*/  STG.E desc[UR6][R8.64+0x200], R13 ;  /* 0x0002000d08007986 */ /* 0x0043e4000c101906 */
.L_x_263:
[----:B------:R-:W-:Y:S05]  /*1170*/  BSYNC.RECONVERGENT B0 ;  /* 0x0000000000007941 */ /* 0x000fea0003800200 */
.L_x_262:
[----:B------:R-:W-:Y:S04]  /*1180*/  BSSY.RECONVERGENT B0, `(.L_x_264) ;  /* 0x0000004000007945 */ /* 0x000fe80003800200 */
[----:B------:R-:W-:Y:S05]  /*1190*/  @P0 BRA `(.L_x_265) ;  /* 0x0000000000080947 */ /* 0x000fea0003800000 */
[----:B01----:R-:W2:Y:S04]  /*11a0*/  LDG.E R13, desc[UR6][R10.64+0x400] ;  /* 0x000400060a0d7981 */ /* 0x003ea8000c1e1900 */
[----:B--2---:R2:W-:Y:S02]  /*11b0*/  STG.E desc[UR6][R8.64+0x400], R13 ;  /* 0x0004000d08007986 */ /* 0x0045e4000c101906 */
.L_x_265:
[----:B------:R-:W-:Y:S05]  /*11c0*/  BSYNC.RECONVERGENT B0 ;  /* 0x0000000000007941 */ /* 0x000fea0003800200 */
.L_x_264:
[----:B------:R-:W-:Y:S04]  /*11d0*/  BSSY.RECONVERGENT B0, `(.L_x_266) ;  /* 0x0000004000007945 */ /* 0x000fe80003800200 */
[----:B------:R-:W-:Y:S05]  /*11e0*/  @P1 BRA `(.L_x_267) ;  /* 0x0000000000081947 */ /* 0x000fea0003800000 */
[----:B012---:R-:W2:Y:S04]  /*11f0*/  LDG.E R13, desc[UR6][R10.64+0x600] ;  /* 0x000600060a0d7981 */ /* 0x007ea8000c1e1900 */
[----:B--2---:R3:W-:Y:S02]  /*1200*/  STG.E desc[UR6][R8.64+0x600], R13 ;  /* 0x0006000d08007986 */ /* 0x0047e4000c101906 */
.L_x_267:
[----:B------:R-:W-:Y:S05]  /*1210*/  BSYNC.RECONVERGENT B0 ;  /* 0x0000000000007941 */ /* 0x000fea0003800200 */
.L_x_266:
[----:B------:R-:W-:Y:S04]  /*1220*/  BSSY.RECONVERGENT B0, `(.L_x_268) ;  /* 0x0000004000007945 */ /* 0x000fe80003800200 */
[----:B------:R-:W-:Y:S05]  /*1230*/  @P2 BRA `(.L_x_269) ;  /* 0x0000000000082947 */ /* 0x000fea0003800000 */
[----:B0123--:R-:W2:Y:S04]  /*1240*/  LDG.E R13, desc[UR6][R10.64+0x800] ;  /* 0x000800060a0d7981 */ /* 0x00fea8000c1e1900 */
[----:B--2---:R4:W-:Y:S02]  /*1250*/  STG.E desc[UR6][R8.64+0x800], R13 ;  /* 0x0008000d08007986 */ /* 0x0049e4000c101906 */
.L_x_269:
[----:B------:R-:W-:Y:S05]  /*1260*/  BSYNC.RECONVERGENT B0 ;  /* 0x0000000000007941 */ /* 0x000fea0003800200 */
.L_x_268:
[----:B------:R-:W-:Y:S04]  /*1270*/  BSSY.RECONVERGENT B0, `(.L_x_270) ;  /* 0x0000004000007945 */ /* 0x000fe80003800200 */
[----:B------:R-:W-:Y:S05]  /*1280*/  @P3 BRA `(.L_x_271) ;  /* 0x0000000000083947 */ /* 0x000fea0003800000 */
[----:B01234-:R-:W2:Y:S04]  /*1290*/  LDG.E R13, desc[UR6][R10.64+0xa00] ;  /* 0x000a00060a0d7981 */ /* 0x01fea8000c1e1900 */
[----:B--2---:R0:W-:Y:S02]  /*12a0*/  STG.E desc[UR6][R8.64+0xa00], R13 ;  /* 0x000a000d08007986 */ /* 0x0041e4000c101906 */
.L_x_271:
[----:B------:R-:W-:Y:S05]  /*12b0*/  BSYNC.RECONVERGENT B0 ;  /* 0x0000000000007941 */ /* 0x000fea0003800200 */
.L_x_270:
[----:B------:R-:W-:Y:S04]  /*12c0*/  BSSY.RECONVERGENT B0, `(.L_x_272) ;  /* 0x0000004000007945 */ /* 0x000fe80003800200 */
[----:B------:R-:W-:Y:S05]  /*12d0*/  @P4 BRA `(.L_x_273) ;  /* 0x0000000000084947 */ /* 0x000fea0003800000 */
[----:B01234-:R-:W2:Y:S04]  /*12e0*/  LDG.E R13, desc[UR6][R10.64+0xc00] ;  /* 0x000c00060a0d7981 */ /* 0x01fea8000c1e1900 */
[----:B--2---:R0:W-:Y:S02]  /*12f0*/  STG.E desc[UR6][R8.64+0xc00], R13 ;  /* 0x000c000d08007986 */ /* 0x0041e4000c101906 */
.L_x_273:
[----:B------:R-:W-:Y:S05]  /*1300*/  BSYNC.RECONVERGENT B0 ;  /* 0x0000000000007941 */ /* 0x000fea0003800200 */
.L_x_272:
[----:B------:R-:W-:Y:S04]  /*1310*/  BSSY.RECONVERGENT B0, `(.L_x_274) ;  /* 0x0000004000007945 */ /* 0x000fe80003800200 */
[----:B------:R-:W-:Y:S05]  /*1320*/  @P5 BRA `(.L_x_275) ;  /* 0x0000000000085947 */ /* 0x000fea0003800000 */
[----:B------:R-:W5:Y:S04]  /*1330*/  LDG.E R11, desc[UR6][R10.64+0xe00] ;  /* 0x000e00060a0b7981 */ /* 0x000f68000c1e1900 */
[----:B-----5:R0:W-:Y:S02]  /*1340*/  STG.E desc[UR6][R8.64+0xe00], R11 ;  /* 0x000e000b08007986 */ /* 0x0201e4000c101906 */
.L_x_275:
[----:B------:R-:W-:Y:S05]  /*1350*/  BSYNC.RECONVERGENT B0 ;  /* 0x0000000000007941 */ /* 0x000fea0003800200 */
.L_x_274:
[----:B------:R-:W-:-:S07]  /*1360*/  VIADD R7, R7, 0x8 ;  /* 0x0000000807077836 */ /* 0x000fce0000000000 */
.L_x_259:
        /* <DEDUP_REMOVED lines=31> */
.L_x_276:
[----:B------:R-:W-:Y:S05]  /*1560*/  @!P2 EXIT ;  /* 0x000000000000a94d */ /* 0x000fea0003800000 */
[----:B------:R-:W-:Y:S01]  /*1570*/  IMAD R7, R7, 0x80, R0 ;  /* 0x0000008007077824 */ /* 0x000fe200078e0200 */
[----:B------:R-:W-:-:S12]  /*1580*/  UIADD3 UR4, UPT, UPT, -UR4, URZ, URZ ;  /* 0x000000ff04047290 */ /* 0x000fd8000fffe1ff */
.L_x_277:
        /* <DEDUP_REMOVED lines=10> */
.L_x_278:
        /* <DEDUP_REMOVED lines=13> */
.L_x_396:


//--------------------- .text._ZN3cub18CUB_300001_SM_10006detail9transform16transform_kernelINS2_10policy_hubILb1EN4cuda3std3__45tupleIJN6thrust24THRUST_300001_SM_1000_NS7pointerI14__nv_bfloat162NSA_8cuda_cub3tagENSA_11use_defaultESF_EEEEEE10policy1000EiNS7_10__identityENSA_10device_ptrISC_EEJPSC_EEEvT0_iT1_T2_DpNS2_10kernel_argIT3_EE --------------------------
	.section	.text._ZN3cub18CUB_300001_SM_10006detail9transform16transform_kernelINS2_10policy_hubILb1EN4cuda3std3__45tupleIJN6thrust24THRUST_300001_SM_1000_NS7pointerI14__nv_bfloat162NSA_8cuda_cub3tagENSA_11use_defaultESF_EEEEEE10policy1000EiNS7_10__identityENSA_10device_ptrISC_EEJPSC_EEEvT0_iT1_T2_DpNS2_10kernel_argIT3_EE,"ax",@progbits
	.align	128
        .global         _ZN3cub18CUB_300001_SM_10006detail9transform16transform_kernelINS2_10policy_hubILb1EN4cuda3std3__45tupleIJN6thrust24THRUST_300001_SM_1000_NS7pointerI14__nv_bfloat162NSA_8cuda_cub3tagENSA_11use_defaultESF_EEEEEE10policy1000EiNS7_10__identityENSA_10device_ptrISC_EEJPSC_EEEvT0_iT1_T2_DpNS2_10kernel_argIT3_EE
        .type           _ZN3cub18CUB_300001_SM_10006detail9transform16transform_kernelINS2_10policy_hubILb1EN4cuda3std3__45tupleIJN6thrust24THRUST_300001_SM_1000_NS7pointerI14__nv_bfloat162NSA_8cuda_cub3tagENSA_11use_defaultESF_EEEEEE10policy1000EiNS7_10__identityENSA_10device_ptrISC_EEJPSC_EEEvT0_iT1_T2_DpNS2_10kernel_argIT3_EE,@function
        .size           _ZN3cub18CUB_300001_SM_10006detail9transform16transform_kernelINS2_10policy_hubILb1EN4cuda3std3__45tupleIJN6thrust24THRUST_300001_SM_1000_NS7pointerI14__nv_bfloat162NSA_8cuda_cub3tagENSA_11use_defaultESF_EEEEEE10policy1000EiNS7_10__identityENSA_10device_ptrISC_EEJPSC_EEEvT0_iT1_T2_DpNS2_10kernel_argIT3_EE,(.L_x_397 - _ZN3cub18CUB_300001_SM_10006detail9transform16transform_kernelINS2_10policy_hubILb1EN4cuda3std3__45tupleIJN6thrust24THRUST_300001_SM_1000_NS7pointerI14__nv_bfloat162NSA_8cuda_cub3tagENSA_11use_defaultESF_EEEEEE10policy1000EiNS7_10__identityENSA_10device_ptrISC_EEJPSC_EEEvT0_iT1_T2_DpNS2_10kernel_argIT3_EE)
        .other          _ZN3cub18CUB_300001_SM_10006detail9transform16transform_kernelINS2_10policy_hubILb1EN4cuda3std3__45tupleIJN6thrust24THRUST_300001_SM_1000_NS7pointerI14__nv_bfloat162NSA_8cuda_cub3tagENSA_11use_defaultESF_EEEEEE10policy1000EiNS7_10__identityENSA_10device_ptrISC_EEJPSC_EEEvT0_iT1_T2_DpNS2_10kernel_argIT3_EE,@"STO_CUDA_ENTRY STV_DEFAULT"
_ZN3cub18CUB_300001_SM_10006detail9transform16transform_kernelINS2_10policy_hubILb1EN4cuda3std3__45tupleIJN6thrust24THRUST_300001_SM_1000_NS7pointerI14__nv_bfloat162NSA_8cuda_cub3tagENSA_11use_defaultESF_EEEEEE10policy1000EiNS7_10__identityENSA_10device_ptrISC_EEJPSC_EEEvT0_iT1_T2_DpNS2_10kernel_argIT3_EE:
.text._ZN3cub18CUB_300001_SM_10006detail9transform16transform_kernelINS2_10policy_hubILb1EN4cuda3std3__45tupleIJN6thrust24THRUST_300001_SM_1000_NS7pointerI14__nv_bfloat162NSA_8cuda_cub3tagENSA_11use_defaultESF_EEEEEE10policy1000EiNS7_10__identityENSA_10device_ptrISC_EEJPSC_EEEvT0_iT1_T2_DpNS2_10kernel_argIT3_EE:
        /* <DEDUP_REMOVED lines=20> */
.L_x_281:
[----:B------:R-:W-:Y:S01]  /*0140*/  VIADD R15, R15, 0x4000 ;  /* 0x000040000f0f7836 */ /* 0x000fe20000000000 */
[----:B------:R1:W-:Y:S04]  /*0150*/  CCTL.E.PF2 [R10] ;  /* 0x000000000a00798f */ /* 0x0003e80000800100 */
[----:B------:R-:W-:Y:S02]  /*0160*/  ISETP.GE.AND P0, PT, R15, R12, PT ;  /* 0x0000000c0f00720c */ /* 0x000fe40003f06270 */
[----:B-1----:R-:W-:-:S04]  /*0170*/  IADD3 R10, P2, PT, R10, 0x4000, RZ ;  /* 0x000040000a0a7810 */ /* 0x002fc80007f5e0ff */
[----:B------:R-:W-:-:S07]  /*0180*/  IADD3.X R11, PT, PT, RZ, R11, RZ, P2, !PT ;  /* 0x0000000bff0b7210 */ /* 0x000fce00017fe4ff */
[----:B------:R-:W-:Y:S05]  /*0190*/  @!P0 BRA `(.L_x_281) ;  /* 0xfffffffc00e88947 */ /* 0x000fea000383ffff */
.L_x_280:
[----:B------:R-:W-:Y:S05]  /*01a0*/  BSYNC.RECONVERGENT B0 ;  /* 0x0000000000007941 */ /* 0x000fea0003800200 */
.L_x_279:
        /* <DEDUP_REMOVED lines=15> */
.L_x_284:
        /* <DEDUP_REMOVED lines=49> */
.L_x_283:
        /* <DEDUP_REMOVED lines=26> */
.L_x_285:
        /* <DEDUP_REMOVED lines=17> */
.L_x_286:
[----:B------:R-:W-:Y:S05]  /*0860*/  @!P0 EXIT ;  /* 0x000000000000894d */ /* 0x000fea0003800000 */
[----:B0-23--:R-:W-:Y:S01]  /*0870*/  IMAD R11, R7, 0x80, R0 ;  /* 0x00000080070b7824 */ /* 0x00dfe200078e0200 */
[----:B------:R-:W-:-:S12]  /*0880*/  UIADD3 UR4, UPT, UPT, -UR4, URZ, URZ ;  /* 0x000000ff04047290 */ /* 0x000fd8000fffe1ff */
.L_x_287:
        /* <DEDUP_REMOVED lines=9> */
.L_x_282:
        /* <DEDUP_REMOVED lines=8> */
.L_x_291:
        /* <DEDUP_REMOVED lines=88> */
.L_x_290:
[----:B------:R-:W-:Y:S05]  /*0f20*/  BSYNC.RECONVERGENT B0 ;  /* 0x0000000000007941 */ /* 0x000fea0003800200 */
.L_x_289:
[----:B------:R-:W-:Y:S05]  /*0f30*/  @P1 BRA `(.L_x_291) ;  /* 0xfffffff800981947 */ /* 0x000fea000383ffff */
.L_x_288:
        /* <DEDUP_REMOVED lines=29> */
.L_x_294:
[----:B------:R-:W-:Y:S05]  /*1110*/  BSYNC.RECONVERGENT B0 ;  /* 0x0000000000007941 */ /* 0x000fea0003800200 */
.L_x_293:
[----:B------:R-:W-:Y:S01]  /*1120*/  ISETP.NE.AND P6, PT, R12, RZ, PT ;  /* 0x000000ff0c00720c */ /* 0x000fe20003fc5270 */
[----:B------:R-:W-:-:S12]  /*1130*/  BSSY.RECONVERGENT B0, `(.L_x_295) ;  /* 0x0000004000007945 */ /* 0x000fd80003800200 */
[----:B------:R-:W-:Y:S05]  /*1140*/  @P6 BRA `(.L_x_296) ;  /* 0x0000000000086947 */ /* 0x000fea0003800000 */
[----:B0-----:R-:W2:Y:S04]  /*1150*/  LDG.E R13, desc[UR6][R10.64+0x200] ;  /* 0x000200060a0d7981 */ /* 0x001ea8000c1e1900 */
[----:B--2---:R1:W-:Y:S02]  /*1160*/  STG.E desc[UR6][R8.64+0x200], R13 ;  /* 0x0002000d08007986 */ /* 0x0043e4000c101906 */
.L_x_296:
[----:B------:R-:W-:Y:S05]  /*1170*/  BSYNC.RECONVERGENT B0 ;  /* 0x0000000000007941 */ /* 0x000fea0003800200 */
.L_x_295:
[----:B------:R-:W-:Y:S04]  /*1180*/  BSSY.RECONVERGENT B0, `(.L_x_297) ;  /* 0x0000004000007945 */ /* 0x000fe80003800200 */
[----:B------:R-:W-:Y:S05]  /*1190*/  @P0 BRA `(.L_x_298) ;  /* 0x0000000000080947 */ /* 0x000fea0003800000 */
[----:B01----:R-:W2:Y:S04]  /*11a0*/  LDG.E R13, desc[UR6][R10.64+0x400] ;  /* 0x000400060a0d7981 */ /* 0x003ea8000c1e1900 */
[----:B--2---:R2:W-:Y:S02]  /*11b0*/  STG.E desc[UR6][R8.64+0x400], R13 ;  /* 0x0004000d08007986 */ /* 0x0045e4000c101906 */
.L_x_298:
[----:B------:R-:W-:Y:S05]  /*11c0*/  BSYNC.RECONVERGENT B0 ;  /* 0x0000000000007941 */ /* 0x000fea0003800200 */
.L_x_297:
[----:B------:R-:W-:Y:S04]  /*11d0*/  BSSY.RECONVERGENT B0, `(.L_x_299) ;  /* 0x0000004000007945 */ /* 0x000fe80003800200 */
[----:B------:R-:W-:Y:S05]  /*11e0*/  @P1 BRA `(.L_x_300) ;  /* 0x0000000000081947 */ /* 0x000fea0003800000 */
[----:B012---:R-:W2:Y:S04]  /*11f0*/  LDG.E R13, desc[UR6][R10.64+0x600] ;  /* 0x000600060a0d7981 */ /* 0x007ea8000c1e1900 */
[----:B--2---:R3:W-:Y:S02]  /*1200*/  STG.E desc[UR6][R8.64+0x600], R13 ;  /* 0x0006000d08007986 */ /* 0x0047e4000c101906 */
.L_x_300:
[----:B------:R-:W-:Y:S05]  /*1210*/  BSYNC.RECONVERGENT B0 ;  /* 0x0000000000007941 */ /* 0x000fea0003800200 */
.L_x_299:
[----:B------:R-:W-:Y:S04]  /*1220*/  BSSY.RECONVERGENT B0, `(.L_x_301) ;  /* 0x0000004000007945 */ /* 0x000fe80003800200 */
[----:B------:R-:W-:Y:S05]  /*1230*/  @P2 BRA `(.L_x_302) ;  /* 0x0000000000082947 */ /* 0x000fea0003800000 */
[----:B0123--:R-:W2:Y:S04]  /*1240*/  LDG.E R13, desc[UR6][R10.64+0x800] ;  /* 0x000800060a0d7981 */ /* 0x00fea8000c1e1900 */
[----:B--2---:R4:W-:Y:S02]  /*1250*/  STG.E desc[UR6][R8.64+0x800], R13 ;  /* 0x0008000d08007986 */ /* 0x0049e4000c101906 */
.L_x_302:
[----:B------:R-:W-:Y:S05]  /*1260*/  BSYNC.RECONVERGENT B0 ;  /* 0x0000000000007941 */ /* 0x000fea0003800200 */
.L_x_301:
[----:B------:R-:W-:Y:S04]  /*1270*/  BSSY.RECONVERGENT B0, `(.L_x_303) ;  /* 0x0000004000007945 */ /* 0x000fe80003800200 */
[----:B------:R-:W-:Y:S05]  /*1280*/  @P3 BRA `(.L_x_304) ;  /* 0x0000000000083947 */ /* 0x000fea0003800000 */
[----:B01234-:R-:W2:Y:S04]  /*1290*/  LDG.E R13, desc[UR6][R10.64+0xa00] ;  /* 0x000a00060a0d7981 */ /* 0x01fea8000c1e1900 */
[----:B--2---:R0:W-:Y:S02]  /*12a0*/  STG.E desc[UR6][R8.64+0xa00], R13 ;  /* 0x000a000d08007986 */ /* 0x0041e4000c101906 */
.L_x_304:
[----:B------:R-:W-:Y:S05]  /*12b0*/  BSYNC.RECONVERGENT B0 ;  /* 0x0000000000007941 */ /* 0x000fea0003800200 */
.L_x_303:
[----:B------:R-:W-:Y:S04]  /*12c0*/  BSSY.RECONVERGENT B0, `(.L_x_305) ;  /* 0x0000004000007945 */ /* 0x000fe80003800200 */
[----:B------:R-:W-:Y:S05]  /*12d0*/  @P4 BRA `(.L_x_306) ;  /* 0x0000000000084947 */ /* 0x000fea0003800000 */
[----:B01234-:R-:W2:Y:S04]  /*12e0*/  LDG.E R13, desc[UR6][R10.64+0xc00] ;  /* 0x000c00060a0d7981 */ /* 0x01fea8000c1e1900 */
[----:B--2---:R0:W-:Y:S02]  /*12f0*/  STG.E desc[UR6][R8.64+0xc00], R13 ;  /* 0x000c000d08007986 */ /* 0x0041e4000c101906 */
.L_x_306:
[----:B------:R-:W-:Y:S05]  /*1300*/  BSYNC.RECONVERGENT B0 ;  /* 0x0000000000007941 */ /* 0x000fea0003800200 */
.L_x_305:
[----:B------:R-:W-:Y:S04]  /*1310*/  BSSY.RECONVERGENT B0, `(.L_x_307) ;  /* 0x0000004000007945 */ /* 0x000fe80003800200 */
[----:B------:R-:W-:Y:S05]  /*1320*/  @P5 BRA `(.L_x_308) ;  /* 0x0000000000085947 */ /* 0x000fea0003800000 */
[----:B------:R-:W5:Y:S04]  /*1330*/  LDG.E R11, desc[UR6][R10.64+0xe00] ;  /* 0x000e00060a0b7981 */ /* 0x000f68000c1e1900 */
[----:B-----5:R0:W-:Y:S02]  /*1340*/  STG.E desc[UR6][R8.64+0xe00], R11 ;  /* 0x000e000b08007986 */ /* 0x0201e4000c101906 */
.L_x_308:
[----:B------:R-:W-:Y:S05]  /*1350*/  BSYNC.RECONVERGENT B0 ;  /* 0x0000000000007941 */ /* 0x000fea0003800200 */
.L_x_307:
[----:B------:R-:W-:-:S07]  /*1360*/  VIADD R7, R7, 0x8 ;  /* 0x0000000807077836 */ /* 0x000fce0000000000 */
.L_x_292:
        /* <DEDUP_REMOVED lines=31> */
.L_x_309:
[----:B------:R-:W-:Y:S05]  /*1560*/  @!P2 EXIT ;  /* 0x000000000000a94d */ /* 0x000fea0003800000 */
[----:B------:R-:W-:Y:S01]  /*1570*/  IMAD R7, R7, 0x80, R0 ;  /* 0x0000008007077824 */ /* 0x000fe200078e0200 */
[----:B------:R-:W-:-:S12]  /*1580*/  UIADD3 UR4, UPT, UPT, -UR4, URZ, URZ ;  /* 0x000000ff04047290 */ /* 0x000fd8000fffe1ff */
.L_x_310:
        /* <DEDUP_REMOVED lines=10> */
.L_x_311:
        /* <DEDUP_REMOVED lines=13> */
.L_x_397:


//--------------------- .text._ZN3cub18CUB_300001_SM_10006detail8for_each13static_kernelINS2_12policy_hub_t12policy_500_tEmN6thrust24THRUST_300001_SM_1000_NS8cuda_cub20__uninitialized_fill7functorINS7_10device_ptrIyEEyEEEEvT0_T1_ --------------------------
	.section	.text._ZN3cub18CUB_300001_SM_10006detail8for_each13static_kernelINS2_12policy_hub_t12policy_500_tEmN6thrust24THRUST_300001_SM_1000_NS8cuda_cub20__uninitialized_fill7functorINS7_10device_ptrIyEEyEEEEvT0_T1_,"ax",@progbits
	.align	128
        .global         _ZN3cub18CUB_300001_SM_10006detail8for_each13static_kernelINS2_12policy_hub_t12policy_500_tEmN6thrust24THRUST_300001_SM_1000_NS8cuda_cub20__uninitialized_fill7functorINS7_10device_ptrIyEEyEEEEvT0_T1_
        .type           _ZN3cub18CUB_300001_SM_10006detail8for_each13static_kernelINS2_12policy_hub_t12policy_500_tEmN6thrust24THRUST_300001_SM_1000_NS8cuda_cub20__uninitialized_fill7functorINS7_10device_ptrIyEEyEEEEvT0_T1_,@function
        .size           _ZN3cub18CUB_300001_SM_10006detail8for_each13static_kernelINS2_12policy_hub_t12policy_500_tEmN6thrust24THRUST_300001_SM_1000_NS8cuda_cub20__uninitialized_fill7functorINS7_10device_ptrIyEEyEEEEvT0_T1_,(.L_x_398 - _ZN3cub18CUB_300001_SM_10006detail8for_each13static_kernelINS2_12policy_hub_t12policy_500_tEmN6thrust24THRUST_300001_SM_1000_NS8cuda_cub20__uninitialized_fill7functorINS7_10device_ptrIyEEyEEEEvT0_T1_)
        .other          _ZN3cub18CUB_300001_SM_10006detail8for_each13static_kernelINS2_12policy_hub_t12policy_500_tEmN6thrust24THRUST_300001_SM_1000_NS8cuda_cub20__uninitialized_fill7functorINS7_10device_ptrIyEEyEEEEvT0_T1_,@"STO_CUDA_ENTRY STV_DEFAULT"
_ZN3cub18CUB_300001_SM_10006detail8for_each13static_kernelINS2_12policy_hub_t12policy_500_tEmN6thrust24THRUST_300001_SM_1000_NS8cuda_cub20__uninitialized_fill7functorINS7_10device_ptrIyEEyEEEEvT0_T1_:
.text._ZN3cub18CUB_300001_SM_10006detail8for_each13static_kernelINS2_12policy_hub_t12policy_500_tEmN6thrust24THRUST_300001_SM_1000_NS8cuda_cub20__uninitialized_fill7functorINS7_10device_ptrIyEEyEEEEvT0_T1_:
[----:B------:R-:W-:Y:S08]  /*0000*/  LDC R1, c[0x0][0x37c] ;  /* 0x0000df00ff017b82 */ /* 0x000ff00000000800 */
[----:B------:R-:W0:Y:S01]  /*0010*/  S2UR UR4, SR_CTAID.X ;  /* 0x00000000000479c3 */ /* 0x000e220000002500 */
[----:B------:R-:W1:Y:S01]  /*0020*/  LDCU.64 UR6, c[0x0][0x380] ;  /* 0x00007000ff0677ac */ /* 0x000e620008000a00 */
[----:B------:R-:W2:Y:S01]  /*0030*/  LDCU.64 UR8, c[0x0][0x358] ;  /* 0x00006b00ff0877ac */ /* 0x000ea20008000a00 */
[----:B0-----:R-:W-:-:S04]  /*0040*/  UIMAD.WIDE.U32 UR4, UR4, 0x200, URZ ;  /* 0x00000200040478a5 */ /* 0x001fc8000f8e00ff */
[----:B-1----:R-:W-:-:S04]  /*0050*/  UIADD3 UR6, UP0, UPT, -UR4, UR6, URZ ;  /* 0x0000000604067290 */ /* 0x002fc8000ff1e1ff */
[----:B------:R-:W-:Y:S02]  /*0060*/  UIADD3.X UR7, UPT, UPT, ~UR5, UR7, URZ, UP0, !UPT ;  /* 0x0000000705077290 */ /* 0x000fe400087fe5ff */
[----:B------:R-:W-:-:S04]  /*0070*/  UISETP.GE.U32.AND UP0, UPT, UR6, 0x200, UPT ;  /* 0x000002000600788c */ /* 0x000fc8000bf06070 */
[----:B------:R-:W-:-:S09]  /*0080*/  UISETP.GE.U32.AND.EX UP0, UPT, UR7, URZ, UPT, UP0 ;  /* 0x000000ff0700728c */ /* 0x000fd2000bf06100 */
[----:B--2---:R-:W-:Y:S05]  /*0090*/  BRA.U !UP0, `(.L_x_312) ;  /* 0x0000000108287547 */ /* 0x004fea000b800000 */
[----:B------:R-:W0:Y:S01]  /*00a0*/  S2R R0, SR_TID.X ;  /* 0x0000000000007919 */ /* 0x000e220000002100 */
[----:B------:R-:W1:Y:S01]  /*00b0*/  LDCU.64 UR6, c[0x0][0x388] ;  /* 0x00007100ff0677ac */ /* 0x000e620008000a00 */
[----:B------:R-:W2:Y:S01]  /*00c0*/  LDC.64 R4, c[0x0][0x390] ;  /* 0x0000e400ff047b82 */ /* 0x000ea20000000a00 */
[----:B0-----:R-:W-:-:S05]  /*00d0*/  IADD3 R0, P0, PT, R0, UR4, RZ ;  /* 0x0000000400007c10 */ /* 0x001fca000ff1e0ff */
[----:B------:R-:W-:Y:S01]  /*00e0*/  IMAD.X R3, RZ, RZ, UR5, P0 ;  /* 0x00000005ff037e24 */ /* 0x000fe200080e06ff */
[----:B-1----:R-:W-:-:S04]  /*00f0*/  LEA R2, P0, R0, UR6, 0x3 ;  /* 0x0000000600027c11 */ /* 0x002fc8000f8018ff */
[----:B------:R-:W-:-:S05]  /*0100*/  LEA.HI.X R3, R0, UR7, R3, 0x3, P0 ;  /* 0x0000000700037c11 */ /* 0x000fca00080f1c03 */
[----:B--2---:R-:W-:Y:S04]  /*0110*/  STG.E.64 desc[UR8][R2.64], R4 ;  /* 0x0000000402007986 */ /* 0x004fe8000c101b08 */
[----:B------:R-:W-:Y:S01]  /*0120*/  STG.E.64 desc[UR8][R2.64+0x800], R4 ;  /* 0x0008000402007986 */ /* 0x000fe2000c101b08 */
[----:B------:R-:W-:Y:S05]  /*0130*/  EXIT ;  /* 0x000000000000794d */ /* 0x000fea0003800000 */
.L_x_312:
[----:B------:R-:W0:Y:S01]  /*0140*/  S2R R0, SR_TID.X ;  /* 0x0000000000007919 */ /* 0x000e220000002100 */
[----:B------:R-:W-:Y:S01]  /*0150*/  IMAD.U32 R2, RZ, RZ, UR7 ;  /* 0x00000007ff027e24 */ /* 0x000fe2000f8e00ff */
[----:B------:R-:W1:Y:S01]  /*0160*/  LDCU.64 UR10, c[0x0][0x388] ;  /* 0x00007100ff0a77ac */ /* 0x000e620008000a00 */
[----:B------:R-:W-:Y:S01]  /*0170*/  IMAD.U32 R6, RZ, RZ, UR7 ;  /* 0x00000007ff067e24 */ /* 0x000fe2000f8e00ff */
[----:B0-----:R-:W-:-:S04]  /*0180*/  ISETP.LT.U32.AND P0, PT, R0, UR6, PT ;  /* 0x0000000600007c0c */ /* 0x001fc8000bf01070 */
[----:B------:R-:W-:Y:S01]  /*0190*/  ISETP.GT.U32.AND.EX P0, PT, R2, RZ, PT, P0 ;  /* 0x000000ff0200720c */ /* 0x000fe20003f04100 */
[C---:B------:R-:W-:Y:S01]  /*01a0*/  VIADD R2, R0.reuse, 0x100 ;  /* 0x0000010000027836 */ /* 0x040fe20000000000 */
[----:B------:R-:W-:-:S04]  /*01b0*/  IADD3 R0, P2, PT, R0, UR4, RZ ;  /* 0x0000000400007c10 */ /* 0x000fc8000ff5e0ff */
[----:B------:R-:W-:Y:S01]  /*01c0*/  ISETP.LT.U32.AND P1, PT, R2, UR6, PT ;  /* 0x0000000602007c0c */ /* 0x000fe2000bf21070 */
[----:B------:R-:W-:Y:S01]  /*01d0*/  IMAD.X R3, RZ, RZ, UR5, P2 ;  /* 0x00000005ff037e24 */ /* 0x000fe200090e06ff */
[----:B-1----:R-:W-:Y:S02]  /*01e0*/  LEA R2, P2, R0, UR10, 0x3 ;  /* 0x0000000a00027c11 */ /* 0x002fe4000f8418ff */
[----:B------:R-:W-:Y:S02]  /*01f0*/  ISETP.GT.U32.AND.EX P1, PT, R6, RZ, PT, P1 ;  /* 0x000000ff0600720c */ /* 0x000fe40003f24110 */
[----:B------:R-:W-:Y:S01]  /*0200*/  LEA.HI.X R3, R0, UR11, R3, 0x3, P2 ;  /* 0x0000000b00037c11 */ /* 0x000fe200090f1c03 */
[----:B------:R-:W0:Y:S04]  /*0210*/  @P0 LDC.64 R4, c[0x0][0x390] ;  /* 0x0000e400ff040b82 */ /* 0x000e280000000a00 */
[----:B0-----:R0:W-:Y:S06]  /*0220*/  @P0 STG.E.64 desc[UR8][R2.64], R4 ;  /* 0x0000000402000986 */ /* 0x0011ec000c101b08 */
[----:B------:R-:W-:Y:S05]  /*0230*/  @!P1 EXIT ;  /* 0x000000000000994d */ /* 0x000fea0003800000 */
[----:B0-----:R-:W0:Y:S02]  /*0240*/  LDC.64 R4, c[0x0][0x390] ;  /* 0x0000e400ff047b82 */ /* 0x001e240000000a00 */
[----:B0-----:R-:W-:Y:S01]  /*0250*/  STG.E.64 desc[UR8][R2.64+0x800], R4 ;  /* 0x0008000402007986 */ /* 0x001fe2000c101b08 */
[----:B------:R-:W-:Y:S05]  /*0260*/  EXIT ;  /* 0x000000000000794d */ /* 0x000fea0003800000 */
.L_x_313:
        /* <DEDUP_REMOVED lines=9> */
.L_x_398:


//--------------------- .text._ZN3cub18CUB_300001_SM_10006detail8for_each13static_kernelINS2_12policy_hub_t12policy_500_tElN6thrust24THRUST_300001_SM_1000_NS8cuda_cub6__fill7functorINS7_6detail15normal_iteratorINS7_10device_ptrIhEEEEiEEEEvT0_T1_ --------------------------
	.section	.text._ZN3cub18CUB_300001_SM_10006detail8for_each13static_kernelINS2_12policy_hub_t12policy_500_tElN6thrust24THRUST_300001_SM_1000_NS8cuda_cub6__fill7functorINS7_6detail15normal_iteratorINS7_10device_ptrIhEEEEiEEEEvT0_T1_,"ax",@progbits
	.align	128
        .global         _ZN3cub18CUB_300001_SM_10006detail8for_each13static_kernelINS2_12policy_hub_t12policy_500_tElN6thrust24THRUST_300001_SM_1000_NS8cuda_cub6__fill7functorINS7_6detail15normal_iteratorINS7_10device_ptrIhEEEEiEEEEvT0_T1_
        .type           _ZN3cub18CUB_300001_SM_10006detail8for_each13static_kernelINS2_12policy_hub_t12policy_500_tElN6thrust24THRUST_300001_SM_1000_NS8cuda_cub6__fill7functorINS7_6detail15normal_iteratorINS7_10device_ptrIhEEEEiEEEEvT0_T1_,@function
        .size           _ZN3cub18CUB_300001_SM_10006detail8for_each13static_kernelINS2_12policy_hub_t12policy_500_tElN6thrust24THRUST_300001_SM_1000_NS8cuda_cub6__fill7functorINS7_6detail15normal_iteratorINS7_10device_ptrIhEEEEiEEEEvT0_T1_,(.L_x_399 - _ZN3cub18CUB_300001_SM_10006detail8for_each13static_kernelINS2_12policy_hub_t12policy_500_tElN6thrust24THRUST_300001_SM_1000_NS8cuda_cub6__fill7functorINS7_6detail15normal_iteratorINS7_10device_ptrIhEEEEiEEEEvT0_T1_)
        .other          _ZN3cub18CUB_300001_SM_10006detail8for_each13static_kernelINS2_12policy_hub_t12policy_500_tElN6thrust24THRUST_300001_SM_1000_NS8cuda_cub6__fill7functorINS7_6detail15normal_iteratorINS7_10device_ptrIhEEEEiEEEEvT0_T1_,@"STO_CUDA_ENTRY STV_DEFAULT"
_ZN3cub18CUB_300001_SM_10006detail8for_each13static_kernelINS2_12policy_hub_t12policy_500_tElN6thrust24THRUST_300001_SM_1000_NS8cuda_cub6__fill7functorINS7_6detail15normal_iteratorINS7_10device_ptrIhEEEEiEEEEvT0_T1_:
.text._ZN3cub18CUB_300001_SM_10006detail8for_each13static_kernelINS2_12policy_hub_t12policy_500_tElN6thrust24THRUST_300001_SM_1000_NS8cuda_cub6__fill7functorINS7_6detail15normal_iteratorINS7_10device_ptrIhEEEEiEEEEvT0_T1_:
        /* <DEDUP_REMOVED lines=8> */
[----:B------:R-:W-:-:S09]  /*0080*/  UISETP.GE.AND.EX UP0, UPT, UR7, URZ, UPT, UP0 ;  /* 0x000000ff0700728c */ /* 0x000fd2000bf06300 */
[----:B--2---:R-:W-:Y:S05]  /*0090*/  BRA.U !UP0, `(.L_x_314) ;  /* 0x0000000108207547 */ /* 0x004fea000b800000 */
[----:B------:R-:W0:Y:S01]  /*00a0*/  S2R R3, SR_TID.X ;  /* 0x0000000000037919 */ /* 0x000e220000002100 */
[----:B------:R-:W0:Y:S08]  /*00b0*/  LDC.64 R4, c[0x0][0x388] ;  /* 0x0000e200ff047b82 */ /* 0x000e300000000a00 */
[----:B------:R-:W1:Y:S01]  /*00c0*/  LDC.U8 R7, c[0x0][0x390] ;  /* 0x0000e400ff077b82 */ /* 0x000e620000000000 */
[----:B0-----:R-:W-:-:S04]  /*00d0*/  IADD3 R2, P0, P1, R4, UR4, R3 ;  /* 0x0000000404027c10 */ /* 0x001fc8000f91e003 */
[----:B------:R-:W-:-:S05]  /*00e0*/  IADD3.X R3, PT, PT, R5, UR5, RZ, P0, P1 ;  /* 0x0000000505037c10 */ /* 0x000fca00087e24ff */
[----:B-1----:R-:W-:Y:S04]  /*00f0*/  STG.E.U8 desc[UR8][R2.64], R7 ;  /* 0x0000000702007986 */ /* 0x002fe8000c101108 */
[----:B------:R-:W-:Y:S01]  /*0100*/  STG.E.U8 desc[UR8][R2.64+0x100], R7 ;  /* 0x0001000702007986 */ /* 0x000fe2000c101108 */
[----:B------:R-:W-:Y:S05]  /*0110*/  EXIT ;  /* 0x000000000000794d */ /* 0x000fea0003800000 */
.L_x_314:
[----:B------:R-:W0:Y:S01]  /*0120*/  S2R R3, SR_TID.X ;  /* 0x0000000000037919 */ /* 0x000e220000002100 */
[----:B------:R-:W-:Y:S01]  /*0130*/  USHF.R.S32.HI UR7, URZ, 0x1f, UR6 ;  /* 0x0000001fff077899 */ /* 0x000fe20008011406 */
[----:B------:R-:W1:Y:S05]  /*0140*/  LDC.64 R4, c[0x0][0x388] ;  /* 0x0000e200ff047b82 */ /* 0x000e6a0000000a00 */
[----:B------:R-:W-:Y:S01]  /*0150*/  IMAD.U32 R0, RZ, RZ, UR7 ;  /* 0x00000007ff007e24 */ /* 0x000fe2000f8e00ff */
[----:B0-----:R-:W-:Y:S02]  /*0160*/  ISETP.LT.U32.AND P0, PT, R3, UR6, PT ;  /* 0x0000000603007c0c */ /* 0x001fe4000bf01070 */
[----:B-1----:R-:W-:-:S02]  /*0170*/  IADD3 R2, P2, P3, R4, UR4, R3 ;  /* 0x0000000404027c10 */ /* 0x002fc4000fb5e003 */
[----:B------:R-:W-:Y:S01]  /*0180*/  ISETP.GT.AND.EX P0, PT, R0, RZ, PT, P0 ;  /* 0x000000ff0000720c */ /* 0x000fe20003f04300 */
[----:B------:R-:W-:Y:S01]  /*0190*/  VIADD R0, R3, 0x100 ;  /* 0x0000010003007836 */ /* 0x000fe20000000000 */
[----:B------:R-:W-:-:S04]  /*01a0*/  IADD3.X R3, PT, PT, R5, UR5, RZ, P2, P3 ;  /* 0x0000000505037c10 */ /* 0x000fc800097e64ff */
[----:B------:R-:W-:Y:S01]  /*01b0*/  ISETP.LT.U32.AND P1, PT, R0, UR6, PT ;  /* 0x0000000600007c0c */ /* 0x000fe2000bf21070 */
[----:B------:R-:W-:-:S05]  /*01c0*/  IMAD.U32 R0, RZ, RZ, UR7 ;  /* 0x00000007ff007e24 */ /* 0x000fca000f8e00ff */
[----:B------:R-:W-:Y:S01]  /*01d0*/  ISETP.GT.AND.EX P1, PT, R0, RZ, PT, P1 ;  /* 0x000000ff0000720c */ /* 0x000fe20003f24310 */
[----:B------:R-:W0:Y:S02]  /*01e0*/  @P0 LDC.U8 R7, c[0x0][0x390] ;  /* 0x0000e400ff070b82 */ /* 0x000e240000000000 */
[----:B0-----:R0:W-:Y:S10]  /*01f0*/  @P0 STG.E.U8 desc[UR8][R2.64], R7 ;  /* 0x0000000702000986 */ /* 0x0011f4000c101108 */
[----:B------:R-:W-:Y:S05]  /*0200*/  @!P1 EXIT ;  /* 0x000000000000994d */ /* 0x000fea0003800000 */
[----:B------:R-:W1:Y:S02]  /*0210*/  LDC.U8 R5, c[0x0][0x390] ;  /* 0x0000e400ff057b82 */ /* 0x000e640000000000 */
[----:B-1----:R-:W-:Y:S01]  /*0220*/  STG.E.U8 desc[UR8][R2.64+0x100], R5 ;  /* 0x0001000502007986 */ /* 0x002fe2000c101108 */
[----:B------:R-:W-:Y:S05]  /*0230*/  EXIT ;  /* 0x000000000000794d */ /* 0x000fea0003800000 */
.L_x_315:
        /* <DEDUP_REMOVED lines=12> */
.L_x_399:


//--------------------- .text._ZN3cub18CUB_300001_SM_10006detail8for_each13static_kernelINS2_12policy_hub_t12policy_500_tElN6thrust24THRUST_300001_SM_1000_NS8cuda_cub10__tabulate7functorINS7_6detail15normal_iteratorINS7_10device_ptrIhEEEENS7_6system6detail7generic6detail22compute_sequence_valueIivEElEEEEvT0_T1_ --------------------------
	.section	.text._ZN3cub18CUB_300001_SM_10006detail8for_each13static_kernelINS2_12policy_hub_t12policy_500_tElN6thrust24THRUST_300001_SM_1000_NS8cuda_cub10__tabulate7functorINS7_6detail15normal_iteratorINS7_10device_ptrIhEEEENS7_6system6detail7generic6detail22compute_sequence_valueIivEElEEEEvT0_T1_,"ax",@progbits
	.align	128
        .global         _ZN3cub18CUB_300001_SM_10006detail8for_each13static_kernelINS2_12policy_hub_t12policy_500_tElN6thrust24THRUST_300001_SM_1000_NS8cuda_cub10__tabulate7functorINS7_6detail15normal_iteratorINS7_10device_ptrIhEEEENS7_6system6detail7generic6detail22compute_sequence_valueIivEElEEEEvT0_T1_
        .type           _ZN3cub18CUB_300001_SM_10006detail8for_each13static_kernelINS2_12policy_hub_t12policy_500_tElN6thrust24THRUST_300001_SM_1000_NS8cuda_cub10__tabulate7functorINS7_6detail15normal_iteratorINS7_10device_ptrIhEEEENS7_6system6detail7generic6detail22compute_sequence_valueIivEElEEEEvT0_T1_,@function
        .size           _ZN3cub18CUB_300001_SM_10006detail8for_each13static_kernelINS2_12policy_hub_t12policy_500_tElN6thrust24THRUST_300001_SM_1000_NS8cuda_cub10__tabulate7functorINS7_6detail15normal_iteratorINS7_10device_ptrIhEEEENS7_6system6detail7generic6detail22compute_sequence_valueIivEElEEEEvT0_T1_,(.L_x_400 - _ZN3cub18CUB_300001_SM_10006detail8for_each13static_kernelINS2_12policy_hub_t12policy_500_tElN6thrust24THRUST_300001_SM_1000_NS8cuda_cub10__tabulate7functorINS7_6detail15normal_iteratorINS7_10device_ptrIhEEEENS7_6system6detail7generic6detail22compute_sequence_valueIivEElEEEEvT0_T1_)
        .other          _ZN3cub18CUB_300001_SM_10006detail8for_each13static_kernelINS2_12policy_hub_t12policy_500_tElN6thrust24THRUST_300001_SM_1000_NS8cuda_cub10__tabulate7functorINS7_6detail15normal_iteratorINS7_10device_ptrIhEEEENS7_6system6detail7generic6detail22compute_sequence_valueIivEElEEEEvT0_T1_,@"STO_CUDA_ENTRY STV_DEFAULT"
_ZN3cub18CUB_300001_SM_10006detail8for_each13static_kernelINS2_12policy_hub_t12policy_500_tElN6thrust24THRUST_300001_SM_1000_NS8cuda_cub10__tabulate7functorINS7_6detail15normal_iteratorINS7_10device_ptrIhEEEENS7_6system6detail7generic6detail22compute_sequence_valueIivEElEEEEvT0_T1_:
.text._ZN3cub18CUB_300001_SM_10006detail8for_each13static_kernelINS2_12policy_hub_t12policy_500_tElN6thrust24THRUST_300001_SM_1000_NS8cuda_cub10__tabulate7functorINS7_6detail15normal_iteratorINS7_10device_ptrIhEEEENS7_6system6detail7generic6detail22compute_sequence_valueIivEElEEEEvT0_T1_:
        /* <DEDUP_REMOVED lines=12> */
[----:B------:R-:W1:Y:S01]  /*00c0*/  LDC.64 R6, c[0x0][0x390] ;  /* 0x0000e400ff067b82 */ /* 0x000e620000000a00 */
[----:B0-----:R-:W-:Y:S01]  /*00d0*/  IADD3 R2, P0, P1, R2, UR4, R5 ;  /* 0x0000000402027c10 */ /* 0x001fe2000f91e005 */
[----:B-1----:R-:W-:-:S03]  /*00e0*/  IMAD R5, R5, R7, R6 ;  /* 0x0000000705057224 */ /* 0x002fc600078e0206 */
[----:B------:R-:W-:-:S05]  /*00f0*/  IADD3.X R3, PT, PT, R3, UR5, RZ, P0, P1 ;  /* 0x0000000503037c10 */ /* 0x000fca00087e24ff */
[----:B------:R-:W-:Y:S04]  /*0100*/  STG.E.U8 desc[UR8][R2.64], R5 ;  /* 0x0000000502007986 */ /* 0x000fe8000c101108 */
[----:B------:R-:W-:Y:S01]  /*0110*/  STG.E.U8 desc[UR8][R2.64+0x100], R5 ;  /* 0x0001000502007986 */ /* 0x000fe2000c101108 */
[----:B------:R-:W-:Y:S05]  /*0120*/  EXIT ;  /* 0x000000000000794d */ /* 0x000fea0003800000 */
.L_x_316:
[----:B------:R-:W0:Y:S01]  /*0130*/  S2R R5, SR_TID.X ;  /* 0x0000000000057919 */ /* 0x000e220000002100 */
[----:B------:R-:W1:Y:S01]  /*0140*/  LDC.64 R2, c[0x0][0x388] ;  /* 0x0000e200ff027b82 */ /* 0x000e620000000a00 */
[----:B------:R-:W-:-:S06]  /*0150*/  USHF.R.S32.HI UR7, URZ, 0x1f, UR6 ;  /* 0x0000001fff077899 */ /* 0x000fcc0008011406 */
[----:B------:R-:W-:Y:S01]  /*0160*/  IMAD.U32 R4, RZ, RZ, UR7 ;  /* 0x00000007ff047e24 */ /* 0x000fe2000f8e00ff */
[----:B------:R-:W2:Y:S01]  /*0170*/  LDC.64 R6, c[0x0][0x390] ;  /* 0x0000e400ff067b82 */ /* 0x000ea20000000a00 */
[C---:B0-----:R-:W-:Y:S01]  /*0180*/  VIADD R0, R5.reuse, 0x100 ;  /* 0x0000010005007836 */ /* 0x041fe20000000000 */
[C---:B------:R-:W-:Y:S01]  /*0190*/  ISETP.LT.U32.AND P0, PT, R5.reuse, UR6, PT ;  /* 0x0000000605007c0c */ /* 0x040fe2000bf01070 */
[----:B--2---:R-:W-:Y:S01]  /*01a0*/  IMAD R7, R5, R7, R6 ;  /* 0x0000000705077224 */ /* 0x004fe200078e0206 */
[----:B-1----:R-:W-:Y:S02]  /*01b0*/  IADD3 R2, P2, P3, R2, UR4, R5 ;  /* 0x0000000402027c10 */ /* 0x002fe4000fb5e005 */
[----:B------:R-:W-:Y:S01]  /*01c0*/  ISETP.LT.U32.AND P1, PT, R0, UR6, PT ;  /* 0x0000000600007c0c */ /* 0x000fe2000bf21070 */
[----:B------:R-:W-:Y:S01]  /*01d0*/  IMAD.U32 R0, RZ, RZ, UR7 ;  /* 0x00000007ff007e24 */ /* 0x000fe2000f8e00ff */
[----:B------:R-:W-:Y:S02]  /*01e0*/  ISETP.GT.AND.EX P0, PT, R4, RZ, PT, P0 ;  /* 0x000000ff0400720c */ /* 0x000fe40003f04300 */
[----:B------:R-:W-:-:S02]  /*01f0*/  IADD3.X R3, PT, PT, R3, UR5, RZ, P2, P3 ;  /* 0x0000000503037c10 */ /* 0x000fc400097e64ff */
[----:B------:R-:W-:-:S09]  /*0200*/  ISETP.GT.AND.EX P1, PT, R0, RZ, PT, P1 ;  /* 0x000000ff0000720c */ /* 0x000fd20003f24310 */
[----:B------:R0:W-:Y:S04]  /*0210*/  @P0 STG.E.U8 desc[UR8][R2.64], R7 ;  /* 0x0000000702000986 */ /* 0x0001e8000c101108 */
[----:B------:R-:W-:Y:S05]  /*0220*/  @!P1 EXIT ;  /* 0x000000000000994d */ /* 0x000fea0003800000 */
[----:B------:R-:W-:Y:S01]  /*0230*/  STG.E.U8 desc[UR8][R2.64+0x100], R7 ;  /* 0x0001000702007986 */ /* 0x000fe2000c101108 */
[----:B------:R-:W-:Y:S05]  /*0240*/  EXIT ;  /* 0x000000000000794d */ /* 0x000fea0003800000 */
.L_x_317:
        /* <DEDUP_REMOVED lines=11> */
.L_x_400:


//--------------------- .text._ZN3cub18CUB_300001_SM_10006detail8for_each13static_kernelINS2_12policy_hub_t12policy_500_tElN6thrust24THRUST_300001_SM_1000_NS8cuda_cub6__fill7functorINS7_6detail15normal_iteratorINS7_10device_ptrI6__halfEEEESE_EEEEvT0_T1_ --------------------------
	.section	.text._ZN3cub18CUB_300001_SM_10006detail8for_each13static_kernelINS2_12policy_hub_t12policy_500_tElN6thrust24THRUST_300001_SM_1000_NS8cuda_cub6__fill7functorINS7_6detail15normal_iteratorINS7_10device_ptrI6__halfEEEESE_EEEEvT0_T1_,"ax",@progbits
	.align	128
        .global         _ZN3cub18CUB_300001_SM_10006detail8for_each13static_kernelINS2_12policy_hub_t12policy_500_tElN6thrust24THRUST_300001_SM_1000_NS8cuda_cub6__fill7functorINS7_6detail15normal_iteratorINS7_10device_ptrI6__halfEEEESE_EEEEvT0_T1_
        .type           _ZN3cub18CUB_300001_SM_10006detail8for_each13static_kernelINS2_12policy_hub_t12policy_500_tElN6thrust24THRUST_300001_SM_1000_NS8cuda_cub6__fill7functorINS7_6detail15normal_iteratorINS7_10device_ptrI6__halfEEEESE_EEEEvT0_T1_,@function
        .size           _ZN3cub18CUB_300001_SM_10006detail8for_each13static_kernelINS2_12policy_hub_t12policy_500_tElN6thrust24THRUST_300001_SM_1000_NS8cuda_cub6__fill7functorINS7_6detail15normal_iteratorINS7_10device_ptrI6__halfEEEESE_EEEEvT0_T1_,(.L_x_401 - _ZN3cub18CUB_300001_SM_10006detail8for_each13static_kernelINS2_12policy_hub_t12policy_500_tElN6thrust24THRUST_300001_SM_1000_NS8cuda_cub6__fill7functorINS7_6detail15normal_iteratorINS7_10device_ptrI6__halfEEEESE_EEEEvT0_T1_)
        .other          _ZN3cub18CUB_300001_SM_10006detail8for_each13static_kernelINS2_12policy_hub_t12policy_500_tElN6thrust24THRUST_300001_SM_1000_NS8cuda_cub6__fill7functorINS7_6detail15normal_iteratorINS7_10device_ptrI6__halfEEEESE_EEEEvT0_T1_,@"STO_CUDA_ENTRY STV_DEFAULT"
_ZN3cub18CUB_300001_SM_10006detail8for_each13static_kernelINS2_12policy_hub_t12policy_500_tElN6thrust24THRUST_300001_SM_1000_NS8cuda_cub6__fill7functorINS7_6detail15normal_iteratorINS7_10device_ptrI6__halfEEEESE_EEEEvT0_T1_:
.text._ZN3cub18CUB_300001_SM_10006detail8for_each13static_kernelINS2_12policy_hub_t12policy_500_tElN6thrust24THRUST_300001_SM_1000_NS8cuda_cub6__fill7functorINS7_6detail15normal_iteratorINS7_10device_ptrI6__halfEEEESE_EEEEvT0_T1_:
        /* <DEDUP_REMOVED lines=11> */
[----:B------:R-:W1:Y:S01]  /*00b0*/  LDCU.64 UR6, c[0x0][0x388] ;  /* 0x00007100ff0677ac */ /* 0x000e620008000a00 */
[----:B------:R-:W2:Y:S01]  /*00c0*/  LDC.U16 R5, c[0x0][0x390] ;  /* 0x0000e400ff057b82 */ /* 0x000ea20000000400 */
[----:B0-----:R-:W-:-:S05]  /*00d0*/  IADD3 R0, P0, PT, R0, UR4, RZ ;  /* 0x0000000400007c10 */ /* 0x001fca000ff1e0ff */
[----:B------:R-:W-:Y:S01]  /*00e0*/  IMAD.X R3, RZ, RZ, UR5, P0 ;  /* 0x00000005ff037e24 */ /* 0x000fe200080e06ff */
[----:B-1----:R-:W-:-:S04]  /*00f0*/  LEA R2, P0, R0, UR6, 0x1 ;  /* 0x0000000600027c11 */ /* 0x002fc8000f8008ff */
[----:B------:R-:W-:-:S05]  /*0100*/  LEA.HI.X R3, R0, UR7, R3, 0x1, P0 ;  /* 0x0000000700037c11 */ /* 0x000fca00080f0c03 */
[----:B--2---:R-:W-:Y:S04]  /*0110*/  STG.E.U16 desc[UR8][R2.64], R5 ;  /* 0x0000000502007986 */ /* 0x004fe8000c101508 */
[----:B------:R-:W-:Y:S01]  /*0120*/  STG.E.U16 desc[UR8][R2.64+0x200], R5 ;  /* 0x0002000502007986 */ /* 0x000fe2000c101508 */
[----:B------:R-:W-:Y:S05]  /*0130*/  EXIT ;  /* 0x000000000000794d */ /* 0x000fea0003800000 */
.L_x_318:
[----:B------:R-:W0:Y:S01]  /*0140*/  S2R R0, SR_TID.X ;  /* 0x0000000000007919 */ /* 0x000e220000002100 */
[----:B------:R-:W-:Y:S01]  /*0150*/  USHF.R.S32.HI UR7, URZ, 0x1f, UR6 ;  /* 0x0000001fff077899 */ /* 0x000fe20008011406 */
[----:B------:R-:W1:Y:S05]  /*0160*/  LDCU.64 UR10, c[0x0][0x388] ;  /* 0x00007100ff0a77ac */ /* 0x000e6a0008000a00 */
[----:B------:R-:W-:Y:S02]  /*0170*/  IMAD.U32 R2, RZ, RZ, UR7 ;  /* 0x00000007ff027e24 */ /* 0x000fe4000f8e00ff */
[----:B------:R-:W-:Y:S01]  /*0180*/  IMAD.U32 R4, RZ, RZ, UR7 ;  /* 0x00000007ff047e24 */ /* 0x000fe2000f8e00ff */
[----:B0-----:R-:W-:-:S04]  /*0190*/  ISETP.LT.U32.AND P0, PT, R0, UR6, PT ;  /* 0x0000000600007c0c */ /* 0x001fc8000bf01070 */
[----:B------:R-:W-:Y:S01]  /*01a0*/  ISETP.GT.AND.EX P0, PT, R2, RZ, PT, P0 ;  /* 0x000000ff0200720c */ /* 0x000fe20003f04300 */
[C---:B------:R-:W-:Y:S01]  /*01b0*/  VIADD R2, R0.reuse, 0x100 ;  /* 0x0000010000027836 */ /* 0x040fe20000000000 */
[----:B------:R-:W-:-:S04]  /*01c0*/  IADD3 R0, P2, PT, R0, UR4, RZ ;  /* 0x0000000400007c10 */ /* 0x000fc8000ff5e0ff */
[----:B------:R-:W-:Y:S01]  /*01d0*/  ISETP.LT.U32.AND P1, PT, R2, UR6, PT ;  /* 0x0000000602007c0c */ /* 0x000fe2000bf21070 */
[----:B------:R-:W-:Y:S01]  /*01e0*/  IMAD.X R3, RZ, RZ, UR5, P2 ;  /* 0x00000005ff037e24 */ /* 0x000fe200090e06ff */
[----:B-1----:R-:W-:Y:S02]  /*01f0*/  LEA R2, P2, R0, UR10, 0x1 ;  /* 0x0000000a00027c11 */ /* 0x002fe4000f8408ff */
[----:B------:R-:W-:Y:S02]  /*0200*/  ISETP.GT.AND.EX P1, PT, R4, RZ, PT, P1 ;  /* 0x000000ff0400720c */ /* 0x000fe40003f24310 */
[----:B------:R-:W-:Y:S01]  /*0210*/  LEA.HI.X R3, R0, UR11, R3, 0x1, P2 ;  /* 0x0000000b00037c11 */ /* 0x000fe200090f0c03 */
[----:B------:R-:W0:Y:S04]  /*0220*/  @P0 LDC.U16 R5, c[0x0][0x390] ;  /* 0x0000e400ff050b82 */ /* 0x000e280000000400 */
[----:B0-----:R0:W-:Y:S06]  /*0230*/  @P0 STG.E.U16 desc[UR8][R2.64], R5 ;  /* 0x0000000502000986 */ /* 0x0011ec000c101508 */
[----:B------:R-:W-:Y:S05]  /*0240*/  @!P1 EXIT ;  /* 0x000000000000994d */ /* 0x000fea0003800000 */
[----:B0-----:R-:W0:Y:S02]  /*0250*/  LDC.U16 R5, c[0x0][0x390] ;  /* 0x0000e400ff057b82 */ /* 0x001e240000000400 */
[----:B0-----:R-:W-:Y:S01]  /*0260*/  STG.E.U16 desc[UR8][R2.64+0x200], R5 ;  /* 0x0002000502007986 */ /* 0x001fe2000c101508 */
[----:B------:R-:W-:Y:S05]  /*0270*/  EXIT ;  /* 0x000000000000794d */ /* 0x000fea0003800000 */
.L_x_319:
        /* <DEDUP_REMOVED lines=16> */
.L_x_401:


//--------------------- .text._ZN3cub18CUB_300001_SM_10006detail8for_each13static_kernelINS2_12policy_hub_t12policy_500_tEmN6thrust24THRUST_300001_SM_1000_NS8cuda_cub20__uninitialized_fill7functorINS7_10device_ptrI6__halfEESC_EEEEvT0_T1_ --------------------------
	.section	.text._ZN3cub18CUB_300001_SM_10006detail8for_each13static_kernelINS2_12policy_hub_t12policy_500_tEmN6thrust24THRUST_300001_SM_1000_NS8cuda_cub20__uninitialized_fill7functorINS7_10device_ptrI6__halfEESC_EEEEvT0_T1_,"ax",@progbits
	.align	128
        .global         _ZN3cub18CUB_300001_SM_10006detail8for_each13static_kernelINS2_12policy_hub_t12policy_500_tEmN6thrust24THRUST_300001_SM_1000_NS8cuda_cub20__uninitialized_fill7functorINS7_10device_ptrI6__halfEESC_EEEEvT0_T1_
        .type           _ZN3cub18CUB_300001_SM_10006detail8for_each13static_kernelINS2_12policy_hub_t12policy_500_tEmN6thrust24THRUST_300001_SM_1000_NS8cuda_cub20__uninitialized_fill7functorINS7_10device_ptrI6__halfEESC_EEEEvT0_T1_,@function
        .size           _ZN3cub18CUB_300001_SM_10006detail8for_each13static_kernelINS2_12policy_hub_t12policy_500_tEmN6thrust24THRUST_300001_SM_1000_NS8cuda_cub20__uninitialized_fill7functorINS7_10device_ptrI6__halfEESC_EEEEvT0_T1_,(.L_x_402 - _ZN3cub18CUB_300001_SM_10006detail8for_each13static_kernelINS2_12policy_hub_t12policy_500_tEmN6thrust24THRUST_300001_SM_1000_NS8cuda_cub20__uninitialized_fill7functorINS7_10device_ptrI6__halfEESC_EEEEvT0_T1_)
        .other          _ZN3cub18CUB_300001_SM_10006detail8for_each13static_kernelINS2_12policy_hub_t12policy_500_tEmN6thrust24THRUST_300001_SM_1000_NS8cuda_cub20__uninitialized_fill7functorINS7_10device_ptrI6__halfEESC_EEEEvT0_T1_,@"STO_CUDA_ENTRY STV_DEFAULT"
_ZN3cub18CUB_300001_SM_10006detail8for_each13static_kernelINS2_12policy_hub_t12policy_500_tEmN6thrust24THRUST_300001_SM_1000_NS8cuda_cub20__uninitialized_fill7functorINS7_10device_ptrI6__halfEESC_EEEEvT0_T1_:
.text._ZN3cub18CUB_300001_SM_10006detail8for_each13static_kernelINS2_12policy_hub_t12policy_500_tEmN6thrust24THRUST_300001_SM_1000_NS8cuda_cub20__uninitialized_fill7functorINS7_10device_ptrI6__halfEESC_EEEEvT0_T1_:
        /* <DEDUP_REMOVED lines=20> */
.L_x_320:
        /* <DEDUP_REMOVED lines=13> */
[----:B------:R-:W0:Y:S04]  /*0210*/  @P0 LDC.U16 R5, c[0x0][0x390] ;  /* 0x0000e400ff050b82 */ /* 0x000e280000000400 */
[----:B0-----:R0:W-:Y:S06]  /*0220*/  @P0 STG.E.U16 desc[UR8][R2.64], R5 ;  /* 0x0000000502000986 */ /* 0x0011ec000c101508 */
[----:B------:R-:W-:Y:S05]  /*0230*/  @!P1 EXIT ;  /* 0x000000000000994d */ /* 0x000fea0003800000 */
[----:B0-----:R-:W0:Y:S02]  /*0240*/  LDC.U16 R5, c[0x0][0x390] ;  /* 0x0000e400ff057b82 */ /* 0x001e240000000400 */
[----:B0-----:R-:W-:Y:S01]  /*0250*/  STG.E.U16 desc[UR8][R2.64+0x200], R5 ;  /* 0x0002000502007986 */ /* 0x001fe2000c101508 */
[----:B------:R-:W-:Y:S05]  /*0260*/  EXIT ;  /* 0x000000000000794d */ /* 0x000fea0003800000 */
.L_x_321:
        /* <DEDUP_REMOVED lines=9> */
.L_x_402:


//--------------------- .text._ZN3cub18CUB_300001_SM_10006detail8for_each13static_kernelINS2_12policy_hub_t12policy_500_tEmN6thrust24THRUST_300001_SM_1000_NS8cuda_cub6__fill7functorINS7_6detail15normal_iteratorINS7_10device_ptrI6__halfEEEESE_EEEEvT0_T1_ --------------------------
	.section	.text._ZN3cub18CUB_300001_SM_10006detail8for_each13static_kernelINS2_12policy_hub_t12policy_500_tEmN6thrust24THRUST_300001_SM_1000_NS8cuda_cub6__fill7functorINS7_6detail15normal_iteratorINS7_10device_ptrI6__halfEEEESE_EEEEvT0_T1_,"ax",@progbits
	.align	128
        .global         _ZN3cub18CUB_300001_SM_10006detail8for_each13static_kernelINS2_12policy_hub_t12policy_500_tEmN6thrust24THRUST_300001_SM_1000_NS8cuda_cub6__fill7functorINS7_6detail15normal_iteratorINS7_10device_ptrI6__halfEEEESE_EEEEvT0_T1_
        .type           _ZN3cub18CUB_300001_SM_10006detail8for_each13static_kernelINS2_12policy_hub_t12policy_500_tEmN6thrust24THRUST_300001_SM_1000_NS8cuda_cub6__fill7functorINS7_6detail15normal_iteratorINS7_10device_ptrI6__halfEEEESE_EEEEvT0_T1_,@function
        .size           _ZN3cub18CUB_300001_SM_10006detail8for_each13static_kernelINS2_12policy_hub_t12policy_500_tEmN6thrust24THRUST_300001_SM_1000_NS8cuda_cub6__fill7functorINS7_6detail15normal_iteratorINS7_10device_ptrI6__halfEEEESE_EEEEvT0_T1_,(.L_x_403 - _ZN3cub18CUB_300001_SM_10006detail8for_each13static_kernelINS2_12policy_hub_t12policy_500_tEmN6thrust24THRUST_300001_SM_1000_NS8cuda_cub6__fill7functorINS7_6detail15normal_iteratorINS7_10device_ptrI6__halfEEEESE_EEEEvT0_T1_)
        .other          _ZN3cub18CUB_300001_SM_10006detail8for_each13static_kernelINS2_12policy_hub_t12policy_500_tEmN6thrust24THRUST_300001_SM_1000_NS8cuda_cub6__fill7functorINS7_6detail15normal_iteratorINS7_10device_ptrI6__halfEEEESE_EEEEvT0_T1_,@"STO_CUDA_ENTRY STV_DEFAULT"
_ZN3cub18CUB_300001_SM_10006detail8for_each13static_kernelINS2_12policy_hub_t12policy_500_tEmN6thrust24THRUST_300001_SM_1000_NS8cuda_cub6__fill7functorINS7_6detail15normal_iteratorINS7_10device_ptrI6__halfEEEESE_EEEEvT0_T1_:
.text._ZN3cub18CUB_300001_SM_10006detail8for_each13static_kernelINS2_12policy_hub_t12policy_500_tEmN6thrust24THRUST_300001_SM_1000_NS8cuda_cub6__fill7functorINS7_6detail15normal_iteratorINS7_10device_ptrI6__halfEEEESE_EEEEvT0_T1_:
        /* <DEDUP_REMOVED lines=20> */
.L_x_322:
        /* <DEDUP_REMOVED lines=19> */
.L_x_323:
        /* <DEDUP_REMOVED lines=9> */
.L_x_403:


//--------------------- .text._ZN3cub18CUB_300001_SM_10006detail8for_each13static_kernelINS2_12policy_hub_t12policy_500_tElN6thrust24THRUST_300001_SM_1000_NS8cuda_cub20__uninitialized_copy7functorINS7_7pointerI14__nv_bfloat162NS8_3tagENS7_11use_defaultESE_EESF_EEEEvT0_T1_ --------------------------
	.section	.text._ZN3cub18CUB_300001_SM_10006detail8for_each13static_kernelINS2_12policy_hub_t12policy_500_tElN6thrust24THRUST_300001_SM_1000_NS8cuda_cub20__uninitialized_copy7functorINS7_7pointerI14__nv_bfloat162NS8_3tagENS7_11use_defaultESE_EESF_EEEEvT0_T1_,"ax",@progbits
	.align	128
        .global         _ZN3cub18CUB_300001_SM_10006detail8for_each13static_kernelINS2_12policy_hub_t12policy_500_tElN6thrust24THRUST_300001_SM_1000_NS8cuda_cub20__uninitialized_copy7functorINS7_7pointerI14__nv_bfloat162NS8_3tagENS7_11use_defaultESE_EESF_EEEEvT0_T1_
        .type           _ZN3cub18CUB_300001_SM_10006detail8for_each13static_kernelINS2_12policy_hub_t12policy_500_tElN6thrust24THRUST_300001_SM_1000_NS8cuda_cub20__uninitialized_copy7functorINS7_7pointerI14__nv_bfloat162NS8_3tagENS7_11use_defaultESE_EESF_EEEEvT0_T1_,@function
        .size           _ZN3cub18CUB_300001_SM_10006detail8for_each13static_kernelINS2_12policy_hub_t12policy_500_tElN6thrust24THRUST_300001_SM_1000_NS8cuda_cub20__uninitialized_copy7functorINS7_7pointerI14__nv_bfloat162NS8_3tagENS7_11use_defaultESE_EESF_EEEEvT0_T1_,(.L_x_404 - _ZN3cub18CUB_300001_SM_10006detail8for_each13static_kernelINS2_12policy_hub_t12policy_500_tElN6thrust24THRUST_300001_SM_1000_NS8cuda_cub20__uninitialized_copy7functorINS7_7pointerI14__nv_bfloat162NS8_3tagENS7_11use_defaultESE_EESF_EEEEvT0_T1_)
        .other          _ZN3cub18CUB_300001_SM_10006detail8for_each13static_kernelINS2_12policy_hub_t12policy_500_tElN6thrust24THRUST_300001_SM_1000_NS8cuda_cub20__uninitialized_copy7functorINS7_7pointerI14__nv_bfloat162NS8_3tagENS7_11use_defaultESE_EESF_EEEEvT0_T1_,@"STO_CUDA_ENTRY STV_DEFAULT"
_ZN3cub18CUB_300001_SM_10006detail8for_each13static_kernelINS2_12policy_hub_t12policy_500_tElN6thrust24THRUST_300001_SM_1000_NS8cuda_cub20__uninitialized_copy7functorINS7_7pointerI14__nv_bfloat162NS8_3tagENS7_11use_defaultESE_EESF_EEEEvT0_T1_:
.text._ZN3cub18CUB_300001_SM_10006detail8for_each13static_kernelINS2_12policy_hub_t12policy_500_tElN6thrust24THRUST_300001_SM_1000_NS8cuda_cub20__uninitialized_copy7functorINS7_7pointerI14__nv_bfloat162NS8_3tagENS7_11use_defaultESE_EESF_EEEEvT0_T1_:
        /* <DEDUP_REMOVED lines=12> */
[----:B0-----:R-:W-:-:S05]  /*00c0*/  IADD3 R0, P0, PT, R0, UR4, RZ ;  /* 0x0000000400007c10 */ /* 0x001fca000ff1e0ff */
[----:B------:R-:W-:Y:S02]  /*00d0*/  IMAD.X R3, RZ, RZ, UR5, P0 ;  /* 0x00000005ff037e24 */ /* 0x000fe400080e06ff */
[----:B------:R-:W-:-:S03]  /*00e0*/  IMAD.SHL.U32 R4, R0, 0x4, RZ ;  /* 0x0000000400047824 */ /* 0x000fc600078e00ff */
[----:B------:R-:W-:Y:S02]  /*00f0*/  SHF.L.U64.HI R0, R0, 0x2, R3 ;  /* 0x0000000200007819 */ /* 0x000fe40000010203 */
[----:B-1----:R-:W-:-:S04]  /*0100*/  IADD3 R2, P0, PT, R4, UR10, RZ ;  /* 0x0000000a04027c10 */ /* 0x002fc8000ff1e0ff */
[----:B------:R-:W-:Y:S01]  /*0110*/  IADD3.X R3, PT, PT, R0, UR11, RZ, P0, !PT ;  /* 0x0000000b00037c10 */ /* 0x000fe200087fe4ff */
[----:B------:R-:W0:Y:S04]  /*0120*/  LDCU.64 UR10, c[0x0][0x390] ;  /* 0x00007200ff0a77ac */ /* 0x000e280008000a00 */
[----:B------:R-:W2:Y:S01]  /*0130*/  LDG.E R7, desc[UR8][R2.64] ;  /* 0x0000000802077981 */ /* 0x000ea2000c1e1900 */
[----:B0-----:R-:W-:-:S04]  /*0140*/  IADD3 R4, P0, PT, R4, UR10, RZ ;  /* 0x0000000a04047c10 */ /* 0x001fc8000ff1e0ff */
[----:B------:R-:W-:-:S05]  /*0150*/  IADD3.X R5, PT, PT, R0, UR11, RZ, P0, !PT ;  /* 0x0000000b00057c10 */ /* 0x000fca00087fe4ff */
[----:B--2---:R-:W-:Y:S04]  /*0160*/  STG.E desc[UR8][R4.64], R7 ;  /* 0x0000000704007986 */ /* 0x004fe8000c101908 */
[----:B------:R-:W2:Y:S04]  /*0170*/  LDG.E R9, desc[UR8][R2.64+0x400] ;  /* 0x0004000802097981 */ /* 0x000ea8000c1e1900 */
[----:B--2---:R-:W-:Y:S01]  /*0180*/  STG.E desc[UR8][R4.64+0x400], R9 ;  /* 0x0004000904007986 */ /* 0x004fe2000c101908 */
[----:B------:R-:W-:Y:S05]  /*0190*/  EXIT ;  /* 0x000000000000794d */ /* 0x000fea0003800000 */
.L_x_324:
[----:B------:R-:W0:Y:S01]  /*01a0*/  S2R R0, SR_TID.X ;  /* 0x0000000000007919 */ /* 0x000e220000002100 */
[----:B------:R-:W-:Y:S01]  /*01b0*/  USHF.R.S32.HI UR7, URZ, 0x1f, UR6 ;  /* 0x0000001fff077899 */ /* 0x000fe20008011406 */
[----:B------:R-:W-:Y:S05]  /*01c0*/  BSSY.RECONVERGENT B0, `(.L_x_325) ;  /* 0x0000015000007945 */ /* 0x000fea0003800200 */
[----:B------:R-:W-:Y:S01]  /*01d0*/  IMAD.U32 R3, RZ, RZ, UR7 ;  /* 0x00000007ff037e24 */ /* 0x000fe2000f8e00ff */
[C---:B0-----:R-:W-:Y:S01]  /*01e0*/  ISETP.LT.U32.AND P0, PT, R0.reuse, UR6, PT ;  /* 0x0000000600007c0c */ /* 0x041fe2000bf01070 */
[----:B------:R-:W-:-:S03]  /*01f0*/  VIADD R2, R0, 0x100 ;  /* 0x0000010000027836 */ /* 0x000fc60000000000 */
[----:B------:R-:W-:Y:S02]  /*0200*/  ISETP.GT.AND.EX P0, PT, R3, RZ, PT, P0 ;  /* 0x000000ff0300720c */ /* 0x000fe40003f04300 */
[----:B------:R-:W-:Y:S01]  /*0210*/  ISETP.LT.U32.AND P1, PT, R2, UR6, PT ;  /* 0x0000000602007c0c */ /* 0x000fe2000bf21070 */
[----:B------:R-:W-:-:S05]  /*0220*/  IMAD.U32 R2, RZ, RZ, UR7 ;  /* 0x00000007ff027e24 */ /* 0x000fca000f8e00ff */
[----:B------:R-:W-:-:S05]  /*0230*/  ISETP.GT.AND.EX P1, PT, R2, RZ, PT, P1 ;  /* 0x000000ff0200720c */ /* 0x000fca0003f24310 */
[----:B------:R-:W-:Y:S08]  /*0240*/  @!P0 BRA `(.L_x_326) ;  /* 0x0000000000308947 */ /* 0x000ff00003800000 */
[----:B------:R-:W0:Y:S01]  /*0250*/  LDCU.64 UR10, c[0x0][0x388] ;  /* 0x00007100ff0a77ac */ /* 0x000e220008000a00 */
[----:B------:R-:W-:-:S05]  /*0260*/  IADD3 R2, P0, PT, R0, UR4, RZ ;  /* 0x0000000400027c10 */ /* 0x000fca000ff1e0ff */
[----:B------:R-:W-:Y:S02]  /*0270*/  IMAD.X R3, RZ, RZ, UR5, P0 ;  /* 0x00000005ff037e24 */ /* 0x000fe400080e06ff */
[----:B------:R-:W-:-:S03]  /*0280*/  IMAD.SHL.U32 R4, R2, 0x4, RZ ;  /* 0x0000000402047824 */ /* 0x000fc600078e00ff */
[----:B------:R-:W-:Y:S02]  /*0290*/  SHF.L.U64.HI R5, R2, 0x2, R3 ;  /* 0x0000000202057819 */ /* 0x000fe40000010203 */
[----:B0-----:R-:W-:-:S04]  /*02a0*/  IADD3 R2, P0, PT, R4, UR10, RZ ;  /* 0x0000000a04027c10 */ /* 0x001fc8000ff1e0ff */
[----:B------:R-:W-:Y:S01]  /*02b0*/  IADD3.X R3, PT, PT, R5, UR11, RZ, P0, !PT ;  /* 0x0000000b05037c10 */ /* 0x000fe200087fe4ff */
[----:B------:R-:W0:Y:S05]  /*02c0*/  LDCU.64 UR10, c[0x0][0x390] ;  /* 0x00007200ff0a77ac */ /* 0x000e2a0008000a00 */
[----:B------:R-:W2:Y:S01]  /*02d0*/  LDG.E R3, desc[UR8][R2.64] ;  /* 0x0000000802037981 */ /* 0x000ea2000c1e1900 */
[----:B0-----:R-:W-:-:S04]  /*02e0*/  IADD3 R4, P0, PT, R4, UR10, RZ ;  /* 0x0000000a04047c10 */ /* 0x001fc8000ff1e0ff */
[----:B------:R-:W-:-:S05]  /*02f0*/  IADD3.X R5, PT, PT, R5, UR11, RZ, P0, !PT ;  /* 0x0000000b05057c10 */ /* 0x000fca00087fe4ff */
[----:B--2---:R0:W-:Y:S04]  /*0300*/  STG.E desc[UR8][R4.64], R3 ;  /* 0x0000000304007986 */ /* 0x0041e8000c101908 */
.L_x_326:
[----:B------:R-:W-:Y:S05]  /*0310*/  BSYNC.RECONVERGENT B0 ;  /* 0x0000000000007941 */ /* 0x000fea0003800200 */
.L_x_325:
[----:B------:R-:W-:Y:S05]  /*0320*/  @!P1 EXIT ;  /* 0x000000000000994d */ /* 0x000fea0003800000 */
[----:B------:R-:W1:Y:S01]  /*0330*/  LDCU.64 UR6, c[0x0][0x388] ;  /* 0x00007100ff0677ac */ /* 0x000e620008000a00 */
[----:B------:R-:W-:-:S05]  /*0340*/  IADD3 R0, P0, PT, R0, UR4, RZ ;  /* 0x0000000400007c10 */ /* 0x000fca000ff1e0ff */
[----:B0-----:R-:W-:Y:S02]  /*0350*/  IMAD.X R3, RZ, RZ, UR5, P0 ;  /* 0x00000005ff037e24 */ /* 0x001fe400080e06ff */
[----:B------:R-:W-:-:S03]  /*0360*/  IMAD.SHL.U32 R4, R0, 0x4, RZ ;  /* 0x0000000400047824 */ /* 0x000fc600078e00ff */
[----:B------:R-:W-:Y:S02]  /*0370*/  SHF.L.U64.HI R0, R0, 0x2, R3 ;  /* 0x0000000200007819 */ /* 0x000fe40000010203 */
[----:B-1----:R-:W-:-:S04]  /*0380*/  IADD3 R2, P0, PT, R4, UR6, RZ ;  /* 0x0000000604027c10 */ /* 0x002fc8000ff1e0ff */
[----:B------:R-:W-:Y:S01]  /*0390*/  IADD3.X R3, PT, PT, R0, UR7, RZ, P0, !PT ;  /* 0x0000000700037c10 */ /* 0x000fe200087fe4ff */
[----:B------:R-:W0:Y:S05]  /*03a0*/  LDCU.64 UR6, c[0x0][0x390] ;  /* 0x00007200ff0677ac */ /* 0x000e2a0008000a00 */
[----:B------:R-:W2:Y:S01]  /*03b0*/  LDG.E R3, desc[UR8][R2.64+0x400] ;  /* 0x0004000802037981 */ /* 0x000ea2000c1e1900 */
[----:B0-----:R-:W-:-:S04]  /*03c0*/  IADD3 R4, P0, PT, R4, UR6, RZ ;  /* 0x0000000604047c10 */ /* 0x001fc8000ff1e0ff */
[----:B------:R-:W-:-:S05]  /*03d0*/  IADD3.X R5, PT, PT, R0, UR7, RZ, P0, !PT ;  /* 0x0000000700057c10 */ /* 0x000fca00087fe4ff */
[----:B--2---:R-:W-:Y:S01]  /*03e0*/  STG.E desc[UR8][R4.64+0x400], R3 ;  /* 0x0004000304007986 */ /* 0x004fe2000c101908 */
[----:B------:R-:W-:Y:S05]  /*03f0*/  EXIT ;  /* 0x000000000000794d */ /* 0x000fea0003800000 */
.L_x_327:
        /* <DEDUP_REMOVED lines=16> */
.L_x_404:


//--------------------- .text._ZN3cub18CUB_300001_SM_10006detail8for_each13static_kernelINS2_12policy_hub_t12policy_500_tEmN6thrust24THRUST_300001_SM_1000_NS8cuda_cub20__uninitialized_fill7functorINS7_7pointerI14__nv_bfloat162NS8_3tagENS7_11use_defaultESE_EESC_EEEEvT0_T1_ --------------------------
	.section	.text._ZN3cub18CUB_300001_SM_10006detail8for_each13static_kernelINS2_12policy_hub_t12policy_500_tEmN6thrust24THRUST_300001_SM_1000_NS8cuda_cub20__uninitialized_fill7functorINS7_7pointerI14__nv_bfloat162NS8_3tagENS7_11use_defaultESE_EESC_EEEEvT0_T1_,"ax",@progbits
	.align	128
        .global         _ZN3cub18CUB_300001_SM_10006detail8for_each13static_kernelINS2_12policy_hub_t12policy_500_tEmN6thrust24THRUST_300001_SM_1000_NS8cuda_cub20__uninitialized_fill7functorINS7_7pointerI14__nv_bfloat162NS8_3tagENS7_11use_defaultESE_EESC_EEEEvT0_T1_
        .type           _ZN3cub18CUB_300001_SM_10006detail8for_each13static_kernelINS2_12policy_hub_t12policy_500_tEmN6thrust24THRUST_300001_SM_1000_NS8cuda_cub20__uninitialized_fill7functorINS7_7pointerI14__nv_bfloat162NS8_3tagENS7_11use_defaultESE_EESC_EEEEvT0_T1_,@function
        .size           _ZN3cub18CUB_300001_SM_10006detail8for_each13static_kernelINS2_12policy_hub_t12policy_500_tEmN6thrust24THRUST_300001_SM_1000_NS8cuda_cub20__uninitialized_fill7functorINS7_7pointerI14__nv_bfloat162NS8_3tagENS7_11use_defaultESE_EESC_EEEEvT0_T1_,(.L_x_405 - _ZN3cub18CUB_300001_SM_10006detail8for_each13static_kernelINS2_12policy_hub_t12policy_500_tEmN6thrust24THRUST_300001_SM_1000_NS8cuda_cub20__uninitialized_fill7functorINS7_7pointerI14__nv_bfloat162NS8_3tagENS7_11use_defaultESE_EESC_EEEEvT0_T1_)
        .other          _ZN3cub18CUB_300001_SM_10006detail8for_each13static_kernelINS2_12policy_hub_t12policy_500_tEmN6thrust24THRUST_300001_SM_1000_NS8cuda_cub20__uninitialized_fill7functorINS7_7pointerI14__nv_bfloat162NS8_3tagENS7_11use_defaultESE_EESC_EEEEvT0_T1_,@"STO_CUDA_ENTRY STV_DEFAULT"
_ZN3cub18CUB_300001_SM_10006detail8for_each13static_kernelINS2_12policy_hub_t12policy_500_tEmN6thrust24THRUST_300001_SM_1000_NS8cuda_cub20__uninitialized_fill7functorINS7_7pointerI14__nv_bfloat162NS8_3tagENS7_11use_defaultESE_EESC_EEEEvT0_T1_:
.text._ZN3cub18CUB_300001_SM_10006detail8for_each13static_kernelINS2_12policy_hub_t12policy_500_tEmN6thrust24THRUST_300001_SM_1000_NS8cuda_cub20__uninitialized_fill7functorINS7_7pointerI14__nv_bfloat162NS8_3tagENS7_11use_defaultESE_EESC_EEEEvT0_T1_:
[----:B------:R-:W-:Y:S08]  /*0000*/  LDC R1, c[0x0][0x37c] ;  /* 0x0000df00ff017b82 */ /* 0x000ff00000000800 */
[----:B------:R-:W0:Y:S01]  /*0010*/  S2UR UR4, SR_CTAID.X ;  /* 0x00000000000479c3 */ /* 0x000e220000002500 */
[----:B------:R-:W1:Y:S01]  /*0020*/  LDCU.64 UR6, c[0x0][0x380] ;  /* 0x00007000ff0677ac */ /* 0x000e620008000a00 */
[----:B------:R-:W2:Y:S01]  /*0030*/  LDCU.64 UR8, c[0x0][0x358] ;  /* 0x00006b00ff0877ac */ /* 0x000ea20008000a00 */
[----:B0-----:R-:W-:-:S04]  /*0040*/  UIMAD.WIDE.U32 UR4, UR4, 0x200, URZ ;  /* 0x00000200040478a5 */ /* 0x001fc8000f8e00ff */
[----:B-1----:R-:W-:-:S04]  /*0050*/  UIADD3 UR6, UP0, UPT, -UR4, UR6, URZ ;  /* 0x0000000604067290 */ /* 0x002fc8000ff1e1ff */
[----:B------:R-:W-:Y:S02]  /*0060*/  UIADD3.X UR7, UPT, UPT, ~UR5, UR7, URZ, UP0, !UPT ;  /* 0x0000000705077290 */ /* 0x000fe400087fe5ff */
[----:B------:R-:W-:-:S04]  /*0070*/  UISETP.GT.U32.AND UP0, UPT, UR6, 0x1ff, UPT ;  /* 0x000001ff0600788c */ /* 0x000fc8000bf04070 */
[----:B------:R-:W-:-:S09]  /*0080*/  UISETP.GT.U32.AND.EX UP0, UPT, UR7, URZ, UPT, UP0 ;  /* 0x000000ff0700728c */ /* 0x000fd2000bf04100 */
[----:B--2---:R-:W-:Y:S05]  /*0090*/  BRA.U UP0, `(.L_x_328) ;  /* 0x00000001004c7547 */ /* 0x004fea000b800000 */
[----:B------:R-:W0:Y:S01]  /*00a0*/  S2R R0, SR_TID.X ;  /* 0x0000000000007919 */ /* 0x000e220000002100 */
[----:B------:R-:W-:Y:S01]  /*00b0*/  IMAD.U32 R2, RZ, RZ, UR7 ;  /* 0x00000007ff027e24 */ /* 0x000fe2000f8e00ff */
[----:B------:R-:W1:Y:S01]  /*00c0*/  LDCU.64 UR10, c[0x0][0x388] ;  /* 0x00007100ff0a77ac */ /* 0x000e620008000a00 */
[C---:B0-----:R-:W-:Y:S02]  /*00d0*/  ISETP.LT.U32.AND P0, PT, R0.reuse, UR6, PT ;  /* 0x0000000600007c0c */ /* 0x041fe4000bf01070 */
[C---:B------:R-:W-:Y:S01]  /*00e0*/  IADD3 R3, P1, PT, R0.reuse, UR4, RZ ;  /* 0x0000000400037c10 */ /* 0x040fe2000ff3e0ff */
[----:B------:R-:W-:Y:S01]  /*00f0*/  VIADD R0, R0, 0x100 ;  /* 0x0000010000007836 */ /* 0x000fe20000000000 */
[----:B------:R-:W-:-:S03]  /*0100*/  ISETP.GT.U32.AND.EX P0, PT, R2, RZ, PT, P0 ;  /* 0x000000ff0200720c */ /* 0x000fc60003f04100 */
[----:B------:R-:W-:Y:S01]  /*0110*/  IMAD.X R4, RZ, RZ, UR5, P1 ;  /* 0x00000005ff047e24 */ /* 0x000fe200088e06ff */
[----:B-1----:R-:W-:-:S04]  /*0120*/  LEA R2, P1, R3, UR10, 0x2 ;  /* 0x0000000a03027c11 */ /* 0x002fc8000f8210ff */
[----:B------:R-:W-:Y:S01]  /*0130*/  LEA.HI.X R3, R3, UR11, R4, 0x2, P1 ;  /* 0x0000000b03037c11 */ /* 0x000fe200088f1404 */
[----:B------:R-:W-:-:S04]  /*0140*/  IMAD.U32 R4, RZ, RZ, UR7 ;  /* 0x00000007ff047e24 */ /* 0x000fc8000f8e00ff */
[----:B------:R-:W0:Y:S02]  /*0150*/  @P0 LDC R5, c[0x0][0x390] ;  /* 0x0000e400ff050b82 */ /* 0x000e240000000800 */
[----:B0-----:R0:W-:Y:S01]  /*0160*/  @P0 STG.E desc[UR8][R2.64], R5 ;  /* 0x0000000502000986 */ /* 0x0011e2000c101908 */
[----:B------:R-:W-:-:S04]  /*0170*/  ISETP.LT.U32.AND P0, PT, R0, UR6, PT ;  /* 0x0000000600007c0c */ /* 0x000fc8000bf01070 */
[----:B------:R-:W-:-:S13]  /*0180*/  ISETP.GT.U32.AND.EX P0, PT, R4, RZ, PT, P0 ;  /* 0x000000ff0400720c */ /* 0x000fda0003f04100 */
[----:B0-----:R-:W-:Y:S05]  /*0190*/  @!P0 EXIT ;  /* 0x000000000000894d */ /* 0x001fea0003800000 */
[----:B------:R-:W0:Y:S02]  /*01a0*/  LDC R5, c[0x0][0x390] ;  /* 0x0000e400ff057b82 */ /* 0x000e240000000800 */
[----:B0-----:R-:W-:Y:S01]  /*01b0*/  STG.E desc[UR8][R2.64+0x400], R5 ;  /* 0x0004000502007986 */ /* 0x001fe2000c101908 */
[----:B------:R-:W-:Y:S05]  /*01c0*/  EXIT ;  /* 0x000000000000794d */ /* 0x000fea0003800000 */
.L_x_328:
[----:B------:R-:W0:Y:S01]  /*01d0*/  S2R R0, SR_TID.X ;  /* 0x0000000000007919 */ /* 0x000e220000002100 */
[----:B------:R-:W1:Y:S01]  /*01e0*/  LDCU.64 UR6, c[0x0][0x388] ;  /* 0x00007100ff0677ac */ /* 0x000e620008000a00 */
[----:B------:R-:W2:Y:S01]  /*01f0*/  LDC R5, c[0x0][0x390] ;  /* 0x0000e400ff057b82 */ /* 0x000ea20000000800 */
[----:B0-----:R-:W-:-:S05]  /*0200*/  IADD3 R0, P0, PT, R0, UR4, RZ ;  /* 0x0000000400007c10 */ /* 0x001fca000ff1e0ff */
[----:B------:R-:W-:Y:S01]  /*0210*/  IMAD.X R3, RZ, RZ, UR5, P0 ;  /* 0x00000005ff037e24 */ /* 0x000fe200080e06ff */
[----:B-1----:R-:W-:-:S04]  /*0220*/  LEA R2, P0, R0, UR6, 0x2 ;  /* 0x0000000600027c11 */ /* 0x002fc8000f8010ff */
[----:B------:R-:W-:-:S05]  /*0230*/  LEA.HI.X R3, R0, UR7, R3, 0x2, P0 ;  /* 0x0000000700037c11 */ /* 0x000fca00080f1403 */
[----:B--2---:R-:W-:Y:S04]  /*0240*/  STG.E desc[UR8][R2.64], R5 ;  /* 0x0000000502007986 */ /* 0x004fe8000c101908 */
[----:B------:R-:W-:Y:S01]  /*0250*/  STG.E desc[UR8][R2.64+0x400], R5 ;  /* 0x0004000502007986 */ /* 0x000fe2000c101908 */
[----:B------:R-:W-:Y:S05]  /*0260*/  EXIT ;  /* 0x000000000000794d */ /* 0x000fea0003800000 */
.L_x_329:
        /* <DEDUP_REMOVED lines=9> */
.L_x_405:


//--------------------- .text._ZN3cub18CUB_300001_SM_10006detail8for_each13static_kernelINS2_12policy_hub_t12policy_500_tEmN6thrust24THRUST_300001_SM_1000_NS8cuda_cub20__uninitialized_fill7functorINS7_10device_ptrI14__nv_bfloat162EESC_EEEEvT0_T1_ --------------------------
	.section	.text._ZN3cub18CUB_300001_SM_10006detail8for_each13static_kernelINS2_12policy_hub_t12policy_500_tEmN6thrust24THRUST_300001_SM_1000_NS8cuda_cub20__uninitialized_fill7functorINS7_10device_ptrI14__nv_bfloat162EESC_EEEEvT0_T1_,"ax",@progbits
	.align	128
        .global         _ZN3cub18CUB_300001_SM_10006detail8for_each13static_kernelINS2_12policy_hub_t12policy_500_tEmN6thrust24THRUST_300001_SM_1000_NS8cuda_cub20__uninitialized_fill7functorINS7_10device_ptrI14__nv_bfloat162EESC_EEEEvT0_T1_
        .type           _ZN3cub18CUB_300001_SM_10006detail8for_each13static_kernelINS2_12policy_hub_t12policy_500_tEmN6thrust24THRUST_300001_SM_1000_NS8cuda_cub20__uninitialized_fill7functorINS7_10device_ptrI14__nv_bfloat162EESC_EEEEvT0_T1_,@function
        .size           _ZN3cub18CUB_300001_SM_10006detail8for_each13static_kernelINS2_12policy_hub_t12policy_500_tEmN6thrust24THRUST_300001_SM_1000_NS8cuda_cub20__uninitialized_fill7functorINS7_10device_ptrI14__nv_bfloat162EESC_EEEEvT0_T1_,(.L_x_406 - _ZN3cub18CUB_300001_SM_10006detail8for_each13static_kernelINS2_12policy_hub_t12policy_500_tEmN6thrust24THRUST_300001_SM_1000_NS8cuda_cub20__uninitialized_fill7functorINS7_10device_ptrI14__nv_bfloat162EESC_EEEEvT0_T1_)
        .other          _ZN3cub18CUB_300001_SM_10006detail8for_each13static_kernelINS2_12policy_hub_t12policy_500_tEmN6thrust24THRUST_300001_SM_1000_NS8cuda_cub20__uninitialized_fill7functorINS7_10device_ptrI14__nv_bfloat162EESC_EEEEvT0_T1_,@"STO_CUDA_ENTRY STV_DEFAULT"
_ZN3cub18CUB_300001_SM_10006detail8for_each13static_kernelINS2_12policy_hub_t12policy_500_tEmN6thrust24THRUST_300001_SM_1000_NS8cuda_cub20__uninitialized_fill7functorINS7_10device_ptrI14__nv_bfloat162EESC_EEEEvT0_T1_:
.text._ZN3cub18CUB_300001_SM_10006detail8for_each13static_kernelINS2_12policy_hub_t12policy_500_tEmN6thrust24THRUST_300001_SM_1000_NS8cuda_cub20__uninitialized_fill7functorINS7_10device_ptrI14__nv_bfloat162EESC_EEEEvT0_T1_:
        /* <DEDUP_REMOVED lines=29> */
.L_x_330:
        /* <DEDUP_REMOVED lines=10> */
.L_x_331:
        /* <DEDUP_REMOVED lines=9> */
.L_x_406:


//--------------------- .text._ZN3cub18CUB_300001_SM_10006detail8for_each13static_kernelINS2_12policy_hub_t12policy_500_tEmN6thrust24THRUST_300001_SM_1000_NS8cuda_cub20__uninitialized_fill7functorINS7_10device_ptrIhEEhEEEEvT0_T1_ --------------------------
	.section	.text._ZN3cub18CUB_300001_SM_10006detail8for_each13static_kernelINS2_12policy_hub_t12policy_500_tEmN6thrust24THRUST_300001_SM_1000_NS8cuda_cub20__uninitialized_fill7functorINS7_10device_ptrIhEEhEEEEvT0_T1_,"ax",@progbits
	.align	128
        .global         _ZN3cub18CUB_300001_SM_10006detail8for_each13static_kernelINS2_12policy_hub_t12policy_500_tEmN6thrust24THRUST_300001_SM_1000_NS8cuda_cub20__uninitialized_fill7functorINS7_10device_ptrIhEEhEEEEvT0_T1_
        .type           _ZN3cub18CUB_300001_SM_10006detail8for_each13static_kernelINS2_12policy_hub_t12policy_500_tEmN6thrust24THRUST_300001_SM_1000_NS8cuda_cub20__uninitialized_fill7functorINS7_10device_ptrIhEEhEEEEvT0_T1_,@function
        .size           _ZN3cub18CUB_300001_SM_10006detail8for_each13static_kernelINS2_12policy_hub_t12policy_500_tEmN6thrust24THRUST_300001_SM_1000_NS8cuda_cub20__uninitialized_fill7functorINS7_10device_ptrIhEEhEEEEvT0_T1_,(.L_x_407 - _ZN3cub18CUB_300001_SM_10006detail8for_each13static_kernelINS2_12policy_hub_t12policy_500_tEmN6thrust24THRUST_300001_SM_1000_NS8cuda_cub20__uninitialized_fill7functorINS7_10device_ptrIhEEhEEEEvT0_T1_)
        .other          _ZN3cub18CUB_300001_SM_10006detail8for_each13static_kernelINS2_12policy_hub_t12policy_500_tEmN6thrust24THRUST_300001_SM_1000_NS8cuda_cub20__uninitialized_fill7functorINS7_10device_ptrIhEEhEEEEvT0_T1_,@"STO_CUDA_ENTRY STV_DEFAULT"
_ZN3cub18CUB_300001_SM_10006detail8for_each13static_kernelINS2_12policy_hub_t12policy_500_tEmN6thrust24THRUST_300001_SM_1000_NS8cuda_cub20__uninitialized_fill7functorINS7_10device_ptrIhEEhEEEEvT0_T1_:
.text._ZN3cub18CUB_300001_SM_10006detail8for_each13static_kernelINS2_12policy_hub_t12policy_500_tEmN6thrust24THRUST_300001_SM_1000_NS8cuda_cub20__uninitialized_fill7functorINS7_10device_ptrIhEEhEEEEvT0_T1_:
[----:B------:R-:W-:Y:S08]  /*0000*/  LDC R1, c[0x0][0x37c] ;  /* 0x0000df00ff017b82 */ /* 0x000ff00000000800 */
[----:B------:R-:W0:Y:S01]  /*0010*/  S2UR UR4, SR_CTAID.X ;  /* 0x00000000000479c3 */ /* 0x000e220000002500 */
[----:B------:R-:W1:Y:S01]  /*0020*/  LDCU.64 UR6, c[0x0][0x380] ;  /* 0x00007000ff0677ac */ /* 0x000e620008000a00 */
[----:B------:R-:W2:Y:S06]  /*0030*/  LDCU.64 UR8, c[0x0][0x358] ;  /* 0x00006b00ff0877ac */ /* 0x000eac0008000a00 */
[----:B------:R-:W3:Y:S01]  /*0040*/  LDC R5, c[0x0][0x390] ;  /* 0x0000e400ff057b82 */ /* 0x000ee20000000800 */
[----:B0-----:R-:W-:-:S04]  /*0050*/  UIMAD.WIDE.U32 UR4, UR4, 0x200, URZ ;  /* 0x00000200040478a5 */ /* 0x001fc8000f8e00ff */
[----:B-1----:R-:W-:-:S04]  /*0060*/  UIADD3 UR6, UP0, UPT, -UR4, UR6, URZ ;  /* 0x0000000604067290 */ /* 0x002fc8000ff1e1ff */
[----:B------:R-:W-:Y:S01]  /*0070*/  UIADD3.X UR7, UPT, UPT, ~UR5, UR7, URZ, UP0, !UPT ;  /* 0x0000000705077290 */ /* 0x000fe200087fe5ff */
[----:B---3--:R-:W-:Y:S01]  /*0080*/  PRMT R5, R5, 0x7770, RZ ;  /* 0x0000777005057816 */ /* 0x008fe200000000ff */
[----:B------:R-:W-:-:S04]  /*0090*/  UISETP.GE.U32.AND UP0, UPT, UR6, 0x200, UPT ;  /* 0x000002000600788c */ /* 0x000fc8000bf06070 */
[----:B------:R-:W-:-:S09]  /*00a0*/  UISETP.GE.U32.AND.EX UP0, UPT, UR7, URZ, UPT, UP0 ;  /* 0x000000ff0700728c */ /* 0x000fd2000bf06100 */
[----:B--2---:R-:W-:Y:S05]  /*00b0*/  BRA.U !UP0, `(.L_x_332) ;  /* 0x00000001081c7547 */ /* 0x004fea000b800000 */
[----:B------:R-:W0:Y:S01]  /*00c0*/  S2R R3, SR_TID.X ;  /* 0x0000000000037919 */ /* 0x000e220000002100 */
[----:B------:R-:W0:Y:S02]  /*00d0*/  LDC.64 R6, c[0x0][0x388] ;  /* 0x0000e200ff067b82 */ /* 0x000e240000000a00 */
[----:B0-----:R-:W-:-:S04]  /*00e0*/  IADD3 R2, P0, P1, R6, UR4, R3 ;  /* 0x0000000406027c10 */ /* 0x001fc8000f91e003 */
[----:B------:R-:W-:-:S05]  /*00f0*/  IADD3.X R3, PT, PT, R7, UR5, RZ, P0, P1 ;  /* 0x0000000507037c10 */ /* 0x000fca00087e24ff */
[----:B------:R-:W-:Y:S04]  /*0100*/  STG.E.U8 desc[UR8][R2.64], R5 ;  /* 0x0000000502007986 */ /* 0x000fe8000c101108 */
[----:B------:R-:W-:Y:S01]  /*0110*/  STG.E.U8 desc[UR8][R2.64+0x100], R5 ;  /* 0x0001000502007986 */ /* 0x000fe2000c101108 */
[----:B------:R-:W-:Y:S05]  /*0120*/  EXIT ;  /* 0x000000000000794d */ /* 0x000fea0003800000 */
.L_x_332:
[----:B------:R-:W0:Y:S01]  /*0130*/  S2R R3, SR_TID.X ;  /* 0x0000000000037919 */ /* 0x000e220000002100 */
[----:B------:R-:W1:Y:S01]  /*0140*/  LDC.64 R6, c[0x0][0x388] ;  /* 0x0000e200ff067b82 */ /* 0x000e620000000a00 */
[----:B------:R-:W-:Y:S02]  /*0150*/  IMAD.U32 R2, RZ, RZ, UR7 ;  /* 0x00000007ff027e24 */ /* 0x000fe4000f8e00ff */
[C---:B0-----:R-:W-:Y:S01]  /*0160*/  VIADD R0, R3.reuse, 0x100 ;  /* 0x0000010003007836 */ /* 0x041fe20000000000 */
[----:B------:R-:W-:-:S04]  /*0170*/  ISETP.LT.U32.AND P0, PT, R3, UR6, PT ;  /* 0x0000000603007c0c */ /* 0x000fc8000bf01070 */
[----:B------:R-:W-:Y:S01]  /*0180*/  ISETP.LT.U32.AND P1, PT, R0, UR6, PT ;  /* 0x0000000600007c0c */ /* 0x000fe2000bf21070 */
[----:B------:R-:W-:Y:S01]  /*0190*/  IMAD.U32 R0, RZ, RZ, UR7 ;  /* 0x00000007ff007e24 */ /* 0x000fe2000f8e00ff */
[----:B------:R-:W-:Y:S02]  /*01a0*/  ISETP.GT.U32.AND.EX P0, PT, R2, RZ, PT, P0 ;  /* 0x000000ff0200720c */ /* 0x000fe40003f04100 */
[----:B-1----:R-:W-:Y:S02]  /*01b0*/  IADD3 R2, P2, P3, R6, UR4, R3 ;  /* 0x0000000406027c10 */ /* 0x002fe4000fb5e003 */
[----:B------:R-:W-:Y:S02]  /*01c0*/  ISETP.GT.U32.AND.EX P1, PT, R0, RZ, PT, P1 ;  /* 0x000000ff0000720c */ /* 0x000fe40003f24110 */
[----:B------:R-:W-:-:S07]  /*01d0*/  IADD3.X R3, PT, PT, R7, UR5, RZ, P2, P3 ;  /* 0x0000000507037c10 */ /* 0x000fce00097e64ff */
[----:B------:R0:W-:Y:S04]  /*01e0*/  @P0 STG.E.U8 desc[UR8][R2.64], R5 ;  /* 0x0000000502000986 */ /* 0x0001e8000c101108 */
[----:B------:R-:W-:Y:S05]  /*01f0*/  @!P1 EXIT ;  /* 0x000000000000994d */ /* 0x000fea0003800000 */
[----:B------:R-:W-:Y:S01]  /*0200*/  STG.E.U8 desc[UR8][R2.64+0x100], R5 ;  /* 0x0001000502007986 */ /* 0x000fe2000c101108 */
[----:B------:R-:W-:Y:S05]  /*0210*/  EXIT ;  /* 0x000000000000794d */ /* 0x000fea0003800000 */
.L_x_333:
        /* <DEDUP_REMOVED lines=14> */
.L_x_407:


//--------------------- .text._ZN3cub18CUB_300001_SM_10006detail8for_each13static_kernelINS2_12policy_hub_t12policy_500_tElN6thrust24THRUST_300001_SM_1000_NS8cuda_cub6__fill7functorINS7_6detail15normal_iteratorINS7_10device_ptrI13__nv_bfloat16EEEESE_EEEEvT0_T1_ --------------------------
	.section	.text._ZN3cub18CUB_300001_SM_10006detail8for_each13static_kernelINS2_12policy_hub_t12policy_500_tElN6thrust24THRUST_300001_SM_1000_NS8cuda_cub6__fill7functorINS7_6detail15normal_iteratorINS7_10device_ptrI13__nv_bfloat16EEEESE_EEEEvT0_T1_,"ax",@progbits
	.align	128
        .global         _ZN3cub18CUB_300001_SM_10006detail8for_each13static_kernelINS2_12policy_hub_t12policy_500_tElN6thrust24THRUST_300001_SM_1000_NS8cuda_cub6__fill7functorINS7_6detail15normal_iteratorINS7_10device_ptrI13__nv_bfloat16EEEESE_EEEEvT0_T1_
        .type           _ZN3cub18CUB_300001_SM_10006detail8for_each13static_kernelINS2_12policy_hub_t12policy_500_tElN6thrust24THRUST_300001_SM_1000_NS8cuda_cub6__fill7functorINS7_6detail15normal_iteratorINS7_10device_ptrI13__nv_bfloat16EEEESE_EEEEvT0_T1_,@function
        .size           _ZN3cub18CUB_300001_SM_10006detail8for_each13static_kernelINS2_12policy_hub_t12policy_500_tElN6thrust24THRUST_300001_SM_1000_NS8cuda_cub6__fill7functorINS7_6detail15normal_iteratorINS7_10device_ptrI13__nv_bfloat16EEEESE_EEEEvT0_T1_,(.L_x_408 - _ZN3cub18CUB_300001_SM_10006detail8for_each13static_kernelINS2_12policy_hub_t12policy_500_tElN6thrust24THRUST_300001_SM_1000_NS8cuda_cub6__fill7functorINS7_6detail15normal_iteratorINS7_10device_ptrI13__nv_bfloat16EEEESE_EEEEvT0_T1_)
        .other          _ZN3cub18CUB_300001_SM_10006detail8for_each13static_kernelINS2_12policy_hub_t12policy_500_tElN6thrust24THRUST_300001_SM_1000_NS8cuda_cub6__fill7functorINS7_6detail15normal_iteratorINS7_10device_ptrI13__nv_bfloat16EEEESE_EEEEvT0_T1_,@"STO_CUDA_ENTRY STV_DEFAULT"
_ZN3cub18CUB_300001_SM_10006detail8for_each13static_kernelINS2_12policy_hub_t12policy_500_tElN6thrust24THRUST_300001_SM_1000_NS8cuda_cub6__fill7functorINS7_6detail15normal_iteratorINS7_10device_ptrI13__nv_bfloat16EEEESE_EEEEvT0_T1_:
.text._ZN3cub18CUB_300001_SM_10006detail8for_each13static_kernelINS2_12policy_hub_t12policy_500_tElN6thrust24THRUST_300001_SM_1000_NS8cuda_cub6__fill7functorINS7_6detail15normal_iteratorINS7_10device_ptrI13__nv_bfloat16EEEESE_EEEEvT0_T1_:
        /* <DEDUP_REMOVED lines=20> */
.L_x_334:
        /* <DEDUP_REMOVED lines=20> */
.L_x_335:
        /* <DEDUP_REMOVED lines=16> */
.L_x_408:


//--------------------- .text._ZN3cub18CUB_300001_SM_10006detail8for_each13static_kernelINS2_12policy_hub_t12policy_500_tEmN6thrust24THRUST_300001_SM_1000_NS8cuda_cub20__uninitialized_fill7functorINS7_10device_ptrI13__nv_bfloat16EESC_EEEEvT0_T1_ --------------------------
	.section	.text._ZN3cub18CUB_300001_SM_10006detail8for_each13static_kernelINS2_12policy_hub_t12policy_500_tEmN6thrust24THRUST_300001_SM_1000_NS8cuda_cub20__uninitialized_fill7functorINS7_10device_ptrI13__nv_bfloat16EESC_EEEEvT0_T1_,"ax",@progbits
	.align	128
        .global         _ZN3cub18CUB_300001_SM_10006detail8for_each13static_kernelINS2_12policy_hub_t12policy_500_tEmN6thrust24THRUST_300001_SM_1000_NS8cuda_cub20__uninitialized_fill7functorINS7_10device_ptrI13__nv_bfloat16EESC_EEEEvT0_T1_
        .type           _ZN3cub18CUB_300001_SM_10006detail8for_each13static_kernelINS2_12policy_hub_t12policy_500_tEmN6thrust24THRUST_300001_SM_1000_NS8cuda_cub20__uninitialized_fill7functorINS7_10device_ptrI13__nv_bfloat16EESC_EEEEvT0_T1_,@function
        .size           _ZN3cub18CUB_300001_SM_10006detail8for_each13static_kernelINS2_12policy_hub_t12policy_500_tEmN6thrust24THRUST_300001_SM_1000_NS8cuda_cub20__uninitialized_fill7functorINS7_10device_ptrI13__nv_bfloat16EESC_EEEEvT0_T1_,(.L_x_409 - _ZN3cub18CUB_300001_SM_10006detail8for_each13static_kernelINS2_12policy_hub_t12policy_500_tEmN6thrust24THRUST_300001_SM_1000_NS8cuda_cub20__uninitialized_fill7functorINS7_10device_ptrI13__nv_bfloat16EESC_EEEEvT0_T1_)
        .other          _ZN3cub18CUB_300001_SM_10006detail8for_each13static_kernelINS2_12policy_hub_t12policy_500_tEmN6thrust24THRUST_300001_SM_1000_NS8cuda_cub20__uninitialized_fill7functorINS7_10device_ptrI13__nv_bfloat16EESC_EEEEvT0_T1_,@"STO_CUDA_ENTRY STV_DEFAULT"
_ZN3cub18CUB_300001_SM_10006detail8for_each13static_kernelINS2_12policy_hub_t12policy_500_tEmN6thrust24THRUST_300001_SM_1000_NS8cuda_cub20__uninitialized_fill7functorINS7_10device_ptrI13__nv_bfloat16EESC_EEEEvT0_T1_:
.text._ZN3cub18CUB_300001_SM_10006detail8for_each13static_kernelINS2_12policy_hub_t12policy_500_tEmN6thrust24THRUST_300001_SM_1000_NS8cuda_cub20__uninitialized_fill7functorINS7_10device_ptrI13__nv_bfloat16EESC_EEEEvT0_T1_:
        /* <DEDUP_REMOVED lines=20> */
.L_x_336:
        /* <DEDUP_REMOVED lines=19> */
.L_x_337:
        /* <DEDUP_REMOVED lines=9> */
.L_x_409:


//--------------------- .text._ZN3cub18CUB_300001_SM_10006detail8for_each13static_kernelINS2_12policy_hub_t12policy_500_tEmN6thrust24THRUST_300001_SM_1000_NS8cuda_cub6__fill7functorINS7_6detail15normal_iteratorINS7_10device_ptrI13__nv_bfloat16EEEESE_EEEEvT0_T1_ --------------------------
	.section	.text._ZN3cub18CUB_300001_SM_10006detail8for_each13static_kernelINS2_12policy_hub_t12policy_500_tEmN6thrust24THRUST_300001_SM_1000_NS8cuda_cub6__fill7functorINS7_6detail15normal_iteratorINS7_10device_ptrI13__nv_bfloat16EEEESE_EEEEvT0_T1_,"ax",@progbits
	.align	128
        .global         _ZN3cub18CUB_300001_SM_10006detail8for_each13static_kernelINS2_12policy_hub_t12policy_500_tEmN6thrust24THRUST_300001_SM_1000_NS8cuda_cub6__fill7functorINS7_6detail15normal_iteratorINS7_10device_ptrI13__nv_bfloat16EEEESE_EEEEvT0_T1_
        .type           _ZN3cub18CUB_300001_SM_10006detail8for_each13static_kernelINS2_12policy_hub_t12policy_500_tEmN6thrust24THRUST_300001_SM_1000_NS8cuda_cub6__fill7functorINS7_6detail15normal_iteratorINS7_10device_ptrI13__nv_bfloat16EEEESE_EEEEvT0_T1_,@function
        .size           _ZN3cub18CUB_300001_SM_10006detail8for_each13static_kernelINS2_12policy_hub_t12policy_500_tEmN6thrust24THRUST_300001_SM_1000_NS8cuda_cub6__fill7functorINS7_6detail15normal_iteratorINS7_10device_ptrI13__nv_bfloat16EEEESE_EEEEvT0_T1_,(.L_x_410 - _ZN3cub18CUB_300001_SM_10006detail8for_each13static_kernelINS2_12policy_hub_t12policy_500_tEmN6thrust24THRUST_300001_SM_1000_NS8cuda_cub6__fill7functorINS7_6detail15normal_iteratorINS7_10device_ptrI13__nv_bfloat16EEEESE_EEEEvT0_T1_)
        .other          _ZN3cub18CUB_300001_SM_10006detail8for_each13static_kernelINS2_12policy_hub_t12policy_500_tEmN6thrust24THRUST_300001_SM_1000_NS8cuda_cub6__fill7functorINS7_6detail15normal_iteratorINS7_10device_ptrI13__nv_bfloat16EEEESE_EEEEvT0_T1_,@"STO_CUDA_ENTRY STV_DEFAULT"
_ZN3cub18CUB_300001_SM_10006detail8for_each13static_kernelINS2_12policy_hub_t12policy_500_tEmN6thrust24THRUST_300001_SM_1000_NS8cuda_cub6__fill7functorINS7_6detail15normal_iteratorINS7_10device_ptrI13__nv_bfloat16EEEESE_EEEEvT0_T1_:
.text._ZN3cub18CUB_300001_SM_10006detail8for_each13static_kernelINS2_12policy_hub_t12policy_500_tEmN6thrust24THRUST_300001_SM_1000_NS8cuda_cub6__fill7functorINS7_6detail15normal_iteratorINS7_10device_ptrI13__nv_bfloat16EEEESE_EEEEvT0_T1_:
        /* <DEDUP_REMOVED lines=20> */
.L_x_338:
        /* <DEDUP_REMOVED lines=19> */
.L_x_339:
        /* <DEDUP_REMOVED lines=9> */
.L_x_410:


//--------------------- .text._ZN3cub18CUB_300001_SM_10006detail11EmptyKernelIvEEvv --------------------------
	.section	.text._ZN3cub18CUB_300001_SM_10006detail11EmptyKernelIvEEvv,"ax",@progbits
	.align	128
        .global         _ZN3cub18CUB_300001_SM_10006detail11EmptyKernelIvEEvv
        .type           _ZN3cub18CUB_300001_SM_10006detail11EmptyKernelIvEEvv,@function
        .size           _ZN3cub18CUB_300001_SM_10006detail11EmptyKernelIvEEvv,(.L_x_411 - _ZN3cub18CUB_300001_SM_10006detail11EmptyKernelIvEEvv)
        .other          _ZN3cub18CUB_300001_SM_10006detail11EmptyKernelIvEEvv,@"STO_CUDA_ENTRY STV_DEFAULT"
_ZN3cub18CUB_300001_SM_10006detail11EmptyKernelIvEEvv:
.text._ZN3cub18CUB_300001_SM_10006detail11EmptyKernelIvEEvv:
[----:B------:R-:W-:Y:S01]  /*0000*/  LDC R1, c[0x0][0x37c] ;  /* 0x0000df00ff017b82 */ /* 0x000fe20000000800 */
[----:B------:R-:W-:Y:S05]  /*0010*/  EXIT ;  /* 0x000000000000794d */ /* 0x000fea0003800000 */
.L_x_340:
        /* <DEDUP_REMOVED lines=14> */
.L_x_411:


//--------------------- .text._Z11kernel__mvTPK13__nv_bfloat16S1_PS_ii --------------------------
	.section	.text._Z11kernel__mvTPK13__nv_bfloat16S1_PS_ii,"ax",@progbits
	.align	128
        .global         _Z11kernel__mvTPK13__nv_bfloat16S1_PS_ii
        .type           _Z11kernel__mvTPK13__nv_bfloat16S1_PS_ii,@function
        .size           _Z11kernel__mvTPK13__nv_bfloat16S1_PS_ii,(.L_x_412 - _Z11kernel__mvTPK13__nv_bfloat16S1_PS_ii)
        .other          _Z11kernel__mvTPK13__nv_bfloat16S1_PS_ii,@"STO_CUDA_ENTRY STV_DEFAULT"
_Z11kernel__mvTPK13__nv_bfloat16S1_PS_ii:
.text._Z11kernel__mvTPK13__nv_bfloat16S1_PS_ii:
[----:B------:R-:W-:Y:S01]  /*0000*/  LDC R1, c[0x0][0x37c] ;  /* 0x0000df00ff017b82 */ /* 0x000fe20000000800 */
[----:B------:R-:W0:Y:S01]  /*0010*/  S2R R6, SR_TID.X ;  /* 0x0000000000067919 */ /* 0x000e220000002100 */
[----:B------:R-:W1:Y:S01]  /*0020*/  LDCU UR5, c[0x0][0x398] ;  /* 0x00007300ff0577ac */ /* 0x000e620008000800 */
[----:B------:R-:W-:Y:S01]  /*0030*/  BSSY.RECONVERGENT B0, `(.L_x_341) ;  /* 0x000001f000007945 */ /* 0x000fe20003800200 */
[----:B------:R-:W-:Y:S01]  /*0040*/  HFMA2 R7, -RZ, RZ, 0, 0 ;  /* 0x00000000ff077431 */ /* 0x000fe200000001ff */
[----:B------:R-:W2:Y:S01]  /*0050*/  S2R R0, SR_CTAID.X ;  /* 0x0000000000007919 */ /* 0x000ea20000002500 */
[----:B------:R-:W3:Y:S01]  /*0060*/  LDCU.64 UR10, c[0x0][0x358] ;  /* 0x00006b00ff0a77ac */ /* 0x000ee20008000a00 */
[----:B-1----:R-:W-:-:S04]  /*0070*/  ULEA.HI UR4, UR5, UR5, URZ, 0x1 ;  /* 0x0000000505047291 */ /* 0x002fc8000f8f08ff */
[----:B------:R-:W-:-:S06]  /*0080*/  USHF.R.S32.HI UR4, URZ, 0x1, UR4 ;  /* 0x00000001ff047899 */ /* 0x000fcc0008011404 */
[----:B0-----:R-:W-:-:S13]  /*0090*/  ISETP.GE.U32.AND P0, PT, R6, UR4, PT ;  /* 0x0000000406007c0c */ /* 0x001fda000bf06070 */
[----:B--23--:R-:W-:Y:S05]  /*00a0*/  @P0 BRA `(.L_x_342) ;  /* 0x00000000005c0947 */ /* 0x00cfea0003800000 */
[----:B------:R-:W0:Y:S01]  /*00b0*/  LDC R18, c[0x0][0x360] ;  /* 0x0000d800ff127b82 */ /* 0x000e220000000800 */
[----:B------:R-:W-:Y:S01]  /*00c0*/  IMAD R8, R0, UR5, RZ ;  /* 0x0000000500087c24 */ /* 0x000fe2000f8e02ff */
[----:B------:R-:W-:Y:S02]  /*00d0*/  MOV R7, RZ ;  /* 0x000000ff00077202 */ /* 0x000fe40000000f00 */
[----:B------:R-:W-:Y:S02]  /*00e0*/  MOV R13, R6 ;  /* 0x00000006000d7202 */ /* 0x000fe40000000f00 */
[----:B------:R-:W-:Y:S02]  /*00f0*/  SHF.R.U32.HI R12, RZ, 0x1, R8 ;  /* 0x00000001ff0c7819 */ /* 0x000fe40000011608 */
[----:B------:R-:W1:Y:S08]  /*0100*/  LDC.64 R2, c[0x0][0x380] ;  /* 0x0000e000ff027b82 */ /* 0x000e700000000a00 */
[----:B------:R-:W2:Y:S02]  /*0110*/  LDC.64 R4, c[0x0][0x388] ;  /* 0x0000e200ff047b82 */ /* 0x000ea40000000a00 */
.L_x_343:
[----:B------:R-:W-:Y:S01]  /*0120*/  IADD3 R11, PT, PT, R12, R13, RZ ;  /* 0x0000000d0c0b7210 */ /* 0x000fe20007ffe0ff */
[----:B-1----:R-:W-:-:S04]  /*0130*/  IMAD.WIDE.U32 R8, R13, 0x4, R2 ;  /* 0x000000040d087825 */ /* 0x002fc800078e0002 */
[----:B--2---:R-:W-:Y:S02]  /*0140*/  IMAD.WIDE.U32 R10, R11, 0x4, R4 ;  /* 0x000000040b0a7825 */ /* 0x004fe400078e0004 */
[----:B------:R-:W2:Y:S04]  /*0150*/  LDG.E R8, desc[UR10][R8.64] ;  /* 0x0000000a08087981 */ /* 0x000ea8000c1e1900 */
[----:B------:R-:W3:Y:S01]  /*0160*/  LDG.E R10, desc[UR10][R10.64] ;  /* 0x0000000a0a0a7981 */ /* 0x000ee2000c1e1900 */
[----:B0-----:R-:W-:-:S04]  /*0170*/  IADD3 R13, PT, PT, R18, R13, RZ ;  /* 0x0000000d120d7210 */ /* 0x001fc80007ffe0ff */
[----:B------:R-:W-:Y:S02]  /*0180*/  ISETP.GE.U32.AND P0, PT, R13, UR4, PT ;  /* 0x000000040d007c0c */ /* 0x000fe4000bf06070 */
[C---:B--2---:R-:W-:Y:S02]  /*0190*/  PRMT R14, R8.reuse, 0x7632, R14 ;  /* 0x00007632080e7816 */ /* 0x044fe4000000000e */
[----:B------:R-:W-:Y:S02]  /*01a0*/  SHF.L.U32 R16, R8, 0x10, RZ ;  /* 0x0000001008107819 */ /* 0x000fe400000006ff */
[C---:B---3--:R-:W-:Y:S02]  /*01b0*/  PRMT R15, R10.reuse, 0x7632, R15 ;  /* 0x000076320a0f7816 */ /* 0x048fe4000000000f */
[----:B------:R-:W-:Y:S02]  /*01c0*/  SHF.L.U32 R17, R10, 0x10, RZ ;  /* 0x000000100a117819 */ /* 0x000fe400000006ff */
[----:B------:R-:W-:-:S02]  /*01d0*/  SHF.L.U32 R14, R14, 0x10, RZ ;  /* 0x000000100e0e7819 */ /* 0x000fc400000006ff */
[----:B------:R-:W-:Y:S01]  /*01e0*/  SHF.L.U32 R15, R15, 0x10, RZ ;  /* 0x000000100f0f7819 */ /* 0x000fe200000006ff */
[----:B------:R-:W-:-:S04]  /*01f0*/  FFMA R7, R16, R17, R7 ;  /* 0x0000001110077223 */ /* 0x000fc80000000007 */
[----:B------:R-:W-:Y:S01]  /*0200*/  FFMA R7, R14, R15, R7 ;  /* 0x0000000f0e077223 */ /* 0x000fe20000000007 */
[----:B------:R-:W-:Y:S06]  /*0210*/  @!P0 BRA `(.L_x_343) ;  /* 0xfffffffc00c08947 */ /* 0x000fec000383ffff */
.L_x_342:
[----:B------:R-:W-:Y:S05]  /*0220*/  BSYNC.RECONVERGENT B0 ;  /* 0x0000000000007941 */ /* 0x000fea0003800200 */
.L_x_341:
[----:B------:R-:W0:Y:S01]  /*0230*/  SHFL.DOWN PT, R2, R7, 0x10, 0x1f ;  /* 0x0a001f0007027f89 */ /* 0x000e2200000e0000 */
[C---:B------:R-:W-:Y:S02]  /*0240*/  LOP3.LUT P0, RZ, R6.reuse, 0x1f, RZ, 0xc0, !PT ;  /* 0x0000001f06ff7812 */ /* 0x040fe4000780c0ff */
[----:B------:R-:W-:-:S11]  /*0250*/  ISETP.NE.AND P1, PT, R6, RZ, PT ;  /* 0x000000ff0600720c */ /* 0x000fd60003f25270 */
[----:B------:R-:W1:Y:S01]  /*0260*/  @!P0 S2R R10, SR_CgaCtaId ;  /* 0x00000000000a8919 */ /* 0x000e620000008800 */
[----:B0-----:R-:W-:Y:S01]  /*0270*/  FADD R2, R2, R7 ;  /* 0x0000000702027221 */ /* 0x001fe20000000000 */
[----:B------:R-:W-:-:S04]  /*0280*/  @!P0 MOV R7, 0x400 ;  /* 0x0000040000078802 */ /* 0x000fc80000000f00 */
[----:B------:R-:W0:Y:S01]  /*0290*/  SHFL.DOWN PT, R3, R2, 0x8, 0x1f ;  /* 0x09001f0002037f89 */ /* 0x000e2200000e0000 */
[----:B-1----:R-:W-:-:S04]  /*02a0*/  @!P0 LEA R7, R10, R7, 0x18 ;  /* 0x000000070a078211 */ /* 0x002fc800078ec0ff */
[----:B------:R-:W-:Y:S01]  /*02b0*/  @!P0 LEA.HI R7, R6, R7, RZ, 0x1d ;  /* 0x0000000706078211 */ /* 0x000fe200078fe8ff */
[----:B0-----:R-:W-:-:S05]  /*02c0*/  FADD R3, R2, R3 ;  /* 0x0000000302037221 */ /* 0x001fca0000000000 */
[----:B------:R-:W0:Y:S02]  /*02d0*/  SHFL.DOWN PT, R4, R3, 0x4, 0x1f ;  /* 0x08801f0003047f89 */ /* 0x000e2400000e0000 */
[----:B0-----:R-:W-:-:S05]  /*02e0*/  FADD R4, R3, R4 ;  /* 0x0000000403047221 */ /* 0x001fca0000000000 */
[----:B------:R-:W0:Y:S02]  /*02f0*/  SHFL.DOWN PT, R5, R4, 0x2, 0x1f ;  /* 0x08401f0004057f89 */ /* 0x000e2400000e0000 */
[----:B0-----:R-:W-:-:S05]  /*0300*/  FADD R5, R4, R5 ;  /* 0x0000000504057221 */ /* 0x001fca0000000000 */
[----:B------:R-:W0:Y:S02]  /*0310*/  SHFL.DOWN PT, R8, R5, 0x1, 0x1f ;  /* 0x08201f0005087f89 */ /* 0x000e2400000e0000 */
[----:B0-----:R-:W-:-:S05]  /*0320*/  FADD R2, R5, R8 ;  /* 0x0000000805027221 */ /* 0x001fca0000000000 */
[----:B------:R0:W-:Y:S01]  /*0330*/  @!P0 STS [R7], R2 ;  /* 0x0000000207008388 */ /* 0x0001e20000000800 */
[----:B------:R-:W-:Y:S06]  /*0340*/  BAR.SYNC.DEFER_BLOCKING 0x0 ;  /* 0x0000000000007b1d */ /* 0x000fec0000010000 */
[----:B------:R-:W-:Y:S05]  /*0350*/  @P1 EXIT ;  /* 0x000000000000194d */ /* 0x000fea0003800000 */
[----:B------:R-:W1:Y:S02]  /*0360*/  LDCU UR4, c[0x0][0x360] ;  /* 0x00006c00ff0477ac */ /* 0x000e640008000800 */
[----:B-1----:R-:W-:-:S09]  /*0370*/  UISETP.GE.U32.AND UP0, UPT, UR4, 0x40, UPT ;  /* 0x000000400400788c */ /* 0x002fd2000bf06070 */
[----:B------:R-:W-:Y:S05]  /*0380*/  BRA.U !UP0, `(.L_x_344) ;  /* 0x0000000508847547 */ /* 0x000fea000b800000 */
[----:B------:R-:W-:Y:S02]  /*0390*/  ULEA.HI UR5, UR4, 0xffffffff, URZ, 0x1b ;  /* 0xffffffff04057891 */ /* 0x000fe4000f8fd8ff */
[----:B------:R-:W-:Y:S02]  /*03a0*/  ULEA.HI UR4, UR4, 0xfffffffe, URZ, 0x1b ;  /* 0xfffffffe04047891 */ /* 0x000fe4000f8fd8ff */
[----:B------:R-:W-:Y:S02]  /*03b0*/  ULOP3.LUT UR8, UR5, 0xf, URZ, 0xc0, !UPT ;  /* 0x0000000f05087892 */ /* 0x000fe4000f8ec0ff */
[----:B------:R-:W-:-:S03]  /*03c0*/  UISETP.GE.U32.AND UP0, UPT, UR4, 0xf, UPT ;  /* 0x0000000f0400788c */ /* 0x000fc6000bf06070 */
[----:B------:R-:W-:-:S06]  /*03d0*/  UMOV UR4, 0x1 ;  /* 0x0000000100047882 */ /* 0x000fcc0000000000 */
[----:B------:R-:W-:Y:S05]  /*03e0*/  BRA.U !UP0, `(.L_x_345) ;  /* 0x0000000108887547 */ /* 0x000fea000b800000 */
[----:B------:R-:W1:Y:S01]  /*03f0*/  S2UR UR7, SR_CgaCtaId ;  /* 0x00000000000779c3 */ /* 0x000e620000008800 */
[----:B------:R-:W-:Y:S01]  /*0400*/  ULOP3.LUT UR4, UR5, 0xfffffff0, URZ, 0xc0, !UPT ;  /* 0xfffffff005047892 */ /* 0x000fe2000f8ec0ff */
[----:B------:R-:W-:Y:S02]  /*0410*/  UMOV UR6, 0x400 ;  /* 0x0000040000067882 */ /* 0x000fe40000000000 */
[----:B-1----:R-:W-:Y:S02]  /*0420*/  ULEA UR6, UR7, UR6, 0x18 ;  /* 0x0000000607067291 */ /* 0x002fe4000f8ec0ff */
[----:B------:R-:W-:Y:S02]  /*0430*/  UIADD3 UR7, UPT, UPT, -UR4, URZ, URZ ;  /* 0x000000ff04077290 */ /* 0x000fe4000fffe1ff */
[----:B------:R-:W-:Y:S01]  /*0440*/  UIADD3 UR6, UPT, UPT, UR6, 0x20, URZ ;  /* 0x0000002006067890 */ /* 0x000fe2000fffe0ff */
[----:B------:R-:W-:-:S11]  /*0450*/  UMOV UR4, URZ ;  /* 0x000000ff00047c82 */ /* 0x000fd60008000000 */
.L_x_346:
[----:B------:R-:W1:Y:S01]  /*0460*/  LDS.128 R12, [UR6+-0x20] ;  /* 0xffffe006ff0c7984 */ /* 0x000e620008000c00 */
[----:B------:R-:W-:Y:S02]  /*0470*/  UIADD3 UR7, UPT, UPT, UR7, 0x10, URZ ;  /* 0x0000001007077890 */ /* 0x000fe4000fffe0ff */
[----:B------:R-:W-:Y:S01]  /*0480*/  UIADD3 UR4, UPT, UPT, UR4, 0x10, URZ ;  /* 0x0000001004047890 */ /* 0x000fe2000fffe0ff */
[----:B0-----:R-:W0:Y:S01]  /*0490*/  LDS.128 R4, [UR6+-0x10] ;  /* 0xfffff006ff047984 */ /* 0x001e220008000c00 */
[----:B------:R-:W-:-:S03]  /*04a0*/  UISETP.NE.AND UP0, UPT, UR7, URZ, UPT ;  /* 0x000000ff0700728c */ /* 0x000fc6000bf05270 */
[----:B------:R-:W2:Y:S04]  /*04b0*/  LDS.128 R8, [UR6] ;  /* 0x00000006ff087984 */ /* 0x000ea80008000c00 */
[----:B------:R-:W3:Y:S04]  /*04c0*/  LDS.128 R16, [UR6+0x10] ;  /* 0x00001006ff107984 */ /* 0x000ee80008000c00 */
[----:B------:R-:W4:Y:S01]  /*04d0*/  LDS R3, [UR6+0x20] ;  /* 0x00002006ff037984 */ /* 0x000f220008000800 */
[----:B------:R-:W-:Y:S01]  /*04e0*/  UIADD3 UR6, UPT, UPT, UR6, 0x40, URZ ;  /* 0x0000004006067890 */ /* 0x000fe2000fffe0ff */
[----:B-1----:R-:W-:-:S04]  /*04f0*/  FADD R13, R13, R2 ;  /* 0x000000020d0d7221 */ /* 0x002fc80000000000 */
[----:B------:R-:W-:-:S04]  /*0500*/  FADD R14, R13, R14 ;  /* 0x0000000e0d0e7221 */ /* 0x000fc80000000000 */
[----:B------:R-:W-:-:S04]  /*0510*/  FADD R15, R14, R15 ;  /* 0x0000000f0e0f7221 */ /* 0x000fc80000000000 */
[----:B0-----:R-:W-:-:S04]  /*0520*/  FADD R4, R15, R4 ;  /* 0x000000040f047221 */ /* 0x001fc80000000000 */
[----:B------:R-:W-:-:S04]  /*0530*/  FADD R5, R5, R4 ;  /* 0x0000000405057221 */ /* 0x000fc80000000000 */
[----:B------:R-:W-:-:S04]  /*0540*/  FADD R6, R6, R5 ;  /* 0x0000000506067221 */ /* 0x000fc80000000000 */
[----:B------:R-:W-:-:S04]  /*0550*/  FADD R7, R7, R6 ;  /* 0x0000000607077221 */ /* 0x000fc80000000000 */
[----:B--2---:R-:W-:-:S04]  /*0560*/  FADD R8, R7, R8 ;  /* 0x0000000807087221 */ /* 0x004fc80000000000 */
[----:B------:R-:W-:-:S04]  /*0570*/  FADD R9, R9, R8 ;  /* 0x0000000809097221 */ /* 0x000fc80000000000 */
[----:B------:R-:W-:-:S04]  /*0580*/  FADD R10, R10, R9 ;  /* 0x000000090a0a7221 */ /* 0x000fc80000000000 */
[----:B------:R-:W-:-:S04]  /*0590*/  FADD R11, R11, R10 ;  /* 0x0000000a0b0b7221 */ /* 0x000fc80000000000 */
[----:B---3--:R-:W-:-:S04]  /*05a0*/  FADD R16, R11, R16 ;  /* 0x000000100b107221 */ /* 0x008fc80000000000 */
[----:B------:R-:W-:-:S04]  /*05b0*/  FADD R17, R17, R16 ;  /* 0x0000001011117221 */ /* 0x000fc80000000000 */
[----:B------:R-:W-:-:S04]  /*05c0*/  FADD R18, R18, R17 ;  /* 0x0000001112127221 */ /* 0x000fc80000000000 */
[----:B------:R-:W-:-:S04]  /*05d0*/  FADD R18, R19, R18 ;  /* 0x0000001213127221 */ /* 0x000fc80000000000 */
[----:B----4-:R-:W-:Y:S01]  /*05e0*/  FADD R2, R18, R3 ;  /* 0x0000000312027221 */ /* 0x010fe20000000000 */
[----:B------:R-:W-:Y:S06]  /*05f0*/  BRA.U UP0, `(.L_x_346) ;  /* 0xfffffffd00987547 */ /* 0x000fec000b83ffff */
[----:B------:R-:W-:-:S12]  /*0600*/  UIADD3 UR4, UPT, UPT, UR4, 0x1, URZ ;  /* 0x0000000104047890 */ /* 0x000fd8000fffe0ff */
.L_x_345:
[----:B------:R-:W-:-:S09]  /*0610*/  UISETP.NE.AND UP0, UPT, UR8, URZ, UPT ;  /* 0x000000ff0800728c */ /* 0x000fd2000bf05270 */
[----:B------:R-:W-:Y:S05]  /*0620*/  BRA.U !UP0, `(.L_x_344) ;  /* 0x0000000108dc7547 */ /* 0x000fea000b800000 */
[----:B------:R-:W-:Y:S02]  /*0630*/  UISETP.GE.U32.AND UP0, UPT, UR8, 0x8, UPT ;  /* 0x000000080800788c */ /* 0x000fe4000bf06070 */
[----:B------:R-:W-:-:S04]  /*0640*/  ULOP3.LUT UR9, UR5, 0x7, URZ, 0xc0, !UPT ;  /* 0x0000000705097892 */ /* 0x000fc8000f8ec0ff */
[----:B------:R-:W-:-:S03]  /*0650*/  UISETP.NE.AND UP1, UPT, UR9, URZ, UPT ;  /* 0x000000ff0900728c */ /* 0x000fc6000bf25270 */
[----:B------:R-:W-:Y:S08]  /*0660*/  BRA.U !UP0, `(.L_x_347) ;  /* 0x0000000108547547 */ /* 0x000ff0000b800000 */
[----:B------:R-:W1:Y:S01]  /*0670*/  S2UR UR7, SR_CgaCtaId ;  /* 0x00000000000779c3 */ /* 0x000e620000008800 */
[----:B------:R-:W-:Y:S02]  /*0680*/  UMOV UR6, 0x400 ;  /* 0x0000040000067882 */ /* 0x000fe40000000000 */
[----:B-1----:R-:W-:-:S04]  /*0690*/  ULEA UR6, UR7, UR6, 0x18 ;  /* 0x0000000607067291 */ /* 0x002fc8000f8ec0ff */
[----:B------:R-:W-:Y:S02]  /*06a0*/  ULEA UR6, UR4, UR6, 0x2 ;  /* 0x0000000604067291 */ /* 0x000fe4000f8e10ff */
[----:B------:R-:W-:-:S07]  /*06b0*/  UIADD3 UR4, UPT, UPT, UR4, 0x8, URZ ;  /* 0x0000000804047890 */ /* 0x000fce000fffe0ff */
[----:B------:R-:W1:Y:S04]  /*06c0*/  LDS R3, [UR6] ;  /* 0x00000006ff037984 */ /* 0x000e680008000800 */
[----:B------:R-:W2:Y:S04]  /*06d0*/  LDS R4, [UR6+0x4] ;  /* 0x00000406ff047984 */ /* 0x000ea80008000800 */
[----:B------:R-:W3:Y:S04]  /*06e0*/  LDS R6, [UR6+0x8] ;  /* 0x00000806ff067984 */ /* 0x000ee80008000800 */
[----:B------:R-:W4:Y:S04]  /*06f0*/  LDS R8, [UR6+0xc] ;  /* 0x00000c06ff087984 */ /* 0x000f280008000800 */
[----:B------:R-:W5:Y:S04]  /*0700*/  LDS R10, [UR6+0x10] ;  /* 0x00001006ff0a7984 */ /* 0x000f680008000800 */
[----:B------:R-:W0:Y:S04]  /*0710*/  LDS R12, [UR6+0x14] ;  /* 0x00001406ff0c7984 */ /* 0x000e280008000800 */
[----:B------:R-:W0:Y:S04]  /*0720*/  LDS R14, [UR6+0x18] ;  /* 0x00001806ff0e7984 */ /* 0x000e280008000800 */
[----:B------:R-:W0:Y:S01]  /*0730*/  LDS R16, [UR6+0x1c] ;  /* 0x00001c06ff107984 */ /* 0x000e220008000800 */
[----:B-1----:R-:W-:-:S04]  /*0740*/  FADD R3, R2, R3 ;  /* 0x0000000302037221 */ /* 0x002fc80000000000 */
[----:B--2---:R-:W-:-:S04]  /*0750*/  FADD R3, R3, R4 ;  /* 0x0000000403037221 */ /* 0x004fc80000000000 */
[----:B---3--:R-:W-:-:S04]  /*0760*/  FADD R3, R3, R6 ;  /* 0x0000000603037221 */ /* 0x008fc80000000000 */
[----:B----4-:R-:W-:-:S04]  /*0770*/  FADD R3, R3, R8 ;  /* 0x0000000803037221 */ /* 0x010fc80000000000 */
[----:B-----5:R-:W-:-:S04]  /*0780*/  FADD R3, R3, R10 ;  /* 0x0000000a03037221 */ /* 0x020fc80000000000 */
[----:B0-----:R-:W-:-:S04]  /*0790*/  FADD R3, R3, R12 ;  /* 0x0000000c03037221 */ /* 0x001fc80000000000 */
[----:B------:R-:W-:-:S04]  /*07a0*/  FADD R3, R3, R14 ;  /* 0x0000000e03037221 */ /* 0x000fc80000000000 */
[----:B------:R-:W-:-:S07]  /*07b0*/  FADD R2, R3, R16 ;  /* 0x0000001003027221 */ /* 0x000fce0000000000 */
.L_x_347:
        /* <DEDUP_REMOVED lines=13> */
[----:B------:R-:W0:Y:S01]  /*0890*/  LDS R8, [UR6+0xc] ;  /* 0x00000c06ff087984 */ /* 0x000e220008000800 */
[----:B-1----:R-:W-:-:S04]  /*08a0*/  FADD R3, R2, R3 ;  /* 0x0000000302037221 */ /* 0x002fc80000000000 */
[----:B--2---:R-:W-:-:S04]  /*08b0*/  FADD R3, R3, R4 ;  /* 0x0000000403037221 */ /* 0x004fc80000000000 */
[----:B---3--:R-:W-:-:S04]  /*08c0*/  FADD R3, R3, R6 ;  /* 0x0000000603037221 */ /* 0x008fc80000000000 */
[----:B0-----:R-:W-:-:S07]  /*08d0*/  FADD R2, R3, R8 ;  /* 0x0000000803027221 */ /* 0x001fce0000000000 */
.L_x_348:
[----:B------:R-:W-:Y:S05]  /*08e0*/  BRA.U !UP1, `(.L_x_344) ;  /* 0x00000001092c7547 */ /* 0x000fea000b800000 */
[----:B------:R-:W1:Y:S01]  /*08f0*/  S2UR UR7, SR_CgaCtaId ;  /* 0x00000000000779c3 */ /* 0x000e620000008800 */
[----:B------:R-:W-:Y:S01]  /*0900*/  UMOV UR6, 0x400 ;  /* 0x0000040000067882 */ /* 0x000fe20000000000 */
[----:B------:R-:W-:Y:S02]  /*0910*/  UIADD3 UR5, UPT, UPT, -UR5, URZ, URZ ;  /* 0x000000ff05057290 */ /* 0x000fe4000fffe1ff */
[----:B-1----:R-:W-:-:S04]  /*0920*/  ULEA UR6, UR7, UR6, 0x18 ;  /* 0x0000000607067291 */ /* 0x002fc8000f8ec0ff */
[----:B------:R-:W-:-:S12]  /*0930*/  ULEA UR4, UR4, UR6, 0x2 ;  /* 0x0000000604047291 */ /* 0x000fd8000f8e10ff */
.L_x_349:
[----:B------:R-:W0:Y:S01]  /*0940*/  LDS R3, [UR4] ;  /* 0x00000004ff037984 */ /* 0x000e220008000800 */
[----:B------:R-:W-:Y:S02]  /*0950*/  UIADD3 UR5, UPT, UPT, UR5, 0x1, URZ ;  /* 0x0000000105057890 */ /* 0x000fe4000fffe0ff */
[----:B------:R-:W-:Y:S02]  /*0960*/  UIADD3 UR4, UPT, UPT, UR4, 0x4, URZ ;  /* 0x0000000404047890 */ /* 0x000fe4000fffe0ff */
[----:B------:R-:W-:Y:S01]  /*0970*/  UISETP.NE.AND UP0, UPT, UR5, URZ, UPT ;  /* 0x000000ff0500728c */ /* 0x000fe2000bf05270 */
[----:B0-----:R-:W-:-:S08]  /*0980*/  FADD R2, R3, R2 ;  /* 0x0000000203027221 */ /* 0x001fd00000000000 */
[----:B------:R-:W-:Y:S05]  /*0990*/  BRA.U UP0, `(.L_x_349) ;  /* 0xfffffffd00e87547 */ /* 0x000fea000b83ffff */
.L_x_344:
[----:B------:R-:W0:Y:S01]  /*09a0*/  LDC.64 R4, c[0x0][0x390] ;  /* 0x0000e400ff047b82 */ /* 0x000e220000000a00 */
[----:B------:R-:W-:Y:S01]  /*09b0*/  F2FP.BF16.F32.PACK_AB R6, RZ, R2 ;  /* 0x00000002ff06723e */ /* 0x000fe200000010ff */
[----:B0-----:R-:W-:-:S05]  /*09c0*/  IMAD.WIDE.U32 R2, R0, 0x2, R4 ;  /* 0x0000000200027825 */ /* 0x001fca00078e0004 */
[----:B------:R-:W-:Y:S01]  /*09d0*/  STG.E.U16 desc[UR10][R2.64], R6 ;  /* 0x0000000602007986 */ /* 0x000fe2000c10150a */
[----:B------:R-:W-:Y:S05]  /*09e0*/  EXIT ;  /* 0x000000000000794d */ /* 0x000fea0003800000 */
.L_x_350:
        /* <DEDUP_REMOVED lines=9> */
.L_x_412:


//--------------------- .text._Z10kernel__mvPK13__nv_bfloat16S1_PS_ii --------------------------
	.section	.text._Z10kernel__mvPK13__nv_bfloat16S1_PS_ii,"ax",@progbits
	.align	128
        .global         _Z10kernel__mvPK13__nv_bfloat16S1_PS_ii
        .type           _Z10kernel__mvPK13__nv_bfloat16S1_PS_ii,@function
        .size           _Z10kernel__mvPK13__nv_bfloat16S1_PS_ii,(.L_x_413 - _Z10kernel__mvPK13__nv_bfloat16S1_PS_ii)
        .other          _Z10kernel__mvPK13__nv_bfloat16S1_PS_ii,@"STO_CUDA_ENTRY STV_DEFAULT"
_Z10kernel__mvPK13__nv_bfloat16S1_PS_ii:
.text._Z10kernel__mvPK13__nv_bfloat16S1_PS_ii:
[----:B------:R-:W-:Y:S01]  /*0000*/  LDC R1, c[0x0][0x37c] ;  /* 0x0000df00ff017b82 */ /* 0x000fe20000000800 */
[----:B------:R-:W0:Y:S07]  /*0010*/  S2R R9, SR_TID.X ;  /* 0x0000000000097919 */ /* 0x000e2e0000002100 */
[----:B------:R-:W0:Y:S01]  /*0020*/  S2UR UR5, SR_CTAID.X ;  /* 0x00000000000579c3 */ /* 0x000e220000002500 */
[----:B------:R-:W1:Y:S07]  /*0030*/  LDCU UR7, c[0x0][0x39c] ;  /* 0x00007380ff0777ac */ /* 0x000e6e0008000800 */
[----:B------:R-:W0:Y:S01]  /*0040*/  LDC R0, c[0x0][0x360] ;  /* 0x0000d800ff007b82 */ /* 0x000e220000000800 */
[----:B-1----:R-:W-:-:S04]  /*0050*/  ULEA.HI UR4, UR7, UR7, URZ, 0x1 ;  /* 0x0000000707047291 */ /* 0x002fc8000f8f08ff */
[----:B------:R-:W-:Y:S01]  /*0060*/  USHF.R.S32.HI UR4, URZ, 0x1, UR4 ;  /* 0x00000001ff047899 */ /* 0x000fe20008011404 */
[----:B0-----:R-:W-:-:S05]  /*0070*/  IMAD R0, R0, UR5, R9 ;  /* 0x0000000500007c24 */ /* 0x001fca000f8e0209 */
[----:B------:R-:W-:-:S13]  /*0080*/  ISETP.GE.U32.AND P0, PT, R0, UR4, PT ;  /* 0x0000000400007c0c */ /* 0x000fda000bf06070 */
[----:B------:R-:W-:Y:S05]  /*0090*/  @P0 EXIT ;  /* 0x000000000000094d */ /* 0x000fea0003800000 */
[----:B------:R-:W0:Y:S01]  /*00a0*/  S2R R8, SR_TID.Y ;  /* 0x0000000000087919 */ /* 0x000e220000002200 */
[----:B------:R-:W1:Y:S01]  /*00b0*/  LDCU UR4, c[0x0][0x398] ;  /* 0x00007300ff0477ac */ /* 0x000e620008000800 */
[----:B------:R-:W-:Y:S01]  /*00c0*/  BSSY.RECONVERGENT B0, `(.L_x_351) ;  /* 0x0000027000007945 */ /* 0x000fe20003800200 */
[----:B------:R-:W-:Y:S01]  /*00d0*/  CS2R R2, SRZ ;  /* 0x0000000000027805 */ /* 0x000fe2000001ff00 */
[----:B------:R-:W2:Y:S01]  /*00e0*/  LDCU.64 UR8, c[0x0][0x358] ;  /* 0x00006b00ff0877ac */ /* 0x000ea20008000a00 */
[----:B-1----:R-:W-:-:S04]  /*00f0*/  ULEA.HI UR4, UR4, UR4, URZ, 0x1 ;  /* 0x0000000404047291 */ /* 0x002fc8000f8f08ff */
[----:B------:R-:W-:-:S06]  /*0100*/  USHF.R.S32.HI UR4, URZ, 0x1, UR4 ;  /* 0x00000001ff047899 */ /* 0x000fcc0008011404 */
[----:B0-----:R-:W-:-:S13]  /*0110*/  ISETP.GE.U32.AND P0, PT, R8, UR4, PT ;  /* 0x0000000408007c0c */ /* 0x001fda000bf06070 */
[----:B--2---:R-:W-:Y:S05]  /*0120*/  @P0 BRA `(.L_x_352) ;  /* 0x0000000000800947 */ /* 0x004fea0003800000 */
[----:B------:R-:W0:Y:S01]  /*0130*/  LDC R10, c[0x0][0x364] ;  /* 0x0000d900ff0a7b82 */ /* 0x000e220000000800 */
[----:B------:R-:W-:Y:S02]  /*0140*/  MOV R11, R8 ;  /* 0x00000008000b7202 */ /* 0x000fe40000000f00 */
[----:B------:R-:W-:-:S05]  /*0150*/  CS2R R2, SRZ ;  /* 0x0000000000027805 */ /* 0x000fca000001ff00 */
[----:B------:R-:W1:Y:S08]  /*0160*/  LDC.64 R4, c[0x0][0x380] ;  /* 0x0000e000ff047b82 */ /* 0x000e700000000a00 */
[----:B------:R-:W2:Y:S02]  /*0170*/  LDC.64 R6, c[0x0][0x388] ;  /* 0x0000e200ff067b82 */ /* 0x000ea40000000a00 */
.L_x_353:
[----:B------:R-:W-:-:S05]  /*0180*/  IMAD R14, R11, UR7, RZ ;  /* 0x000000070b0e7c24 */ /* 0x000fca000f8e02ff */
[C---:B------:R-:W-:Y:S02]  /*0190*/  LOP3.LUT R13, R14.reuse, 0x7fffffff, RZ, 0xc0, !PT ;  /* 0x7fffffff0e0d7812 */ /* 0x040fe400078ec0ff */
[----:B------:R-:W-:Y:S02]  /*01a0*/  LEA R17, R14, UR7, 0x1 ;  /* 0x000000070e117c11 */ /* 0x000fe4000f8e08ff */
[----:B------:R-:W-:Y:S01]  /*01b0*/  IADD3 R15, PT, PT, R0, R13, RZ ;  /* 0x0000000d000f7210 */ /* 0x000fe20007ffe0ff */
[----:B-1----:R-:W-:Y:S01]  /*01c0*/  IMAD.WIDE.U32 R12, R11, 0x4, R4 ;  /* 0x000000040b0c7825 */ /* 0x002fe200078e0004 */
[----:B------:R-:W-:-:S03]  /*01d0*/  LEA.HI R17, R17, R0, RZ, 0x1f ;  /* 0x0000000011117211 */ /* 0x000fc600078ff8ff */
[--C-:B--2---:R-:W-:Y:S02]  /*01e0*/  IMAD.WIDE.U32 R14, R15, 0x4, R6.reuse ;  /* 0x000000040f0e7825 */ /* 0x104fe400078e0006 */
[----:B------:R-:W2:Y:S02]  /*01f0*/  LDG.E R12, desc[UR8][R12.64] ;  /* 0x000000080c0c7981 */ /* 0x000ea4000c1e1900 */
[----:B------:R-:W-:Y:S02]  /*0200*/  IMAD.WIDE.U32 R16, R17, 0x4, R6 ;  /* 0x0000000411107825 */ /* 0x000fe400078e0006 */
[----:B------:R-:W3:Y:S04]  /*0210*/  LDG.E R14, desc[UR8][R14.64] ;  /* 0x000000080e0e7981 */ /* 0x000ee8000c1e1900 */
[----:B------:R-:W4:Y:S01]  /*0220*/  LDG.E R16, desc[UR8][R16.64] ;  /* 0x0000000810107981 */ /* 0x000f22000c1e1900 */
[----:B0-----:R-:W-:-:S04]  /*0230*/  IADD3 R11, PT, PT, R10, R11, RZ ;  /* 0x0000000b0a0b7210 */ /* 0x001fc80007ffe0ff */
[----:B------:R-:W-:Y:S02]  /*0240*/  ISETP.GE.U32.AND P0, PT, R11, UR4, PT ;  /* 0x000000040b007c0c */ /* 0x000fe4000bf06070 */
[----:B--2---:R-:W-:Y:S01]  /*0250*/  SHF.L.U32 R18, R12, 0x10, RZ ;  /* 0x000000100c127819 */ /* 0x004fe200000006ff */
[C---:B---3--:R-:W-:Y:S01]  /*0260*/  IMAD.U32 R21, R14.reuse, 0x10000, RZ ;  /* 0x000100000e157824 */ /* 0x048fe200078e00ff */
[----:B------:R-:W-:-:S03]  /*0270*/  PRMT R19, R14, 0x7632, R19 ;  /* 0x000076320e137816 */ /* 0x000fc60000000013 */
[--C-:B------:R-:W-:Y:S01]  /*0280*/  FFMA R21, R18, R21, R2.reuse ;  /* 0x0000001512157223 */ /* 0x100fe20000000002 */
[----:B------:R-:W-:Y:S01]  /*0290*/  PRMT R2, R12, 0x7632, R2 ;  /* 0x000076320c027816 */ /* 0x000fe20000000002 */
[C---:B----4-:R-:W-:Y:S01]  /*02a0*/  IMAD.U32 R13, R16.reuse, 0x10000, RZ ;  /* 0x00010000100d7824 */ /* 0x050fe200078e00ff */
[----:B------:R-:W-:Y:S02]  /*02b0*/  PRMT R20, R16, 0x7632, R20 ;  /* 0x0000763210147816 */ /* 0x000fe40000000014 */
[----:B------:R-:W-:Y:S02]  /*02c0*/  SHF.L.U32 R19, R19, 0x10, RZ ;  /* 0x0000001013137819 */ /* 0x000fe400000006ff */
[----:B------:R-:W-:Y:S02]  /*02d0*/  SHF.L.U32 R12, R2, 0x10, RZ ;  /* 0x00000010020c7819 */ /* 0x000fe400000006ff */
[----:B------:R-:W-:Y:S01]  /*02e0*/  SHF.L.U32 R15, R20, 0x10, RZ ;  /* 0x00000010140f7819 */ /* 0x000fe200000006ff */
[----:B------:R-:W-:-:S02]  /*02f0*/  FFMA R18, R18, R19, R3 ;  /* 0x0000001312127223 */ /* 0x000fc40000000003 */
[C---:B------:R-:W-:Y:S02]  /*0300*/  FFMA R2, R12.reuse, R13, R21 ;  /* 0x0000000d0c027223 */ /* 0x040fe40000000015 */
[----:B------:R-:W-:Y:S01]  /*0310*/  FFMA R3, R12, R15, R18 ;  /* 0x0000000f0c037223 */ /* 0x000fe20000000012 */
[----:B------:R-:W-:Y:S06]  /*0320*/  @!P0 BRA `(.L_x_353) ;  /* 0xfffffffc00948947 */ /* 0x000fec000383ffff */
.L_x_352:
[----:B------:R-:W-:Y:S05]  /*0330*/  BSYNC.RECONVERGENT B0 ;  /* 0x0000000000007941 */ /* 0x000fea0003800200 */
.L_x_351:
[----:B------:R-:W0:Y:S01]  /*0340*/  LDC R6, c[0x0][0x364] ;  /* 0x0000d900ff067b82 */ /* 0x000e220000000800 */
[----:B------:R-:W-:Y:S01]  /*0350*/  UMOV UR5, 0x400 ;  /* 0x0000040000057882 */ /* 0x000fe20000000000 */
[----:B------:R-:W-:-:S06]  /*0360*/  ISETP.NE.AND P0, PT, R8, RZ, PT ;  /* 0x000000ff0800720c */ /* 0x000fcc0003f05270 */
[----:B------:R-:W1:Y:S01]  /*0370*/  S2UR UR6, SR_CgaCtaId ;  /* 0x00000000000679c3 */ /* 0x000e620000008800 */
[----:B0-----:R-:W-:-:S05]  /*0380*/  IMAD R9, R9, R6, RZ ;  /* 0x0000000609097224 */ /* 0x001fca00078e02ff */
[----:B------:R-:W-:Y:S01]  /*0390*/  IADD3 R4, PT, PT, R9, R8, RZ ;  /* 0x0000000809047210 */ /* 0x000fe20007ffe0ff */
[----:B-1----:R-:W-:-:S06]  /*03a0*/  ULEA UR5, UR6, UR5, 0x18 ;  /* 0x0000000506057291 */ /* 0x002fcc000f8ec0ff */
[----:B------:R-:W-:-:S05]  /*03b0*/  LEA R4, R4, UR5, 0x3 ;  /* 0x0000000504047c11 */ /* 0x000fca000f8e18ff */
[----:B------:R0:W-:Y:S01]  /*03c0*/  STS.64 [R4], R2 ;  /* 0x0000000204007388 */ /* 0x0001e20000000a00 */
[----:B------:R-:W-:Y:S06]  /*03d0*/  BAR.SYNC.DEFER_BLOCKING 0x0 ;  /* 0x0000000000007b1d */ /* 0x000fec0000010000 */
[----:B------:R-:W-:Y:S05]  /*03e0*/  @P0 EXIT ;  /* 0x000000000000094d */ /* 0x000fea0003800000 */
[----:B------:R-:W-:-:S13]  /*03f0*/  ISETP.GE.U32.AND P0, PT, R6, 0x2, PT ;  /* 0x000000020600780c */ /* 0x000fda0003f06070 */
[----:B------:R-:W-:Y:S05]  /*0400*/  @!P0 BRA `(.L_x_354) ;  /* 0x0000000400448947 */ /* 0x000fea0003800000 */
[----:B0-----:R-:W-:Y:S01]  /*0410*/  IADD3 R4, PT, PT, R6, -0x2, RZ ;  /* 0xfffffffe06047810 */ /* 0x001fe20007ffe0ff */
[----:B------:R-:W-:-:S03]  /*0420*/  UMOV UR4, 0x1 ;  /* 0x0000000100047882 */ /* 0x000fc60000000000 */
[----:B------:R-:W-:Y:S01]  /*0430*/  ISETP.GE.U32.AND P0, PT, R4, 0x7, PT ;  /* 0x000000070400780c */ /* 0x000fe20003f06070 */
[----:B------:R-:W-:-:S05]  /*0440*/  VIADD R4, R6, 0xffffffff ;  /* 0xffffffff06047836 */ /* 0x000fca0000000000 */
[----:B------:R-:W-:-:S07]  /*0450*/  LOP3.LUT R24, R4, 0x7, RZ, 0xc0, !PT ;  /* 0x0000000704187812 */ /* 0x000fce00078ec0ff */
[----:B------:R-:W-:Y:S05]  /*0460*/  @!P0 BRA `(.L_x_355) ;  /* 0x00000000008c8947 */ /* 0x000fea0003800000 */
[----:B------:R-:W-:Y:S01]  /*0470*/  LEA R5, R9, UR5, 0x3 ;  /* 0x0000000509057c11 */ /* 0x000fe2000f8e18ff */
[----:B------:R-:W-:Y:S01]  /*0480*/  UMOV UR4, URZ ;  /* 0x000000ff00047c82 */ /* 0x000fe20008000000 */
[----:B------:R-:W-:Y:S02]  /*0490*/  LOP3.LUT R8, R4, 0xfffffff8, RZ, 0xc0, !PT ;  /* 0xfffffff804087812 */ /* 0x000fe400078ec0ff */
[----:B------:R-:W-:Y:S02]  /*04a0*/  IADD3 R5, PT, PT, R5, 0x20, RZ ;  /* 0x0000002005057810 */ /* 0x000fe40007ffe0ff */
[----:B------:R-:W-:-:S07]  /*04b0*/  IADD3 R8, PT, PT, -R8, RZ, RZ ;  /* 0x000000ff08087210 */ /* 0x000fce0007ffe1ff */
.L_x_356:
[----:B------:R-:W0:Y:S01]  /*04c0*/  LDS.64 R22, [R5+-0x18] ;  /* 0xffffe80005167984 */ /* 0x000e220000000a00 */
[----:B------:R-:W-:Y:S01]  /*04d0*/  IADD3 R8, PT, PT, R8, 0x8, RZ ;  /* 0x0000000808087810 */ /* 0x000fe20007ffe0ff */
[----:B------:R-:W-:Y:S02]  /*04e0*/  UIADD3 UR4, UPT, UPT, UR4, 0x8, URZ ;  /* 0x0000000804047890 */ /* 0x000fe4000fffe0ff */
[----:B------:R-:W1:Y:S01]  /*04f0*/  LDS.64 R20, [R5+-0x10] ;  /* 0xfffff00005147984 */ /* 0x000e620000000a00 */
[----:B------:R-:W-:-:S03]  /*0500*/  ISETP.NE.AND P0, PT, R8, RZ, PT ;  /* 0x000000ff0800720c */ /* 0x000fc60003f05270 */
[----:B------:R-:W2:Y:S04]  /*0510*/  LDS.64 R18, [R5+-0x8] ;  /* 0xfffff80005127984 */ /* 0x000ea80000000a00 */
[----:B------:R-:W3:Y:S04]  /*0520*/  LDS.64 R16, [R5] ;  /* 0x0000000005107984 */ /* 0x000ee80000000a00 */
[----:B------:R-:W4:Y:S04]  /*0530*/  LDS.64 R14, [R5+0x8] ;  /* 0x00000800050e7984 */ /* 0x000f280000000a00 */
[----:B------:R-:W5:Y:S04]  /*0540*/  LDS.64 R12, [R5+0x10] ;  /* 0x00001000050c7984 */ /* 0x000f680000000a00 */
[----:B------:R-:W5:Y:S04]  /*0550*/  LDS.64 R10, [R5+0x18] ;  /* 0x00001800050a7984 */ /* 0x000f680000000a00 */
[----:B------:R0:W5:Y:S02]  /*0560*/  LDS.64 R6, [R5+0x20] ;  /* 0x0000200005067984 */ /* 0x0001640000000a00 */
[----:B0-----:R-:W-:-:S02]  /*0570*/  VIADD R5, R5, 0x40 ;  /* 0x0000004005057836 */ /* 0x001fc40000000000 */
[----:B------:R-:W-:Y:S01]  /*0580*/  FADD R25, R22, R2 ;  /* 0x0000000216197221 */ /* 0x000fe20000000000 */
[----:B------:R-:W-:-:S03]  /*0590*/  FADD R2, R23, R3 ;  /* 0x0000000317027221 */ /* 0x000fc60000000000 */
[----:B-1----:R-:W-:Y:S01]  /*05a0*/  FADD R25, R25, R20 ;  /* 0x0000001419197221 */ /* 0x002fe20000000000 */
[----:B------:R-:W-:-:S03]  /*05b0*/  FADD R2, R2, R21 ;  /* 0x0000001502027221 */ /* 0x000fc60000000000 */
[----:B--2---:R-:W-:Y:S01]  /*05c0*/  FADD R25, R25, R18 ;  /* 0x0000001219197221 */ /* 0x004fe20000000000 */
[----:B------:R-:W-:-:S03]  /*05d0*/  FADD R2, R2, R19 ;  /* 0x0000001302027221 */ /* 0x000fc60000000000 */
[----:B---3--:R-:W-:Y:S01]  /*05e0*/  FADD R25, R25, R16 ;  /* 0x0000001019197221 */ /* 0x008fe20000000000 */
[----:B------:R-:W-:-:S03]  /*05f0*/  FADD R2, R2, R17 ;  /* 0x0000001102027221 */ /* 0x000fc60000000000 */
[----:B----4-:R-:W-:Y:S01]  /*0600*/  FADD R25, R25, R14 ;  /* 0x0000000e19197221 */ /* 0x010fe20000000000 */
[----:B------:R-:W-:-:S03]  /*0610*/  FADD R2, R2, R15 ;  /* 0x0000000f02027221 */ /* 0x000fc60000000000 */
[----:B-----5:R-:W-:Y:S01]  /*0620*/  FADD R25, R25, R12 ;  /* 0x0000000c19197221 */ /* 0x020fe20000000000 */
[----:B------:R-:W-:-:S03]  /*0630*/  FADD R2, R2, R13 ;  /* 0x0000000d02027221 */ /* 0x000fc60000000000 */
[----:B------:R-:W-:Y:S01]  /*0640*/  FADD R25, R25, R10 ;  /* 0x0000000a19197221 */ /* 0x000fe20000000000 */
[----:B------:R-:W-:-:S03]  /*0650*/  FADD R10, R2, R11 ;  /* 0x0000000b020a7221 */ /* 0x000fc60000000000 */
[----:B------:R-:W-:Y:S01]  /*0660*/  FADD R2, R25, R6 ;  /* 0x0000000619027221 */ /* 0x000fe20000000000 */
[----:B------:R-:W-:Y:S01]  /*0670*/  FADD R3, R10, R7 ;  /* 0x000000070a037221 */ /* 0x000fe20000000000 */
[----:B------:R-:W-:Y:S06]  /*0680*/  @P0 BRA `(.L_x_356) ;  /* 0xfffffffc008c0947 */ /* 0x000fec000383ffff */
[----:B------:R-:W-:-:S12]  /*0690*/  UIADD3 UR4, UPT, UPT, UR4, 0x1, URZ ;  /* 0x0000000104047890 */ /* 0x000fd8000fffe0ff */
.L_x_355:
[----:B------:R-:W-:-:S13]  /*06a0*/  ISETP.NE.AND P0, PT, R24, RZ, PT ;  /* 0x000000ff1800720c */ /* 0x000fda0003f05270 */
[----:B------:R-:W-:Y:S05]  /*06b0*/  @!P0 BRA `(.L_x_354) ;  /* 0x0000000000988947 */ /* 0x000fea0003800000 */
[----:B------:R-:W-:Y:S02]  /*06c0*/  ISETP.GE.U32.AND P0, PT, R24, 0x4, PT ;  /* 0x000000041800780c */ /* 0x000fe40003f06070 */
[----:B------:R-:W-:-:S04]  /*06d0*/  LOP3.LUT R8, R4, 0x3, RZ, 0xc0, !PT ;  /* 0x0000000304087812 */ /* 0x000fc800078ec0ff */
[----:B------:R-:W-:-:S07]  /*06e0*/  ISETP.NE.AND P1, PT, R8, RZ, PT ;  /* 0x000000ff0800720c */ /* 0x000fce0003f25270 */
[----:B------:R-:W-:Y:S06]  /*06f0*/  @!P0 BRA `(.L_x_357) ;  /* 0x00000000003c8947 */ /* 0x000fec0003800000 */
[----:B------:R-:W-:Y:S01]  /*0700*/  IADD3 R5, PT, PT, R9, UR4, RZ ;  /* 0x0000000409057c10 */ /* 0x000fe2000fffe0ff */
[----:B------:R-:W-:-:S03]  /*0710*/  UIADD3 UR4, UPT, UPT, UR4, 0x4, URZ ;  /* 0x0000000404047890 */ /* 0x000fc6000fffe0ff */
[----:B------:R-:W-:-:S05]  /*0720*/  LEA R5, R5, UR5, 0x3 ;  /* 0x0000000505057c11 */ /* 0x000fca000f8e18ff */
[----:B------:R-:W0:Y:S04]  /*0730*/  LDS.64 R12, [R5] ;  /* 0x00000000050c7984 */ /* 0x000e280000000a00 */
[----:B------:R-:W1:Y:S04]  /*0740*/  LDS.64 R16, [R5+0x8] ;  /* 0x0000080005107984 */ /* 0x000e680000000a00 */
[----:B------:R-:W2:Y:S04]  /*0750*/  LDS.64 R6, [R5+0x10] ;  /* 0x0000100005067984 */ /* 0x000ea80000000a00 */
[----:B------:R-:W3:Y:S01]  /*0760*/  LDS.64 R10, [R5+0x18] ;  /* 0x00001800050a7984 */ /* 0x000ee20000000a00 */
[----:B0-----:R-:W-:Y:S01]  /*0770*/  FADD R15, R2, R12 ;  /* 0x0000000c020f7221 */ /* 0x001fe20000000000 */
[----:B------:R-:W-:-:S03]  /*0780*/  FADD R2, R3, R13 ;  /* 0x0000000d03027221 */ /* 0x000fc60000000000 */
[----:B-1----:R-:W-:Y:S01]  /*0790*/  FADD R15, R15, R16 ;  /* 0x000000100f0f7221 */ /* 0x002fe20000000000 */
[----:B------:R-:W-:-:S03]  /*07a0*/  FADD R2, R2, R17 ;  /* 0x0000001102027221 */ /* 0x000fc60000000000 */
[----:B--2---:R-:W-:Y:S01]  /*07b0*/  FADD R15, R15, R6 ;  /* 0x000000060f0f7221 */ /* 0x004fe20000000000 */
[----:B------:R-:W-:-:S03]  /*07c0*/  FADD R6, R2, R7 ;  /* 0x0000000702067221 */ /* 0x000fc60000000000 */
[----:B---3--:R-:W-:Y:S01]  /*07d0*/  FADD R2, R15, R10 ;  /* 0x0000000a0f027221 */ /* 0x008fe20000000000 */
[----:B------:R-:W-:-:S07]  /*07e0*/  FADD R3, R6, R11 ;  /* 0x0000000b06037221 */ /* 0x000fce0000000000 */
.L_x_357:
[----:B------:R-:W-:Y:S05]  /*07f0*/  @!P1 BRA `(.L_x_354) ;  /* 0x0000000000489947 */ /* 0x000fea0003800000 */
[----:B------:R-:W-:Y:S02]  /*0800*/  ISETP.NE.AND P0, PT, R8, 0x1, PT ;  /* 0x000000010800780c */ /* 0x000fe40003f05270 */
[----:B------:R-:W-:-:S04]  /*0810*/  LOP3.LUT R4, R4, 0x1, RZ, 0xc0, !PT ;  /* 0x0000000104047812 */ /* 0x000fc800078ec0ff */
[----:B------:R-:W-:-:S07]  /*0820*/  ISETP.NE.U32.AND P1, PT, R4, 0x1, PT ;  /* 0x000000010400780c */ /* 0x000fce0003f25070 */
[----:B------:R-:W-:Y:S06]  /*0830*/  @!P0 BRA `(.L_x_358) ;  /* 0x0000000000248947 */ /* 0x000fec0003800000 */
[----:B------:R-:W-:Y:S01]  /*0840*/  IADD3 R4, PT, PT, R9, UR4, RZ ;  /* 0x0000000409047c10 */ /* 0x000fe2000fffe0ff */
[----:B------:R-:W-:-:S03]  /*0850*/  UIADD3 UR4, UPT, UPT, UR4, 0x2, URZ ;  /* 0x0000000204047890 */ /* 0x000fc6000fffe0ff */
[----:B------:R-:W-:-:S05]  /*0860*/  LEA R4, R4, UR5, 0x3 ;  /* 0x0000000504047c11 */ /* 0x000fca000f8e18ff */
[----:B------:R-:W0:Y:S04]  /*0870*/  LDS.64 R6, [R4] ;  /* 0x0000000004067984 */ /* 0x000e280000000a00 */
[----:B------:R-:W1:Y:S01]  /*0880*/  LDS.64 R10, [R4+0x8] ;  /* 0x00000800040a7984 */ /* 0x000e620000000a00 */
[----:B0-----:R-:W-:Y:S01]  /*0890*/  FADD R5, R2, R6 ;  /* 0x0000000602057221 */ /* 0x001fe20000000000 */
[----:B------:R-:W-:-:S03]  /*08a0*/  FADD R6, R3, R7 ;  /* 0x0000000703067221 */ /* 0x000fc60000000000 */
[----:B-1----:R-:W-:Y:S01]  /*08b0*/  FADD R2, R5, R10 ;  /* 0x0000000a05027221 */ /* 0x002fe20000000000 */
[----:B------:R-:W-:-:S07]  /*08c0*/  FADD R3, R6, R11 ;  /* 0x0000000b06037221 */ /* 0x000fce0000000000 */
.L_x_358:
[----:B------:R-:W-:-:S04]  /*08d0*/  @!P1 IADD3 R9, PT, PT, R9, UR4, RZ ;  /* 0x0000000409099c10 */ /* 0x000fc8000fffe0ff */
[----:B------:R-:W-:-:S06]  /*08e0*/  @!P1 LEA R9, R9, UR5, 0x3 ;  /* 0x0000000509099c11 */ /* 0x000fcc000f8e18ff */
[----:B------:R-:W0:Y:S02]  /*08f0*/  @!P1 LDS.64 R8, [R9] ;  /* 0x0000000009089984 */ /* 0x000e240000000a00 */
[----:B0-----:R-:W-:Y:S01]  /*0900*/  @!P1 FADD R2, R2, R8 ;  /* 0x0000000802029221 */ /* 0x001fe20000000000 */
[----:B------:R-:W-:-:S07]  /*0910*/  @!P1 FADD R3, R3, R9 ;  /* 0x0000000903039221 */ /* 0x000fce0000000000 */
.L_x_354:
[----:B0-----:R-:W0:Y:S01]  /*0920*/  LDC.64 R4, c[0x0][0x390] ;  /* 0x0000e400ff047b82 */ /* 0x001e220000000a00 */
[----:B------:R-:W-:Y:S01]  /*0930*/  F2FP.BF16.F32.PACK_AB R7, R3, R2 ;  /* 0x000000020307723e */ /* 0x000fe200000010ff */
[----:B0-----:R-:W-:-:S05]  /*0940*/  IMAD.WIDE.U32 R2, R0, 0x4, R4 ;  /* 0x0000000400027825 */ /* 0x001fca00078e0004 */
[----:B------:R-:W-:Y:S01]  /*0950*/  STG.E desc[UR8][R2.64], R7 ;  /* 0x0000000702007986 */ /* 0x000fe2000c101908 */
[----:B------:R-:W-:Y:S05]  /*0960*/  EXIT ;  /* 0x000000000000794d */ /* 0x000fea0003800000 */
.L_x_359:
        /* <DEDUP_REMOVED lines=9> */
.L_x_413:


//--------------------- .text._Z19kernel__copy_binaryPKjPK13__nv_bfloat16PS1_mm --------------------------
	.section	.text._Z19kernel__copy_binaryPKjPK13__nv_bfloat16PS1_mm,"ax",@progbits
	.align	128
        .global         _Z19kernel__copy_binaryPKjPK13__nv_bfloat16PS1_mm
        .type           _Z19kernel__copy_binaryPKjPK13__nv_bfloat16PS1_mm,@function
        .size           _Z19kernel__copy_binaryPKjPK13__nv_bfloat16PS1_mm,(.L_x_386 - _Z19kernel__copy_binaryPKjPK13__nv_bfloat16PS1_mm)
        .other          _Z19kernel__copy_binaryPKjPK13__nv_bfloat16PS1_mm,@"STO_CUDA_ENTRY STV_DEFAULT"
_Z19kernel__copy_binaryPKjPK13__nv_bfloat16PS1_mm:
.text._Z19kernel__copy_binaryPKjPK13__nv_bfloat16PS1_mm:
[----:B------:R-:W-:Y:S01]  /*0000*/  LDC R1, c[0x0][0x37c] ;  /* 0x0000df00ff017b82 */ /* 0x000fe20000000800 */
[----:B------:R-:W0:Y:S07]  /*0010*/  S2R R11, SR_TID.X ;  /* 0x00000000000b7919 */ /* 0x000e2e0000002100 */
[----:B------:R-:W0:Y:S01]  /*0020*/  S2UR UR4, SR_CTAID.X ;  /* 0x00000000000479c3 */ /* 0x000e220000002500 */
[----:B------:R-:W1:Y:S01]  /*0030*/  LDCU.64 UR6, c[0x0][0x398] ;  /* 0x00007300ff0677ac */ /* 0x000e620008000a00 */
[----:B------:R-:W2:Y:S06]  /*0040*/  LDCU UR8, c[0x0][0x3a0] ;  /* 0x00007400ff0877ac */ /* 0x000eac0008000800 */
[----:B------:R-:W0:Y:S01]  /*0050*/  LDC R0, c[0x0][0x360] ;  /* 0x0000d800ff007b82 */ /* 0x000e220000000800 */
[----:B------:R-:W3:Y:S01]  /*0060*/  LDCU UR5, c[0x0][0x370] ;  /* 0x00006e00ff0577ac */ /* 0x000ee20008000800 */
[----:B------:R-:W4:Y:S01]  /*0070*/  LDCU.64 UR14, c[0x0][0x398] ;  /* 0x00007300ff0e77ac */ /* 0x000f220008000a00 */
[----:B------:R-:W0:Y:S02]  /*0080*/  LDCU.64 UR10, c[0x0][0x388] ;  /* 0x00007100ff0a77ac */ /* 0x000e240008000a00 */
[C---:B0-----:R-:W-:Y:S01]  /*0090*/  IMAD R11, R0.reuse, UR4, R11 ;  /* 0x00000004000b7c24 */ /* 0x041fe2000f8e020b */
[----:B------:R-:W0:Y:S01]  /*00a0*/  LDCU UR4, c[0x0][0x3a4] ;  /* 0x00007480ff0477ac */ /* 0x000e220008000800 */
[----:B---3--:R-:W-:-:S03]  /*00b0*/  IMAD R0, R0, UR5, RZ ;  /* 0x0000000500007c24 */ /* 0x008fc6000f8e02ff */
[----:B-1----:R-:W-:-:S04]  /*00c0*/  ISETP.GE.U32.AND P0, PT, R11, UR6, PT ;  /* 0x000000060b007c0c */ /* 0x002fc8000bf06070 */
[----:B------:R-:W-:Y:S01]  /*00d0*/  ISETP.GE.U32.AND.EX P0, PT, RZ, UR7, PT, P0 ;  /* 0x00000007ff007c0c */ /* 0x000fe2000bf06100 */
[----:B------:R-:W1:-:S12]  /*00e0*/  LDCU.64 UR6, c[0x0][0x380] ;  /* 0x00007000ff0677ac */ /* 0x000e580008000a00 */
[----:B012-4-:R-:W-:Y:S05]  /*00f0*/  @P0 EXIT ;  /* 0x000000000000094d */ /* 0x017fea0003800000 */
[----:B------:R-:W0:Y:S01]  /*0100*/  LDC.64 R12, c[0x0][0x358] ;  /* 0x0000d600ff0c7b82 */ /* 0x000e220000000a00 */
[----:B------:R-:W-:Y:S02]  /*0110*/  IMAD.MOV.U32 R14, RZ, RZ, R11 ;  /* 0x000000ffff0e7224 */ /* 0x000fe400078e000b */
[----:B------:R-:W-:-:S05]  /*0120*/  IMAD.MOV.U32 R10, RZ, RZ, RZ ;  /* 0x000000ffff0a7224 */ /* 0x000fca00078e00ff */
[----:B------:R-:W1:Y:S02]  /*0130*/  LDC.64 R2, c[0x0][0x390] ;  /* 0x0000e400ff027b82 */ /* 0x000e640000000a00 */
.L_x_362:
[----:B0-----:R-:W-:Y:S02]  /*0140*/  R2UR UR12, R12 ;  /* 0x000000000c0c72ca */ /* 0x001fe400000e0000 */
[----:B------:R-:W-:Y:S02]  /*0150*/  R2UR UR13, R13 ;  /* 0x000000000d0d72ca */ /* 0x000fe400000e0000 */
[----:B--2---:R-:W-:-:S04]  /*0160*/  LEA R4, P0, R14, UR6, 0x2 ;  /* 0x000000060e047c11 */ /* 0x004fc8000f8010ff */
[----:B------:R-:W-:-:S07]  /*0170*/  LEA.HI.X R5, R14, UR7, R10, 0x2, P0 ;  /* 0x000000070e057c11 */ /* 0x000fce00080f140a */
[----:B------:R0:W5:Y:S01]  /*0180*/  LDG.E R25, desc[UR12][R4.64] ;  /* 0x0000000c04197981 */ /* 0x000162000c1e1900 */
[----:B------:R-:W-:-:S09]  /*0190*/  UISETP.NE.U32.AND UP0, UPT, UR4, URZ, UPT ;  /* 0x000000ff0400728c */ /* 0x000fd2000bf05070 */
[----:B------:R-:W-:Y:S05]  /*01a0*/  BRA.U UP0, `(.L_x_360) ;  /* 0x0000000100507547 */ /* 0x000fea000b800000 */
[----:B------:R-:W2:Y:S01]  /*01b0*/  I2F.U32.RP R6, UR8 ;  /* 0x0000000800067d06 */ /* 0x000ea20008209000 */
[----:B------:R-:W-:-:S07]  /*01c0*/  ISETP.NE.U32.AND P2, PT, RZ, UR8, PT ;  /* 0x00000008ff007c0c */ /* 0x000fce000bf45070 */
[----:B--2---:R-:W0:Y:S02]  /*01d0*/  MUFU.RCP R6, R6 ;  /* 0x0000000600067308 */ /* 0x004e240000001000 */
[----:B0-----:R-:W-:-:S06]  /*01e0*/  VIADD R4, R6, 0xffffffe ;  /* 0x0ffffffe06047836 */ /* 0x001fcc0000000000 */
[----:B------:R0:W2:Y:S02]  /*01f0*/  F2I.FTZ.U32.TRUNC.NTZ R5, R4 ;  /* 0x0000000400057305 */ /* 0x0000a4000021f000 */
[----:B0-----:R-:W-:Y:S02]  /*0200*/  IMAD.MOV.U32 R4, RZ, RZ, RZ ;  /* 0x000000ffff047224 */ /* 0x001fe400078e00ff */
[----:B--2---:R-:W-:-:S04]  /*0210*/  IMAD.MOV R7, RZ, RZ, -R5 ;  /* 0x000000ffff077224 */ /* 0x004fc800078e0a05 */
[----:B------:R-:W-:-:S04]  /*0220*/  IMAD R7, R7, UR8, RZ ;  /* 0x0000000807077c24 */ /* 0x000fc8000f8e02ff */
[----:B------:R-:W-:-:S06]  /*0230*/  IMAD.HI.U32 R5, R5, R7, R4 ;  /* 0x0000000705057227 */ /* 0x000fcc00078e0004 */
[----:B------:R-:W-:-:S04]  /*0240*/  IMAD.HI.U32 R4, R5, R14, RZ ;  /* 0x0000000e05047227 */ /* 0x000fc800078e00ff */
[----:B------:R-:W-:-:S04]  /*0250*/  IMAD.MOV R5, RZ, RZ, -R4 ;  /* 0x000000ffff057224 */ /* 0x000fc800078e0a04 */
[----:B------:R-:W-:-:S05]  /*0260*/  IMAD R5, R5, UR8, R14 ;  /* 0x0000000805057c24 */ /* 0x000fca000f8e020e */
[----:B------:R-:W-:-:S13]  /*0270*/  ISETP.GE.U32.AND P0, PT, R5, UR8, PT ;  /* 0x0000000805007c0c */ /* 0x000fda000bf06070 */
[----:B------:R-:W-:Y:S02]  /*0280*/  @P0 VIADD R5, R5, -UR8 ;  /* 0x8000000805050c36 */ /* 0x000fe40008000000 */
[----:B------:R-:W-:-:S03]  /*0290*/  @P0 VIADD R4, R4, 0x1 ;  /* 0x0000000104040836 */ /* 0x000fc60000000000 */
[----:B------:R-:W-:Y:S01]  /*02a0*/  ISETP.GE.U32.AND P1, PT, R5, UR8, PT ;  /* 0x0000000805007c0c */ /* 0x000fe2000bf26070 */
[----:B------:R-:W-:-:S12]  /*02b0*/  IMAD.MOV.U32 R5, RZ, RZ, RZ ;  /* 0x000000ffff057224 */ /* 0x000fd800078e00ff */
[----:B------:R-:W-:Y:S01]  /*02c0*/  @P1 VIADD R4, R4, 0x1 ;  /* 0x0000000104041836 */ /* 0x000fe20000000000 */
[----:B------:R-:W-:Y:S01]  /*02d0*/  @!P2 LOP3.LUT R4, RZ, UR8, RZ, 0x33, !PT ;  /* 0x00000008ff04ac12 */ /* 0x000fe2000f8e33ff */
[----:B------:R-:W-:Y:S06]  /*02e0*/  BRA `(.L_x_361) ;  /* 0x00000000000c7947 */ /* 0x000fec0003800000 */
.L_x_360:
[----:B------:R-:W-:Y:S01]  /*02f0*/  IMAD.MOV.U32 R7, RZ, RZ, R14 ;  /* 0x000000ffff077224 */ /* 0x000fe200078e000e */
[----:B------:R-:W-:-:S07]  /*0300*/  MOV R6, 0x320 ;  /* 0x0000032000067802 */ /* 0x000fce0000000f00 */
[----:B01---5:R-:W-:Y:S05]  /*0310*/  CALL.REL.NOINC `($__internal_0_$__cuda_sm20_div_u64) ;  /* 0x0000000400987944 */ /* 0x023fea0003c00000 */
.L_x_361:
[----:B------:R-:W-:Y:S02]  /*0320*/  R2UR UR12, R12 ;  /* 0x000000000c0c72ca */ /* 0x000fe400000e0000 */
[----:B------:R-:W-:Y:S02]  /*0330*/  R2UR UR13, R13 ;  /* 0x000000000d0d72ca */ /* 0x000fe400000e0000 */
[----:B------:R-:W-:-:S04]  /*0340*/  LEA R6, P0, R4, UR10, 0x1 ;  /* 0x0000000a04067c11 */ /* 0x000fc8000f8008ff */
[----:B------:R-:W-:-:S07]  /*0350*/  LEA.HI.X R7, R4, UR11, R5, 0x1, P0 ;  /* 0x0000000b04077c11 */ /* 0x000fce00080f0c05 */
[----:B------:R0:W2:Y:S01]  /*0360*/  LDG.E.U16 R6, desc[UR12][R6.64] ;  /* 0x0000000c06067981 */ /* 0x0000a2000c1e1500 */
[--C-:B-----5:R-:W-:Y:S02]  /*0370*/  SHF.R.U32.HI R4, RZ, 0x18, R25.reuse ;  /* 0x00000018ff047819 */ /* 0x120fe40000011619 */
[----:B------:R-:W-:Y:S02]  /*0380*/  SHF.R.U32.HI R5, RZ, 0xf, R25 ;  /* 0x0000000fff057819 */ /* 0x000fe40000011619 */
[----:B------:R-:W-:Y:S02]  /*0390*/  PRMT R9, R25, 0x7632, R9 ;  /* 0x0000763219097816 */ /* 0x000fe40000000009 */
[--C-:B------:R-:W-:Y:S02]  /*03a0*/  SHF.R.U32.HI R15, RZ, 0xe, R25.reuse ;  /* 0x0000000eff0f7819 */ /* 0x100fe40000011619 */
[--C-:B------:R-:W-:Y:S01]  /*03b0*/  SHF.R.U32.HI R17, RZ, 0xd, R25.reuse ;  /* 0x0000000dff117819 */ /* 0x100fe20000011619 */
[----:B0-----:R-:W-:Y:S01]  /*03c0*/  IMAD.SHL.U32 R7, R4, 0x8000, RZ ;  /* 0x0000800004077824 */ /* 0x001fe200078e00ff */
[--C-:B------:R-:W-:Y:S01]  /*03d0*/  SHF.R.U32.HI R23, RZ, 0xa, R25.reuse ;  /* 0x0000000aff177819 */ /* 0x100fe20000011619 */
[----:B------:R-:W-:Y:S01]  /*03e0*/  IMAD.SHL.U32 R18, R9, 0x8000, RZ ;  /* 0x0000800009127824 */ /* 0x000fe200078e00ff */
[----:B------:R-:W-:-:S02]  /*03f0*/  SHF.R.U32.HI R19, RZ, 0xc, R25 ;  /* 0x0000000cff137819 */ /* 0x000fc40000011619 */
[--C-:B------:R-:W-:Y:S02]  /*0400*/  SHF.R.U32.HI R21, RZ, 0xb, R25.reuse ;  /* 0x0000000bff157819 */ /* 0x100fe40000011619 */
[----:B------:R-:W-:Y:S02]  /*0410*/  R2UR UR16, R12 ;  /* 0x000000000c1072ca */ /* 0x000fe400000e0000 */
[----:B------:R-:W-:Y:S02]  /*0420*/  R2UR UR17, R13 ;  /* 0x000000000d1172ca */ /* 0x000fe400000e0000 */
[--C-:B------:R-:W-:Y:S02]  /*0430*/  SHF.R.U32.HI R27, RZ, 0x7, R25.reuse ;  /* 0x00000007ff1b7819 */ /* 0x100fe40000011619 */
[----:B------:R-:W-:Y:S01]  /*0440*/  SHF.R.U32.HI R29, RZ, 0x6, R25 ;  /* 0x00000006ff1d7819 */ /* 0x000fe20000011619 */
[----:B--2---:R-:W-:-:S05]  /*0450*/  HFMA2.BF16_V2 R14, -RZ.H0_H0, RZ.H0_H0, -R6.H0_H0 ;  /* 0x200000ffff0e7231 */ /* 0x004fca0000340906 */
[----:B------:R-:W-:-:S04]  /*0460*/  PRMT R14, R14, 0x5410, RZ ;  /* 0x000054100e0e7816 */ /* 0x000fc800000000ff */
[C---:B------:R-:W-:Y:S02]  /*0470*/  LOP3.LUT R5, R14.reuse, 0x8000, R5, 0x78, !PT ;  /* 0x000080000e057812 */ /* 0x040fe400078e7805 */
[C---:B------:R-:W-:Y:S02]  /*0480*/  LOP3.LUT R4, R14.reuse, 0x8000, R9, 0x78, !PT ;  /* 0x000080000e047812 */ /* 0x040fe400078e7809 */
[C---:B------:R-:W-:Y:S02]  /*0490*/  LOP3.LUT R15, R14.reuse, 0x8000, R15, 0x78, !PT ;  /* 0x000080000e0f7812 */ /* 0x040fe400078e780f */
[C---:B------:R-:W-:Y:S02]  /*04a0*/  LOP3.LUT R6, R14.reuse, 0x8000, R17, 0x78, !PT ;  /* 0x000080000e067812 */ /* 0x040fe400078e7811 */
[C---:B------:R-:W-:Y:S02]  /*04b0*/  LOP3.LUT R16, R14.reuse, R7, RZ, 0x3c, !PT ;  /* 0x000000070e107212 */ /* 0x040fe400078e3cff */
[----:B------:R-:W-:-:S02]  /*04c0*/  LOP3.LUT R7, R14, 0x8000, R23, 0x78, !PT ;  /* 0x000080000e077812 */ /* 0x000fc400078e7817 */
[C---:B------:R-:W-:Y:S02]  /*04d0*/  LOP3.LUT R19, R14.reuse, 0x8000, R19, 0x78, !PT ;  /* 0x000080000e137812 */ /* 0x040fe400078e7813 */
[----:B------:R-:W-:Y:S02]  /*04e0*/  LOP3.LUT R8, R14, 0x8000, R21, 0x78, !PT ;  /* 0x000080000e087812 */ /* 0x000fe400078e7815 */
[----:B------:R-:W-:Y:S02]  /*04f0*/  PRMT R4, R4, 0x5410, R5 ;  /* 0x0000541004047816 */ /* 0x000fe40000000005 */
[----:B------:R-:W-:Y:S01]  /*0500*/  PRMT R5, R15, 0x5410, R6 ;  /* 0x000054100f057816 */ /* 0x000fe20000000006 */
[----:B------:R-:W-:Y:S01]  /*0510*/  IMAD.SHL.U32 R15, R11, 0x4, RZ ;  /* 0x000000040b0f7824 */ /* 0x000fe200078e00ff */
[----:B------:R-:W-:Y:S02]  /*0520*/  PRMT R7, R7, 0x5410, R16 ;  /* 0x0000541007077816 */ /* 0x000fe40000000010 */
[----:B------:R-:W-:Y:S01]  /*0530*/  PRMT R6, R19, 0x5410, R8 ;  /* 0x0000541013067816 */ /* 0x000fe20000000008 */
[----:B-1----:R-:W-:Y:S01]  /*0540*/  IMAD.WIDE.U32 R8, R15, 0x10, R2 ;  /* 0x000000100f087825 */ /* 0x002fe200078e0002 */
[----:B------:R-:W-:-:S02]  /*0550*/  SHF.R.U32.HI R16, RZ, 0x5, R25 ;  /* 0x00000005ff107819 */ /* 0x000fc40000011619 */
[--C-:B------:R-:W-:Y:S02]  /*0560*/  SHF.R.U32.HI R23, RZ, 0x8, R25.reuse ;  /* 0x00000008ff177819 */ /* 0x100fe40000011619 */
[--C-:B------:R-:W-:Y:S01]  /*0570*/  SHF.R.U32.HI R19, RZ, 0x4, R25.reuse ;  /* 0x00000004ff137819 */ /* 0x100fe20000011619 */
[----:B------:R0:W-:Y:S01]  /*0580*/  STG.E.128 desc[UR12][R8.64], R4 ;  /* 0x0000000408007986 */ /* 0x0001e2000c101d0c */
[--C-:B------:R-:W-:Y:S01]  /*0590*/  SHF.R.U32.HI R21, RZ, 0x3, R25.reuse ;  /* 0x00000003ff157819 */ /* 0x100fe20000011619 */
[C---:B------:R-:W-:Y:S01]  /*05a0*/  IMAD.SHL.U32 R26, R23.reuse, 0x400, RZ ;  /* 0x00000400171a7824 */ /* 0x040fe200078e00ff */
[----:B------:R-:W-:Y:S01]  /*05b0*/  SHF.R.U32.HI R17, RZ, 0x2, R25 ;  /* 0x00000002ff117819 */ /* 0x000fe20000011619 */
[----:B------:R-:W-:Y:S01]  /*05c0*/  IMAD.SHL.U32 R24, R23, 0x800, RZ ;  /* 0x0000080017187824 */ /* 0x000fe200078e00ff */
[C---:B------:R-:W-:Y:S02]  /*05d0*/  LOP3.LUT R15, R14.reuse, R18, RZ, 0x3c, !PT ;  /* 0x000000120e0f7212 */ /* 0x040fe400078e3cff */
[----:B------:R-:W-:-:S02]  /*05e0*/  LOP3.LUT R18, R14, 0x8000, R16, 0x78, !PT ;  /* 0x000080000e127812 */ /* 0x000fc400078e7810 */
[C---:B------:R-:W-:Y:S02]  /*05f0*/  LOP3.LUT R27, R14.reuse, 0x8000, R27, 0x78, !PT ;  /* 0x000080000e1b7812 */ /* 0x040fe400078e781b */
[C---:B------:R-:W-:Y:S02]  /*0600*/  LOP3.LUT R29, R14.reuse, 0x8000, R29, 0x78, !PT ;  /* 0x000080000e1d7812 */ /* 0x040fe400078e781d */
[C---:B------:R-:W-:Y:S02]  /*0610*/  LOP3.LUT R16, R14.reuse, 0x8000, R23, 0x78, !PT ;  /* 0x000080000e107812 */ /* 0x040fe400078e7817 */
[C---:B------:R-:W-:Y:S02]  /*0620*/  LOP3.LUT R19, R14.reuse, 0x8000, R19, 0x78, !PT ;  /* 0x000080000e137812 */ /* 0x040fe400078e7813 */
[C---:B------:R-:W-:Y:S01]  /*0630*/  LOP3.LUT R20, R14.reuse, 0x8000, R21, 0x78, !PT ;  /* 0x000080000e147812 */ /* 0x040fe200078e7815 */
[C---:B------:R-:W-:Y:S01]  /*0640*/  IMAD.SHL.U32 R21, R25.reuse, 0x4000, RZ ;  /* 0x0000400019157824 */ /* 0x040fe200078e00ff */
[----:B------:R-:W-:Y:S01]  /*0650*/  LOP3.LUT R22, R14, 0x8000, R17, 0x78, !PT ;  /* 0x000080000e167812 */ /* 0x000fe200078e7811 */
[----:B------:R-:W-:Y:S01]  /*0660*/  IMAD.SHL.U32 R17, R25, 0x400, RZ ;  /* 0x0000040019117824 */ /* 0x000fe200078e00ff */
[----:B0-----:R-:W-:Y:S01]  /*0670*/  PRMT R4, R16, 0x5410, R27 ;  /* 0x0000541010047816 */ /* 0x001fe2000000001b */
[----:B------:R-:W-:Y:S01]  /*0680*/  IMAD.SHL.U32 R27, R23, 0x100, RZ ;  /* 0x00000100171b7824 */ /* 0x000fe200078e00ff */
[----:B------:R-:W-:Y:S01]  /*0690*/  PRMT R5, R29, 0x5410, R18 ;  /* 0x000054101d057816 */ /* 0x000fe20000000012 */
[----:B------:R-:W-:Y:S01]  /*06a0*/  IMAD.SHL.U32 R16, R25, 0x200, RZ ;  /* 0x0000020019107824 */ /* 0x000fe200078e00ff */
[----:B------:R-:W-:Y:S01]  /*06b0*/  PRMT R6, R19, 0x5410, R20 ;  /* 0x0000541013067816 */ /* 0x000fe20000000014 */
[C---:B------:R-:W-:Y:S01]  /*06c0*/  IMAD.SHL.U32 R20, R23.reuse, 0x2000, RZ ;  /* 0x0000200017147824 */ /* 0x040fe200078e00ff */
[----:B------:R-:W-:Y:S01]  /*06d0*/  PRMT R7, R22, 0x5410, R15 ;  /* 0x0000541016077816 */ /* 0x000fe2000000000f */
[----:B------:R-:W-:Y:S01]  /*06e0*/  IMAD.SHL.U32 R22, R23, 0x8000, RZ ;  /* 0x0000800017167824 */ /* 0x000fe200078e00ff */
[C---:B------:R-:W-:Y:S01]  /*06f0*/  LOP3.LUT R24, R14.reuse, 0x8000, R24, 0x78, !PT ;  /* 0x000080000e187812 */ /* 0x040fe200078e7818 */
[C---:B------:R-:W-:Y:S01]  /*0700*/  IMAD.SHL.U32 R15, R25.reuse, 0x100, RZ ;  /* 0x00000100190f7824 */ /* 0x040fe200078e00ff */
[C---:B------:R-:W-:Y:S01]  /*0710*/  LOP3.LUT R16, R14.reuse, 0x8000, R16, 0x78, !PT ;  /* 0x000080000e107812 */ /* 0x040fe200078e7810 */
[----:B------:R0:W-:Y:S01]  /*0720*/  STG.E.128 desc[UR16][R8.64+0x10], R4 ;  /* 0x0000100408007986 */ /* 0x0001e2000c101d10 */
[C---:B------:R-:W-:Y:S01]  /*0730*/  IMAD.SHL.U32 R18, R25.reuse, 0x800, RZ ;  /* 0x0000080019127824 */ /* 0x040fe200078e00ff */
[C---:B------:R-:W-:Y:S01]  /*0740*/  LOP3.LUT R22, R14.reuse, R22, RZ, 0x3c, !PT ;  /* 0x000000160e167212 */ /* 0x040fe200078e3cff */
[C---:B------:R-:W-:Y:S01]  /*0750*/  IMAD.SHL.U32 R19, R25.reuse, 0x1000, RZ ;  /* 0x0000100019137824 */ /* 0x040fe200078e00ff */
[C---:B------:R-:W-:Y:S01]  /*0760*/  LOP3.LUT R15, R14.reuse, 0x8000, R15, 0x78, !PT ;  /* 0x000080000e0f7812 */ /* 0x040fe200078e780f */
[C---:B------:R-:W-:Y:S01]  /*0770*/  IMAD.SHL.U32 R29, R25.reuse, 0x2000, RZ ;  /* 0x00002000191d7824 */ /* 0x040fe200078e00ff */
[C---:B------:R-:W-:Y:S01]  /*0780*/  LOP3.LUT R17, R14.reuse, 0x8000, R17, 0x78, !PT ;  /* 0x000080000e117812 */ /* 0x040fe200078e7811 */
[----:B------:R-:W-:Y:S01]  /*0790*/  IMAD.SHL.U32 R25, R25, 0x8000, RZ ;  /* 0x0000800019197824 */ /* 0x000fe200078e00ff */
[----:B------:R-:W-:-:S02]  /*07a0*/  LOP3.LUT R18, R14, 0x8000, R18, 0x78, !PT ;  /* 0x000080000e127812 */ /* 0x000fc400078e7812 */
[C---:B------:R-:W-:Y:S02]  /*07b0*/  LOP3.LUT R19, R14.reuse, 0x8000, R19, 0x78, !PT ;  /* 0x000080000e137812 */ /* 0x040fe400078e7813 */
[C---:B------:R-:W-:Y:S01]  /*07c0*/  LOP3.LUT R21, R14.reuse, 0x8000, R21, 0x78, !PT ;  /* 0x000080000e157812 */ /* 0x040fe200078e7815 */
[C---:B0-----:R-:W-:Y:S01]  /*07d0*/  IMAD.SHL.U32 R5, R23.reuse, 0x200, RZ ;  /* 0x0000020017057824 */ /* 0x041fe200078e00ff */
[C---:B------:R-:W-:Y:S01]  /*07e0*/  LOP3.LUT R4, R14.reuse, 0x8000, R27, 0x78, !PT ;  /* 0x000080000e047812 */ /* 0x040fe200078e781b */
[C---:B------:R-:W-:Y:S02]  /*07f0*/  IMAD.SHL.U32 R6, R23.reuse, 0x1000, RZ ;  /* 0x0000100017067824 */ /* 0x040fe400078e00ff */
[----:B------:R-:W-:Y:S01]  /*0800*/  IMAD.SHL.U32 R7, R23, 0x4000, RZ ;  /* 0x0000400017077824 */ /* 0x000fe200078e00ff */
[C---:B------:R-:W-:Y:S02]  /*0810*/  LOP3.LUT R27, R14.reuse, 0x8000, R5, 0x78, !PT ;  /* 0x000080000e1b7812 */ /* 0x040fe400078e7805 */
[----:B------:R-:W-:-:S02]  /*0820*/  LOP3.LUT R5, R14, 0x8000, R26, 0x78, !PT ;  /* 0x000080000e057812 */ /* 0x000fc400078e781a */
[C---:B------:R-:W-:Y:S02]  /*0830*/  LOP3.LUT R6, R14.reuse, 0x8000, R6, 0x78, !PT ;  /* 0x000080000e067812 */ /* 0x040fe400078e7806 */
[C---:B------:R-:W-:Y:S02]  /*0840*/  LOP3.LUT R23, R14.reuse, 0x8000, R20, 0x78, !PT ;  /* 0x000080000e177812 */ /* 0x040fe400078e7814 */
[----:B------:R-:W-:Y:S02]  /*0850*/  LOP3.LUT R7, R14, 0x8000, R7, 0x78, !PT ;  /* 0x000080000e077812 */ /* 0x000fe400078e7807 */
[----:B------:R-:W-:Y:S02]  /*0860*/  PRMT R4, R4, 0x5410, R27 ;  /* 0x0000541004047816 */ /* 0x000fe4000000001b */
[----:B------:R-:W-:Y:S02]  /*0870*/  PRMT R5, R5, 0x5410, R24 ;  /* 0x0000541005057816 */ /* 0x000fe40000000018 */
[----:B------:R-:W-:-:S02]  /*0880*/  PRMT R6, R6, 0x5410, R23 ;  /* 0x0000541006067816 */ /* 0x000fc40000000017 */
[----:B------:R-:W-:Y:S02]  /*0890*/  PRMT R7, R7, 0x5410, R22 ;  /* 0x0000541007077816 */ /* 0x000fe40000000016 */
[C---:B------:R-:W-:Y:S02]  /*08a0*/  LOP3.LUT R20, R14.reuse, 0x8000, R29, 0x78, !PT ;  /* 0x000080000e147812 */ /* 0x040fe400078e781d */
[----:B------:R-:W-:Y:S01]  /*08b0*/  LOP3.LUT R14, R14, R25, RZ, 0x3c, !PT ;  /* 0x000000190e0e7212 */ /* 0x000fe200078e3cff */
[----:B------:R0:W-:Y:S03]  /*08c0*/  STG.E.128 desc[UR12][R8.64+0x20], R4 ;  /* 0x0000200408007986 */ /* 0x0001e6000c101d0c */
[----:B0-----:R-:W-:Y:S01]  /*08d0*/  PRMT R7, R21, 0x5410, R14 ;  /* 0x0000541015077816 */ /* 0x001fe2000000000e */
[----:B------:R-:W-:Y:S01]  /*08e0*/  IMAD.IADD R14, R0, 0x1, R11 ;  /* 0x00000001000e7824 */ /* 0x000fe200078e020b */
[----:B------:R-:W-:-:S02]  /*08f0*/  PRMT R6, R19, 0x5410, R20 ;  /* 0x0000541013067816 */ /* 0x000fc40000000014 */
[----:B------:R-:W-:Y:S01]  /*0900*/  PRMT R5, R17, 0x5410, R18 ;  /* 0x0000541011057816 */ /* 0x000fe20000000012 */
[----:B------:R-:W-:Y:S01]  /*0910*/  IMAD.MOV.U32 R11, RZ, RZ, R14 ;  /* 0x000000ffff0b7224 */ /* 0x000fe200078e000e */
[----:B------:R-:W-:Y:S02]  /*0920*/  ISETP.GE.U32.AND P0, PT, R14, UR14, PT ;  /* 0x0000000e0e007c0c */ /* 0x000fe4000bf06070 */
[----:B------:R-:W-:Y:S02]  /*0930*/  PRMT R4, R15, 0x5410, R16 ;  /* 0x000054100f047816 */ /* 0x000fe40000000010 */
[----:B------:R-:W-:-:S03]  /*0940*/  ISETP.GE.U32.AND.EX P0, PT, RZ, UR15, PT, P0 ;  /* 0x0000000fff007c0c */ /* 0x000fc6000bf06100 */
[----:B------:R2:W-:Y:S10]  /*0950*/  STG.E.128 desc[UR16][R8.64+0x30], R4 ;  /* 0x0000300408007986 */ /* 0x0005f4000c101d10 */
[----:B------:R-:W-:Y:S05]  /*0960*/  @!P0 BRA `(.L_x_362) ;  /* 0xfffffff400f48947 */ /* 0x000fea000383ffff */
[----:B------:R-:W-:Y:S05]  /*0970*/  EXIT ;  /* 0x000000000000794d */ /* 0x000fea0003800000 */
        .weak           $__internal_0_$__cuda_sm20_div_u64
        .type           $__internal_0_$__cuda_sm20_div_u64,@function
        .size           $__internal_0_$__cuda_sm20_div_u64,(.L_x_386 - $__internal_0_$__cuda_sm20_div_u64)
$__internal_0_$__cuda_sm20_div_u64:
[----:B------:R-:W0:Y:S01]  /*0980*/  LDCU.64 UR12, c[0x0][0x3a0] ;  /* 0x00007400ff0c77ac */ /* 0x000e220008000a00 */
[----:B------:R-:W1:Y:S01]  /*0990*/  LDC.64 R4, c[0x0][0x3a0] ;  /* 0x0000e800ff047b82 */ /* 0x000e620000000a00 */
[----:B0-----:R-:W0:Y:S08]  /*09a0*/  I2F.U64.RP R16, UR12 ;  /* 0x0000000c00107d12 */ /* 0x001e300008309000 */
[----:B0-----:R-:W0:Y:S02]  /*09b0*/  MUFU.RCP R16, R16 ;  /* 0x0000001000107308 */ /* 0x001e240000001000 */
[----:B0-----:R-:W-:-:S06]  /*09c0*/  VIADD R8, R16, 0x1ffffffe ;  /* 0x1ffffffe10087836 */ /* 0x001fcc0000000000 */
[----:B------:R-:W1:Y:S02]  /*09d0*/  F2I.U64.TRUNC R8, R8 ;  /* 0x0000000800087311 */ /* 0x000e64000020d800 */
[----:B-1----:R-:W-:-:S04]  /*09e0*/  IMAD.WIDE.U32 R14, R8, R4, RZ ;  /* 0x00000004080e7225 */ /* 0x002fc800078e00ff */
[----:B------:R-:W-:Y:S01]  /*09f0*/  IMAD R15, R8, R5, R15 ;  /* 0x00000005080f7224 */ /* 0x000fe200078e020f */
[----:B------:R-:W-:-:S03]  /*0a00*/  IADD3 R17, P0, PT, RZ, -R14, RZ ;  /* 0x8000000eff117210 */ /* 0x000fc60007f1e0ff */
[----:B------:R-:W-:Y:S02]  /*0a10*/  IMAD R15, R9, R4, R15 ;  /* 0x00000004090f7224 */ /* 0x000fe400078e020f */
[----:B------:R-:W-:-:S04]  /*0a20*/  IMAD.HI.U32 R14, R8, R17, RZ ;  /* 0x00000011080e7227 */ /* 0x000fc800078e00ff */
[----:B------:R-:W-:Y:S02]  /*0a30*/  IMAD.X R19, RZ, RZ, ~R15, P0 ;  /* 0x000000ffff137224 */ /* 0x000fe400000e0e0f */
[----:B------:R-:W-:Y:S02]  /*0a40*/  IMAD.MOV.U32 R15, RZ, RZ, R8 ;  /* 0x000000ffff0f7224 */ /* 0x000fe400078e0008 */
[-C--:B------:R-:W-:Y:S02]  /*0a50*/  IMAD R21, R9, R19.reuse, RZ ;  /* 0x0000001309157224 */ /* 0x080fe400078e02ff */
[----:B------:R-:W-:-:S04]  /*0a60*/  IMAD.WIDE.U32 R14, P0, R8, R19, R14 ;  /* 0x00000013080e7225 */ /* 0x000fc8000780000e */
[----:B------:R-:W-:-:S04]  /*0a70*/  IMAD.HI.U32 R19, R9, R19, RZ ;  /* 0x0000001309137227 */ /* 0x000fc800078e00ff */
[----:B------:R-:W-:-:S05]  /*0a80*/  IMAD.HI.U32 R14, P1, R9, R17, R14 ;  /* 0x00000011090e7227 */ /* 0x000fca000782000e */
[----:B------:R-:W-:Y:S01]  /*0a90*/  IADD3 R15, P2, PT, R21, R14, RZ ;  /* 0x0000000e150f7210 */ /* 0x000fe20007f5e0ff */
[----:B------:R-:W-:-:S04]  /*0aa0*/  IMAD.X R14, R19, 0x1, R9, P0 ;  /* 0x00000001130e7824 */ /* 0x000fc800000e0609 */
[----:B------:R-:W-:Y:S01]  /*0ab0*/  IMAD.WIDE.U32 R8, R15, R4, RZ ;  /* 0x000000040f087225 */ /* 0x000fe200078e00ff */
[----:B------:R-:W-:-:S03]  /*0ac0*/  IADD3.X R17, PT, PT, RZ, RZ, R14, P2, P1 ;  /* 0x000000ffff117210 */ /* 0x000fc600017e240e */
[----:B------:R-:W-:Y:S01]  /*0ad0*/  IMAD R9, R15, R5, R9 ;  /* 0x000000050f097224 */ /* 0x000fe200078e0209 */
[----:B------:R-:W-:-:S03]  /*0ae0*/  IADD3 R19, P0, PT, RZ, -R8, RZ ;  /* 0x80000008ff137210 */ /* 0x000fc60007f1e0ff */
[----:B------:R-:W-:Y:S02]  /*0af0*/  IMAD R9, R17, R4, R9 ;  /* 0x0000000411097224 */ /* 0x000fe400078e0209 */
[----:B------:R-:W-:-:S04]  /*0b00*/  IMAD.HI.U32 R14, R15, R19, RZ ;  /* 0x000000130f0e7227 */ /* 0x000fc800078e00ff */
[----:B------:R-:W-:Y:S02]  /*0b10*/  IMAD.X R8, RZ, RZ, ~R9, P0 ;  /* 0x000000ffff087224 */ /* 0x000fe400000e0e09 */
[----:B------:R-:W-:Y:S02]  /*0b20*/  IMAD.MOV.U32 R9, RZ, RZ, RZ ;  /* 0x000000ffff097224 */ /* 0x000fe400078e00ff */
[----:B------:R-:W-:-:S04]  /*0b30*/  IMAD.WIDE.U32 R14, P0, R15, R8, R14 ;  /* 0x000000080f0e7225 */ /* 0x000fc8000780000e */
[C---:B------:R-:W-:Y:S02]  /*0b40*/  IMAD R16, R17.reuse, R8, RZ ;  /* 0x0000000811107224 */ /* 0x040fe400078e02ff */
[----:B------:R-:W-:-:S04]  /*0b50*/  IMAD.HI.U32 R15, P1, R17, R19, R14 ;  /* 0x00000013110f7227 */ /* 0x000fc8000782000e */
[----:B------:R-:W-:Y:S01]  /*0b60*/  IMAD.HI.U32 R8, R17, R8, RZ ;  /* 0x0000000811087227 */ /* 0x000fe200078e00ff */
[----:B------:R-:W-:-:S03]  /*0b70*/  IADD3 R15, P2, PT, R16, R15, RZ ;  /* 0x0000000f100f7210 */ /* 0x000fc60007f5e0ff */
[----:B------:R-:W-:Y:S02]  /*0b80*/  IMAD.X R17, R8, 0x1, R17, P0 ;  /* 0x0000000108117824 */ /* 0x000fe400000e0611 */
[----:B------:R-:W-:-:S03]  /*0b90*/  IMAD.HI.U32 R8, R15, R7, RZ ;  /* 0x000000070f087227 */ /* 0x000fc600078e00ff */
[----:B------:R-:W-:Y:S01]  /*0ba0*/  IADD3.X R17, PT, PT, RZ, RZ, R17, P2, P1 ;  /* 0x000000ffff117210 */ /* 0x000fe200017e2411 */
[----:B------:R-:W-:-:S04]  /*0bb0*/  IMAD.WIDE.U32 R8, R15, R10, R8 ;  /* 0x0000000a0f087225 */ /* 0x000fc800078e0008 */
[C---:B------:R-:W-:Y:S02]  /*0bc0*/  IMAD R15, R17.reuse, R10, RZ ;  /* 0x0000000a110f7224 */ /* 0x040fe400078e02ff */
[----:B------:R-:W-:-:S04]  /*0bd0*/  IMAD.HI.U32 R8, P0, R17, R7, R8 ;  /* 0x0000000711087227 */ /* 0x000fc80007800008 */
[----:B------:R-:W-:Y:S01]  /*0be0*/  IMAD.HI.U32 R14, R17, R10, RZ ;  /* 0x0000000a110e7227 */ /* 0x000fe200078e00ff */
[----:B------:R-:W-:-:S03]  /*0bf0*/  IADD3 R15, P1, PT, R15, R8, RZ ;  /* 0x000000080f0f7210 */ /* 0x000fc60007f3e0ff */
[----:B------:R-:W-:Y:S02]  /*0c00*/  IMAD.X R14, RZ, RZ, R14, P0 ;  /* 0x000000ffff0e7224 */ /* 0x000fe400000e060e */
[----:B------:R-:W-:-:S04]  /*0c10*/  IMAD.WIDE.U32 R8, R15, R4, RZ ;  /* 0x000000040f087225 */ /* 0x000fc800078e00ff */
[----:B------:R-:W-:Y:S01]  /*0c20*/  IMAD.X R17, RZ, RZ, R14, P1 ;  /* 0x000000ffff117224 */ /* 0x000fe200008e060e */
[----:B------:R-:W-:Y:S01]  /*0c30*/  IADD3 R19, P1, PT, -R8, R7, RZ ;  /* 0x0000000708137210 */ /* 0x000fe20007f3e1ff */
[----:B------:R-:W-:-:S03]  /*0c40*/  IMAD R9, R15, R5, R9 ;  /* 0x000000050f097224 */ /* 0x000fc600078e0209 */
[-C--:B------:R-:W-:Y:S01]  /*0c50*/  ISETP.GE.U32.AND P0, PT, R19, R4.reuse, PT ;  /* 0x000000041300720c */ /* 0x080fe20003f06070 */
[-C--:B------:R-:W-:Y:S01]  /*0c60*/  IMAD R9, R17, R4.reuse, R9 ;  /* 0x0000000411097224 */ /* 0x080fe200078e0209 */
[----:B------:R-:W-:-:S03]  /*0c70*/  IADD3 R7, P2, PT, R19, -R4, RZ ;  /* 0x8000000413077210 */ /* 0x000fc60007f5e0ff */
[----:B------:R-:W-:Y:S01]  /*0c80*/  IMAD.X R18, R10, 0x1, ~R9, P1 ;  /* 0x000000010a127824 */ /* 0x000fe200008e0e09 */
[----:B------:R-:W-:-:S03]  /*0c90*/  IADD3 R14, P1, PT, R15, 0x1, RZ ;  /* 0x000000010f0e7810 */ /* 0x000fc60007f3e0ff */
[C---:B------:R-:W-:Y:S01]  /*0ca0*/  IMAD.X R16, R18.reuse, 0x1, ~R5, P2 ;  /* 0x0000000112107824 */ /* 0x040fe200010e0e05 */
[----:B------:R-:W-:Y:S01]  /*0cb0*/  ISETP.GE.U32.AND.EX P0, PT, R18, R5, PT, P0 ;  /* 0x000000051200720c */ /* 0x000fe20003f06100 */
[----:B------:R-:W-:Y:S01]  /*0cc0*/  IMAD.X R8, RZ, RZ, R17, P1 ;  /* 0x000000ffff087224 */ /* 0x000fe200008e0611 */
[----:B------:R-:W-:Y:S02]  /*0cd0*/  ISETP.NE.U32.AND P1, PT, R4, RZ, PT ;  /* 0x000000ff0400720c */ /* 0x000fe40003f25070 */
[----:B------:R-:W-:Y:S02]  /*0ce0*/  SEL R7, R7, R19, P0 ;  /* 0x0000001307077207 */ /* 0x000fe40000000000 */
[----:B------:R-:W-:Y:S02]  /*0cf0*/  SEL R14, R14, R15, P0 ;  /* 0x0000000f0e0e7207 */ /* 0x000fe40000000000 */
[----:B------:R-:W-:Y:S02]  /*0d00*/  SEL R16, R16, R18, P0 ;  /* 0x0000001210107207 */ /* 0x000fe40000000000 */
[----:B------:R-:W-:-:S02]  /*0d10*/  SEL R17, R8, R17, P0 ;  /* 0x0000001108117207 */ /* 0x000fc40000000000 */
[----:B------:R-:W-:Y:S02]  /*0d20*/  ISETP.GE.U32.AND P0, PT, R7, R4, PT ;  /* 0x000000040700720c */ /* 0x000fe40003f06070 */
[----:B------:R-:W-:Y:S02]  /*0d30*/  IADD3 R7, P2, PT, R14, 0x1, RZ ;  /* 0x000000010e077810 */ /* 0x000fe40007f5e0ff */
[----:B------:R-:W-:Y:S02]  /*0d40*/  ISETP.GE.U32.AND.EX P0, PT, R16, R5, PT, P0 ;  /* 0x000000051000720c */ /* 0x000fe40003f06100 */
[----:B------:R-:W-:Y:S01]  /*0d50*/  ISETP.NE.AND.EX P1, PT, R5, RZ, PT, P1 ;  /* 0x000000ff0500720c */ /* 0x000fe20003f25310 */
[----:B------:R-:W-:Y:S01]  /*0d60*/  IMAD.X R8, RZ, RZ, R17, P2 ;  /* 0x000000ffff087224 */ /* 0x000fe200010e0611 */
[----:B------:R-:W-:Y:S01]  /*0d70*/  SEL R4, R7, R14, P0 ;  /* 0x0000000e07047207 */ /* 0x000fe20000000000 */
[----:B------:R-:W-:-:S03]  /*0d80*/  IMAD.MOV.U32 R7, RZ, RZ, 0x0 ;  /* 0x00000000ff077424 */ /* 0x000fc600078e00ff */
[----:B------:R-:W-:Y:S02]  /*0d90*/  SEL R5, R8, R17, P0 ;  /* 0x0000001108057207 */ /* 0x000fe40000000000 */
[----:B------:R-:W-:Y:S02]  /*0da0*/  SEL R4, R4, 0xffffffff, P1 ;  /* 0xffffffff04047807 */ /* 0x000fe40000800000 */
[----:B------:R-:W-:Y:S01]  /*0db0*/  SEL R5, R5, 0xffffffff, P1 ;  /* 0xffffffff05057807 */ /* 0x000fe20000800000 */
[----:B------:R-:W-:Y:S06]  /*0dc0*/  RET.REL.NODEC R6 `(_Z19kernel__copy_binaryPKjPK13__nv_bfloat16PS1_mm) ;  /* 0xfffffff0068c7950 */ /* 0x000fec0003c3ffff */
.L_x_363:
        /* <DEDUP_REMOVED lines=11> */
.L_x_386:


//--------------------- .text._Z25kernel__copy_linear4_fp16PK5uint4PK6__halfPS2_mm --------------------------
	.section	.text._Z25kernel__copy_linear4_fp16PK5uint4PK6__halfPS2_mm,"ax",@progbits
	.align	128
        .global         _Z25kernel__copy_linear4_fp16PK5uint4PK6__halfPS2_mm
        .type           _Z25kernel__copy_linear4_fp16PK5uint4PK6__halfPS2_mm,@function
        .size           _Z25kernel__copy_linear4_fp16PK5uint4PK6__halfPS2_mm,(.L_x_387 - _Z25kernel__copy_linear4_fp16PK5uint4PK6__halfPS2_mm)
        .other          _Z25kernel__copy_linear4_fp16PK5uint4PK6__halfPS2_mm,@"STO_CUDA_ENTRY STV_DEFAULT"
_Z25kernel__copy_linear4_fp16PK5uint4PK6__halfPS2_mm:
.text._Z25kernel__copy_linear4_fp16PK5uint4PK6__halfPS2_mm:
        /* <DEDUP_REMOVED lines=20> */
.L_x_366:
[----:B0-----:R-:W-:Y:S02]  /*0140*/  R2UR UR12, R18 ;  /* 0x00000000120c72ca */ /* 0x001fe400000e0000 */
[----:B------:R-:W-:Y:S02]  /*0150*/  R2UR UR13, R19 ;  /* 0x00000000130d72ca */ /* 0x000fe400000e0000 */
[----:B--2---:R-:W-:-:S04]  /*0160*/  LEA R4, P0, R22, UR6, 0x4 ;  /* 0x0000000616047c11 */ /* 0x004fc8000f8020ff */
[----:B------:R-:W-:-:S07]  /*0170*/  LEA.HI.X R5, R22, UR7, R20, 0x4, P0 ;  /* 0x0000000716057c11 */ /* 0x000fce00080f2414 */
[----:B------:R-:W5:Y:S01]  /*0180*/  LDG.E.128 R4, desc[UR12][R4.64] ;  /* 0x0000000c04047981 */ /* 0x000f62000c1e1d00 */
[----:B------:R-:W-:-:S09]  /*0190*/  UISETP.NE.U32.AND UP0, UPT, UR4, URZ, UPT ;  /* 0x000000ff0400728c */ /* 0x000fd2000bf05070 */
[----:B------:R-:W-:Y:S05]  /*01a0*/  BRA.U UP0, `(.L_x_364) ;  /* 0x0000000100507547 */ /* 0x000fea000b800000 */
[----:B------:R-:W0:Y:S01]  /*01b0*/  I2F.U32.RP R10, UR8 ;  /* 0x00000008000a7d06 */ /* 0x000e220008209000 */
[----:B------:R-:W-:-:S07]  /*01c0*/  ISETP.NE.U32.AND P2, PT, RZ, UR8, PT ;  /* 0x00000008ff007c0c */ /* 0x000fce000bf45070 */
[----:B0-----:R-:W0:Y:S02]  /*01d0*/  MUFU.RCP R10, R10 ;  /* 0x0000000a000a7308 */ /* 0x001e240000001000 */
[----:B0-----:R-:W-:-:S06]  /*01e0*/  IADD3 R8, PT, PT, R10, 0xffffffe, RZ ;  /* 0x0ffffffe0a087810 */ /* 0x001fcc0007ffe0ff */
[----:B------:R0:W2:Y:S02]  /*01f0*/  F2I.FTZ.U32.TRUNC.NTZ R9, R8 ;  /* 0x0000000800097305 */ /* 0x0000a4000021f000 */
[----:B0-----:R-:W-:Y:S02]  /*0200*/  HFMA2 R8, -RZ, RZ, 0, 0 ;  /* 0x00000000ff087431 */ /* 0x001fe400000001ff */
[----:B--2---:R-:W-:-:S04]  /*0210*/  IMAD.MOV R11, RZ, RZ, -R9 ;  /* 0x000000ffff0b7224 */ /* 0x004fc800078e0a09 */
[----:B------:R-:W-:-:S04]  /*0220*/  IMAD R11, R11, UR8, RZ ;  /* 0x000000080b0b7c24 */ /* 0x000fc8000f8e02ff */
[----:B------:R-:W-:-:S06]  /*0230*/  IMAD.HI.U32 R9, R9, R11, R8 ;  /* 0x0000000b09097227 */ /* 0x000fcc00078e0008 */
[----:B------:R-:W-:-:S04]  /*0240*/  IMAD.HI.U32 R8, R9, R22, RZ ;  /* 0x0000001609087227 */ /* 0x000fc800078e00ff */
[----:B------:R-:W-:-:S04]  /*0250*/  IMAD.MOV R9, RZ, RZ, -R8 ;  /* 0x000000ffff097224 */ /* 0x000fc800078e0a08 */
[----:B------:R-:W-:-:S05]  /*0260*/  IMAD R9, R9, UR8, R22 ;  /* 0x0000000809097c24 */ /* 0x000fca000f8e0216 */
[----:B------:R-:W-:-:S13]  /*0270*/  ISETP.GE.U32.AND P0, PT, R9, UR8, PT ;  /* 0x0000000809007c0c */ /* 0x000fda000bf06070 */
[----:B------:R-:W-:Y:S01]  /*0280*/  @P0 IADD3 R9, PT, PT, R9, -UR8, RZ ;  /* 0x8000000809090c10 */ /* 0x000fe2000fffe0ff */
[----:B------:R-:W-:-:S03]  /*0290*/  @P0 VIADD R8, R8, 0x1 ;  /* 0x0000000108080836 */ /* 0x000fc60000000000 */
[----:B------:R-:W-:Y:S01]  /*02a0*/  ISETP.GE.U32.AND P1, PT, R9, UR8, PT ;  /* 0x0000000809007c0c */ /* 0x000fe2000bf26070 */
[----:B------:R-:W-:-:S12]  /*02b0*/  IMAD.MOV.U32 R9, RZ, RZ, RZ ;  /* 0x000000ffff097224 */ /* 0x000fd800078e00ff */
[----:B------:R-:W-:Y:S02]  /*02c0*/  @P1 IADD3 R8, PT, PT, R8, 0x1, RZ ;  /* 0x0000000108081810 */ /* 0x000fe40007ffe0ff */
[----:B------:R-:W-:Y:S01]  /*02d0*/  @!P2 LOP3.LUT R8, RZ, UR8, RZ, 0x33, !PT ;  /* 0x00000008ff08ac12 */ /* 0x000fe2000f8e33ff */
[----:B------:R-:W-:Y:S06]  /*02e0*/  BRA `(.L_x_365) ;  /* 0x00000000000c7947 */ /* 0x000fec0003800000 */
.L_x_364:
[----:B------:R-:W-:Y:S02]  /*02f0*/  MOV R11, R22 ;  /* 0x00000016000b7202 */ /* 0x000fe40000000f00 */
[----:B------:R-:W-:-:S07]  /*0300*/  MOV R10, 0x320 ;  /* 0x00000320000a7802 */ /* 0x000fce0000000f00 */
[----:B-1---5:R-:W-:Y:S05]  /*0310*/  CALL.REL.NOINC `($__internal_1_$__cuda_sm20_div_u64) ;  /* 0x00000004002c7944 */ /* 0x022fea0003c00000 */
.L_x_365:
[----:B------:R-:W-:Y:S02]  /*0320*/  R2UR UR12, R18 ;  /* 0x00000000120c72ca */ /* 0x000fe400000e0000 */
[----:B------:R-:W-:Y:S02]  /*0330*/  R2UR UR13, R19 ;  /* 0x00000000130d72ca */ /* 0x000fe400000e0000 */
[----:B------:R-:W-:-:S04]  /*0340*/  LEA R10, P0, R8, UR10, 0x1 ;  /* 0x0000000a080a7c11 */ /* 0x000fc8000f8008ff */
[----:B------:R-:W-:-:S07]  /*0350*/  LEA.HI.X R11, R8, UR11, R9, 0x1, P0 ;  /* 0x0000000b080b7c11 */ /* 0x000fce00080f0c09 */
[----:B------:R0:W2:Y:S01]  /*0360*/  LDG.E.U16 R15, desc[UR12][R10.64] ;  /* 0x0000000c0a0f7981 */ /* 0x0000a2000c1e1500 */
[----:B------:R-:W-:Y:S01]  /*0370*/  MOV R13, 0x64006400 ;  /* 0x64006400000d7802 */ /* 0x000fe20000000f00 */
[----:B------:R-:W-:Y:S01]  /*0380*/  IMAD.MOV.U32 R12, RZ, RZ, 0x2c00 ;  /* 0x00002c00ff0c7424 */ /* 0x000fe200078e00ff */
[----:B-----5:R-:W-:Y:S01]  /*0390*/  SHF.R.U32.HI R14, RZ, 0x8, R4 ;  /* 0x00000008ff0e7819 */ /* 0x020fe20000011604 */
[----:B------:R-:W-:Y:S01]  /*03a0*/  IMAD.SHL.U32 R17, R21, 0x4, RZ ;  /* 0x0000000415117824 */ /* 0x000fe200078e00ff */
[C-C-:B------:R-:W-:Y:S02]  /*03b0*/  LOP3.LUT R8, R4.reuse, 0xf000f, R13.reuse, 0xea, !PT ;  /* 0x000f000f04087812 */ /* 0x140fe400078eea0d */
[----:B------:R-:W-:Y:S01]  /*03c0*/  LOP3.LUT R9, R4, 0xf000f0, R13, 0xea, !PT ;  /* 0x00f000f004097812 */ /* 0x000fe200078eea0d */
[----:B-1----:R-:W-:Y:S01]  /*03d0*/  IMAD.WIDE.U32 R16, R17, 0x10, R2 ;  /* 0x0000001011107825 */ /* 0x002fe200078e0002 */
[----:B------:R-:W-:-:S03]  /*03e0*/  LOP3.LUT R4, R14, 0xf000f, R13, 0xea, !PT ;  /* 0x000f000f0e047812 */ /* 0x000fc600078eea0d */
[----:B------:R-:W-:Y:S01]  /*03f0*/  HADD2 R8, R8, -1032, -1032 ;  /* 0xe408e40808087430 */ /* 0x000fe20000000000 */
[----:B------:R-:W-:Y:S01]  /*0400*/  LOP3.LUT R23, R14, 0xf000f0, R13, 0xea, !PT ;  /* 0x00f000f00e177812 */ /* 0x000fe200078eea0d */
[-C--:B------:R-:W-:Y:S01]  /*0410*/  HFMA2 R9, R9, R12.reuse.H0_H0, -72, -72 ;  /* 0xd480d48009097431 */ /* 0x080fe2000004000c */
[----:B------:R-:W-:Y:S01]  /*0420*/  SHF.R.U32.HI R22, RZ, 0x8, R6 ;  /* 0x00000008ff167819 */ /* 0x000fe20000011606 */
[----:B0-----:R-:W-:Y:S01]  /*0430*/  HADD2 R10, R4, -1032, -1032 ;  /* 0xe408e408040a7430 */ /* 0x001fe20000000000 */
[----:B------:R-:W-:Y:S01]  /*0440*/  SHF.R.U32.HI R24, RZ, 0x8, R5 ;  /* 0x00000008ff187819 */ /* 0x000fe20000011605 */
[----:B------:R-:W-:Y:S01]  /*0450*/  HFMA2 R11, R23, R12.H0_H0, -72, -72 ;  /* 0xd480d480170b7431 */ /* 0x000fe2000004000c */
[----:B------:R-:W-:Y:S02]  /*0460*/  SHF.R.U32.HI R26, RZ, 0x8, R7 ;  /* 0x00000008ff1a7819 */ /* 0x000fe40000011607 */
[C-C-:B------:R-:W-:Y:S02]  /*0470*/  LOP3.LUT R4, R5.reuse, 0xf000f, R13.reuse, 0xea, !PT ;  /* 0x000f000f05047812 */ /* 0x140fe400078eea0d */
[----:B------:R-:W-:-:S02]  /*0480*/  LOP3.LUT R29, R5, 0xf000f0, R13, 0xea, !PT ;  /* 0x00f000f0051d7812 */ /* 0x000fc400078eea0d */
[C-C-:B------:R-:W-:Y:S01]  /*0490*/  LOP3.LUT R5, R6.reuse, 0xf000f, R13.reuse, 0xea, !PT ;  /* 0x000f000f06057812 */ /* 0x140fe200078eea0d */
[----:B------:R-:W-:Y:S01]  /*04a0*/  HADD2 R4, R4, -1032, -1032 ;  /* 0xe408e40804047430 */ /* 0x000fe20000000000 */
[--C-:B------:R-:W-:Y:S02]  /*04b0*/  LOP3.LUT R27, R6, 0xf000f0, R13.reuse, 0xea, !PT ;  /* 0x00f000f0061b7812 */ /* 0x100fe400078eea0d */
[C-C-:B------:R-:W-:Y:S02]  /*04c0*/  LOP3.LUT R6, R7.reuse, 0xf000f, R13.reuse, 0xea, !PT ;  /* 0x000f000f07067812 */ /* 0x140fe400078eea0d */
[--C-:B------:R-:W-:Y:S02]  /*04d0*/  LOP3.LUT R25, R7, 0xf000f0, R13.reuse, 0xea, !PT ;  /* 0x00f000f007197812 */ /* 0x100fe400078eea0d */
[--C-:B------:R-:W-:Y:S02]  /*04e0*/  LOP3.LUT R23, R22, 0xf000f, R13.reuse, 0xea, !PT ;  /* 0x000f000f16177812 */ /* 0x100fe400078eea0d */
[----:B------:R-:W-:-:S02]  /*04f0*/  LOP3.LUT R14, R24, 0xf000f, R13, 0xea, !PT ;  /* 0x000f000f180e7812 */ /* 0x000fc400078eea0d */
[----:B------:R-:W-:Y:S01]  /*0500*/  LOP3.LUT R7, R24, 0xf000f0, R13, 0xea, !PT ;  /* 0x00f000f018077812 */ /* 0x000fe200078eea0d */
[----:B------:R-:W-:Y:S01]  /*0510*/  HADD2 R23, R23, -1032, -1032 ;  /* 0xe408e40817177430 */ /* 0x000fe20000000000 */
[C---:B------:R-:W-:Y:S01]  /*0520*/  R2UR UR16, R18.reuse ;  /* 0x00000000121072ca */ /* 0x040fe200000e0000 */
[----:B------:R-:W-:Y:S01]  /*0530*/  HADD2 R24, R14, -1032, -1032 ;  /* 0xe408e4080e187430 */ /* 0x000fe20000000000 */
[C---:B------:R-:W-:Y:S01]  /*0540*/  R2UR UR17, R19.reuse ;  /* 0x00000000131172ca */ /* 0x040fe200000e0000 */
[----:B------:R-:W-:Y:S01]  /*0550*/  HFMA2 R7, R7, R12.H0_H0, -72, -72 ;  /* 0xd480d48007077431 */ /* 0x000fe2000004000c */
[----:B------:R-:W-:Y:S02]  /*0560*/  R2UR UR18, R18 ;  /* 0x00000000121272ca */ /* 0x000fe400000e0000 */
[----:B------:R-:W-:Y:S01]  /*0570*/  R2UR UR19, R19 ;  /* 0x00000000131372ca */ /* 0x000fe200000e0000 */
[C---:B--2---:R-:W-:Y:S02]  /*0580*/  HMUL2 R8, R15.reuse.H0_H0, R8 ;  /* 0x000000080f087232 */ /* 0x044fe40000000800 */
[----:B------:R-:W-:-:S02]  /*0590*/  HMUL2 R9, R15.H0_H0, R9 ;  /* 0x000000090f097232 */ /* 0x000fc40000000800 */
[C---:B------:R-:W-:Y:S02]  /*05a0*/  HMUL2 R10, R15.reuse.H0_H0, R10 ;  /* 0x0000000a0f0a7232 */ /* 0x040fe40000000800 */
[C---:B------:R-:W-:Y:S02]  /*05b0*/  HMUL2 R11, R15.reuse.H0_H0, R11 ;  /* 0x0000000b0f0b7232 */ /* 0x040fe40000000800 */
[C---:B------:R-:W-:Y:S02]  /*05c0*/  HMUL2 R4, R15.reuse.H0_H0, R4 ;  /* 0x000000040f047232 */ /* 0x040fe40000000800 */
[----:B------:R-:W-:Y:S01]  /*05d0*/  HMUL2 R7, R15.H0_H0, R7 ;  /* 0x000000070f077232 */ /* 0x000fe20000000800 */
[----:B------:R0:W-:Y:S02]  /*05e0*/  STG.E.128 desc[UR12][R16.64], R8 ;  /* 0x0000000810007986 */ /* 0x0001e4000c101d0c */
[--C-:B0-----:R-:W-:Y:S01]  /*05f0*/  LOP3.LUT R11, R22, 0xf000f0, R13.reuse, 0xea, !PT ;  /* 0x00f000f0160b7812 */ /* 0x101fe200078eea0d */
[-C--:B------:R-:W-:Y:S01]  /*0600*/  HFMA2 R10, R29, R12.reuse.H0_H0, -72, -72 ;  /* 0xd480d4801d0a7431 */ /* 0x080fe2000004000c */
[C-C-:B------:R-:W-:Y:S01]  /*0610*/  LOP3.LUT R22, R26.reuse, 0xf000f0, R13.reuse, 0xea, !PT ;  /* 0x00f000f01a167812 */ /* 0x140fe200078eea0d */
[-C--:B------:R-:W-:Y:S01]  /*0620*/  HFMA2 R9, R27, R12.reuse.H0_H0, -72, -72 ;  /* 0xd480d4801b097431 */ /* 0x080fe2000004000c */
[----:B------:R-:W-:Y:S01]  /*0630*/  LOP3.LUT R8, R26, 0xf000f, R13, 0xea, !PT ;  /* 0x000f000f1a087812 */ /* 0x000fe200078eea0d */
[----:B------:R-:W-:-:S02]  /*0640*/  HFMA2 R11, R11, R12.H0_H0, -72, -72 ;  /* 0xd480d4800b0b7431 */ /* 0x000fc4000004000c */
[-C--:B------:R-:W-:Y:S02]  /*0650*/  HFMA2 R13, R25, R12.reuse.H0_H0, -72, -72 ;  /* 0xd480d480190d7431 */ /* 0x080fe4000004000c */
[----:B------:R-:W-:Y:S02]  /*0660*/  HFMA2 R22, R22, R12.H0_H0, -72, -72 ;  /* 0xd480d48016167431 */ /* 0x000fe4000004000c */
[----:B------:R-:W-:Y:S02]  /*0670*/  HADD2 R25, R5, -1032, -1032 ;  /* 0xe408e40805197430 */ /* 0x000fe40000000000 */
[----:B------:R-:W-:Y:S02]  /*0680*/  HADD2 R12, R6, -1032, -1032 ;  /* 0xe408e408060c7430 */ /* 0x000fe40000000000 */
[----:B------:R-:W-:Y:S02]  /*0690*/  HADD2 R14, R8, -1032, -1032 ;  /* 0xe408e408080e7430 */ /* 0x000fe40000000000 */
[----:B------:R-:W-:-:S02]  /*06a0*/  HMUL2 R5, R15.H0_H0, R10 ;  /* 0x0000000a0f057232 */ /* 0x000fc40000000800 */
[C---:B------:R-:W-:Y:S02]  /*06b0*/  HMUL2 R6, R15.reuse.H0_H0, R24 ;  /* 0x000000180f067232 */ /* 0x040fe40000000800 */
[C---:B------:R-:W-:Y:S02]  /*06c0*/  HMUL2 R8, R15.reuse.H0_H0, R25 ;  /* 0x000000190f087232 */ /* 0x040fe40000000800 */
[C---:B------:R-:W-:Y:S01]  /*06d0*/  HMUL2 R9, R15.reuse.H0_H0, R9 ;  /* 0x000000090f097232 */ /* 0x040fe20000000800 */
[----:B------:R2:W-:Y:S01]  /*06e0*/  STG.E.128 desc[UR12][R16.64+0x10], R4 ;  /* 0x0000100410007986 */ /* 0x0005e2000c101d0c */
[C---:B------:R-:W-:Y:S02]  /*06f0*/  HMUL2 R10, R15.reuse.H0_H0, R23 ;  /* 0x000000170f0a7232 */ /* 0x040fe40000000800 */
[C---:B------:R-:W-:Y:S02]  /*0700*/  HMUL2 R11, R15.reuse.H0_H0, R11 ;  /* 0x0000000b0f0b7232 */ /* 0x040fe40000000800 */
[----:B------:R-:W-:-:S02]  /*0710*/  HMUL2 R12, R15.H0_H0, R12 ;  /* 0x0000000c0f0c7232 */ /* 0x000fc40000000800 */
[C---:B------:R-:W-:Y:S01]  /*0720*/  HMUL2 R13, R15.reuse.H0_H0, R13 ;  /* 0x0000000d0f0d7232 */ /* 0x040fe20000000800 */
[----:B------:R2:W-:Y:S01]  /*0730*/  STG.E.128 desc[UR16][R16.64+0x20], R8 ;  /* 0x0000200810007986 */ /* 0x0005e2000c101d10 */
[C---:B------:R-:W-:Y:S02]  /*0740*/  HMUL2 R14, R15.reuse.H0_H0, R14 ;  /* 0x0000000e0f0e7232 */ /* 0x040fe40000000800 */
[----:B------:R-:W-:Y:S01]  /*0750*/  HMUL2 R15, R15.H0_H0, R22 ;  /* 0x000000160f0f7232 */ /* 0x000fe20000000800 */
[----:B------:R-:W-:-:S04]  /*0760*/  IADD3 R22, PT, PT, R0, R21, RZ ;  /* 0x0000001500167210 */ /* 0x000fc80007ffe0ff */
[----:B------:R-:W-:Y:S01]  /*0770*/  ISETP.GE.U32.AND P0, PT, R22, UR14, PT ;  /* 0x0000000e16007c0c */ /* 0x000fe2000bf06070 */
[----:B------:R2:W-:Y:S01]  /*0780*/  STG.E.128 desc[UR18][R16.64+0x30], R12 ;  /* 0x0000300c10007986 */ /* 0x0005e2000c101d12 */
[----:B------:R-:W-:Y:S02]  /*0790*/  IMAD.MOV.U32 R21, RZ, RZ, R22 ;  /* 0x000000ffff157224 */ /* 0x000fe400078e0016 */
[----:B------:R-:W-:-:S13]  /*07a0*/  ISETP.GE.U32.AND.EX P0, PT, RZ, UR15, PT, P0 ;  /* 0x0000000fff007c0c */ /* 0x000fda000bf06100 */
[----:B------:R-:W-:Y:S05]  /*07b0*/  @!P0 BRA `(.L_x_366) ;  /* 0xfffffff800608947 */ /* 0x000fea000383ffff */
[----:B------:R-:W-:Y:S05]  /*07c0*/  EXIT ;  /* 0x000000000000794d */ /* 0x000fea0003800000 */
        .weak           $__internal_1_$__cuda_sm20_div_u64
        .type           $__internal_1_$__cuda_sm20_div_u64,@function
        .size           $__internal_1_$__cuda_sm20_div_u64,(.L_x_387 - $__internal_1_$__cuda_sm20_div_u64)
$__internal_1_$__cuda_sm20_div_u64:
[----:B------:R-:W0:Y:S01]  /*07d0*/  LDCU.64 UR12, c[0x0][0x3a0] ;  /* 0x00007400ff0c77ac */ /* 0x000e220008000a00 */
[----:B------:R-:W1:Y:S01]  /*07e0*/  LDC.64 R8, c[0x0][0x3a0] ;  /* 0x0000e800ff087b82 */ /* 0x000e620000000a00 */
[----:B0-----:R-:W0:Y:S08]  /*07f0*/  I2F.U64.RP R16, UR12 ;  /* 0x0000000c00107d12 */ /* 0x001e300008309000 */
[----:B0-----:R-:W0:Y:S02]  /*0800*/  MUFU.RCP R16, R16 ;  /* 0x0000001000107308 */ /* 0x001e240000001000 */
[----:B0-----:R-:W-:-:S06]  /*0810*/  IADD3 R12, PT, PT, R16, 0x1ffffffe, RZ ;  /* 0x1ffffffe100c7810 */ /* 0x001fcc0007ffe0ff */
[----:B------:R-:W1:Y:S02]  /*0820*/  F2I.U64.TRUNC R12, R12 ;  /* 0x0000000c000c7311 */ /* 0x000e64000020d800 */
[----:B-1----:R-:W-:-:S04]  /*0830*/  IMAD.WIDE.U32 R14, R12, R8, RZ ;  /* 0x000000080c0e7225 */ /* 0x002fc800078e00ff */
[----:B------:R-:W-:Y:S01]  /*0840*/  IMAD R15, R12, R9, R15 ;  /* 0x000000090c0f7224 */ /* 0x000fe200078e020f */
[----:B------:R-:W-:-:S03]  /*0850*/  IADD3 R17, P0, PT, RZ, -R14, RZ ;  /* 0x8000000eff117210 */ /* 0x000fc60007f1e0ff */
[----:B------:R-:W-:Y:S02]  /*0860*/  IMAD R15, R13, R8, R15 ;  /* 0x000000080d0f7224 */ /* 0x000fe400078e020f */
[----:B------:R-:W-:-:S04]  /*0870*/  IMAD.HI.U32 R14, R12, R17, RZ ;  /* 0x000000110c0e7227 */ /* 0x000fc800078e00ff */
[----:B------:R-:W-:Y:S01]  /*0880*/  IMAD.X R23, RZ, RZ, ~R15, P0 ;  /* 0x000000ffff177224 */ /* 0x000fe200000e0e0f */
[----:B------:R-:W-:-:S03]  /*0890*/  MOV R15, R12 ;  /* 0x0000000c000f7202 */ /* 0x000fc60000000f00 */
[-C--:B------:R-:W-:Y:S02]  /*08a0*/  IMAD R25, R13, R23.reuse, RZ ;  /* 0x000000170d197224 */ /* 0x080fe400078e02ff */
[----:B------:R-:W-:-:S04]  /*08b0*/  IMAD.WIDE.U32 R14, P0, R12, R23, R14 ;  /* 0x000000170c0e7225 */ /* 0x000fc8000780000e */
[----:B------:R-:W-:-:S04]  /*08c0*/  IMAD.HI.U32 R14, P1, R13, R17, R14 ;  /* 0x000000110d0e7227 */ /* 0x000fc8000782000e */
[----:B------:R-:W-:Y:S01]  /*08d0*/  IMAD.HI.U32 R17, R13, R23, RZ ;  /* 0x000000170d117227 */ /* 0x000fe200078e00ff */
[----:B------:R-:W-:-:S03]  /*08e0*/  IADD3 R15, P2, PT, R25, R14, RZ ;  /* 0x0000000e190f7210 */ /* 0x000fc60007f5e0ff */
[----:B------:R-:W-:Y:S02]  /*08f0*/  IMAD.X R17, R17, 0x1, R13, P0 ;  /* 0x0000000111117824 */ /* 0x000fe400000e060d */
[----:B------:R-:W-:-:S03]  /*0900*/  IMAD.WIDE.U32 R12, R15, R8, RZ ;  /* 0x000000080f0c7225 */ /* 0x000fc600078e00ff */
[----:B------:R-:W-:Y:S01]  /*0910*/  IADD3.X R17, PT, PT, RZ, RZ, R17, P2, P1 ;  /* 0x000000ffff117210 */ /* 0x000fe200017e2411 */
[----:B------:R-:W-:Y:S01]  /*0920*/  IMAD R13, R15, R9, R13 ;  /* 0x000000090f0d7224 */ /* 0x000fe200078e020d */
[----:B------:R-:W-:-:S03]  /*0930*/  IADD3 R23, P0, PT, RZ, -R12, RZ ;  /* 0x8000000cff177210 */ /* 0x000fc60007f1e0ff */
[----:B------:R-:W-:Y:S02]  /*0940*/  IMAD R13, R17, R8, R13 ;  /* 0x00000008110d7224 */ /* 0x000fe400078e020d */
[----:B------:R-:W-:-:S03]  /*0950*/  IMAD.HI.U32 R14, R15, R23, RZ ;  /* 0x000000170f0e7227 */ /* 0x000fc600078e00ff */
[----:B------:R-:W-:Y:S01]  /*0960*/  IADD3.X R12, PT, PT, RZ, ~R13, RZ, P0, !PT ;  /* 0x8000000dff0c7210 */ /* 0x000fe200007fe4ff */
[----:B------:R-:W-:-:S04]  /*0970*/  HFMA2 R13, -RZ, RZ, 0, 0 ;  /* 0x00000000ff0d7431 */ /* 0x000fc800000001ff */
        /* <DEDUP_REMOVED lines=14> */
[----:B------:R-:W-:-:S03]  /*0a60*/  IMAD.WIDE.U32 R12, R17, R8, RZ ;  /* 0x00000008110c7225 */ /* 0x000fc600078e00ff */
[----:B------:R-:W-:Y:S01]  /*0a70*/  IADD3.X R15, PT, PT, RZ, R15, RZ, P1, !PT ;  /* 0x0000000fff0f7210 */ /* 0x000fe20000ffe4ff */
[----:B------:R-:W-:Y:S01]  /*0a80*/  IMAD R13, R17, R9, R13 ;  /* 0x00000009110d7224 */ /* 0x000fe200078e020d */
[----:B------:R-:W-:-:S03]  /*0a90*/  IADD3 R23, P1, PT, -R12, R11, RZ ;  /* 0x0000000b0c177210 */ /* 0x000fc60007f3e1ff */
[-C--:B------:R-:W-:Y:S01]  /*0aa0*/  IMAD R13, R15, R8.reuse, R13 ;  /* 0x000000080f0d7224 */ /* 0x080fe200078e020d */
[CC--:B------:R-:W-:Y:S02]  /*0ab0*/  ISETP.GE.U32.AND P0, PT, R23.reuse, R8.reuse, PT ;  /* 0x000000081700720c */ /* 0x0c0fe40003f06070 */
[----:B------:R-:W-:Y:S01]  /*0ac0*/  IADD3 R11, P2, PT, R23, -R8, RZ ;  /* 0x80000008170b7210 */ /* 0x000fe20007f5e0ff */
[----:B------:R-:W-:Y:S01]  /*0ad0*/  IMAD.X R22, R20, 0x1, ~R13, P1 ;  /* 0x0000000114167824 */ /* 0x000fe200008e0e0d */
[----:B------:R-:W-:-:S04]  /*0ae0*/  IADD3 R14, P1, PT, R17, 0x1, RZ ;  /* 0x00000001110e7810 */ /* 0x000fc80007f3e0ff */
[CC--:B------:R-:W-:Y:S01]  /*0af0*/  ISETP.GE.U32.AND.EX P0, PT, R22.reuse, R9.reuse, PT, P0 ;  /* 0x000000091600720c */ /* 0x0c0fe20003f06100 */
[----:B------:R-:W-:Y:S01]  /*0b00*/  IMAD.X R12, RZ, RZ, R15, P1 ;  /* 0x000000ffff0c7224 */ /* 0x000fe200008e060f */
[----:B------:R-:W-:Y:S02]  /*0b10*/  IADD3.X R16, PT, PT, R22, ~R9, RZ, P2, !PT ;  /* 0x8000000916107210 */ /* 0x000fe400017fe4ff */
[----:B------:R-:W-:Y:S02]  /*0b20*/  SEL R11, R11, R23, P0 ;  /* 0x000000170b0b7207 */ /* 0x000fe40000000000 */
[----:B------:R-:W-:Y:S02]  /*0b30*/  SEL R14, R14, R17, P0 ;  /* 0x000000110e0e7207 */ /* 0x000fe40000000000 */
[----:B------:R-:W-:Y:S02]  /*0b40*/  SEL R16, R16, R22, P0 ;  /* 0x0000001610107207 */ /* 0x000fe40000000000 */
[----:B------:R-:W-:-:S02]  /*0b50*/  SEL R15, R12, R15, P0 ;  /* 0x0000000f0c0f7207 */ /* 0x000fc40000000000 */
[----:B------:R-:W-:Y:S02]  /*0b60*/  ISETP.GE.U32.AND P0, PT, R11, R8, PT ;  /* 0x000000080b00720c */ /* 0x000fe40003f06070 */
[----:B------:R-:W-:Y:S02]  /*0b70*/  IADD3 R11, P2, PT, R14, 0x1, RZ ;  /* 0x000000010e0b7810 */ /* 0x000fe40007f5e0ff */
[----:B------:R-:W-:Y:S02]  /*0b80*/  ISETP.GE.U32.AND.EX P0, PT, R16, R9, PT, P0 ;  /* 0x000000091000720c */ /* 0x000fe40003f06100 */
[----:B------:R-:W-:Y:S02]  /*0b90*/  ISETP.NE.U32.AND P1, PT, R8, RZ, PT ;  /* 0x000000ff0800720c */ /* 0x000fe40003f25070 */
[----:B------:R-:W-:Y:S02]  /*0ba0*/  IADD3.X R12, PT, PT, RZ, R15, RZ, P2, !PT ;  /* 0x0000000fff0c7210 */ /* 0x000fe400017fe4ff */
[----:B------:R-:W-:Y:S01]  /*0bb0*/  SEL R8, R11, R14, P0 ;  /* 0x0000000e0b087207 */ /* 0x000fe20000000000 */
[----:B------:R-:W-:Y:S01]  /*0bc0*/  IMAD.MOV.U32 R11, RZ, RZ, 0x0 ;  /* 0x00000000ff0b7424 */ /* 0x000fe200078e00ff */
[----:B------:R-:W-:-:S02]  /*0bd0*/  ISETP.NE.AND.EX P1, PT, R9, RZ, PT, P1 ;  /* 0x000000ff0900720c */ /* 0x000fc40003f25310 */
[----:B------:R-:W-:Y:S02]  /*0be0*/  SEL R9, R12, R15, P0 ;  /* 0x0000000f0c097207 */ /* 0x000fe40000000000 */
[----:B------:R-:W-:Y:S02]  /*0bf0*/  SEL R8, R8, 0xffffffff, P1 ;  /* 0xffffffff08087807 */ /* 0x000fe40000800000 */
[----:B------:R-:W-:Y:S01]  /*0c00*/  SEL R9, R9, 0xffffffff, P1 ;  /* 0xffffffff09097807 */ /* 0x000fe20000800000 */
[----:B------:R-:W-:Y:S06]  /*0c10*/  RET.REL.NODEC R10 `(_Z25kernel__copy_linear4_fp16PK5uint4PK6__halfPS2_mm) ;  /* 0xfffffff00af87950 */ /* 0x000fec0003c3ffff */
.L_x_367:
        /* <DEDUP_REMOVED lines=14> */
.L_x_387:


//--------------------- .text._Z17kernel__copy_lut4PK5uint4PK13__nv_bfloat16S4_PS2_mm --------------------------
	.section	.text._Z17kernel__copy_lut4PK5uint4PK13__nv_bfloat16S4_PS2_mm,"ax",@progbits
	.align	128
        .global         _Z17kernel__copy_lut4PK5uint4PK13__nv_bfloat16S4_PS2_mm
        .type           _Z17kernel__copy_lut4PK5uint4PK13__nv_bfloat16S4_PS2_mm,@function
        .size           _Z17kernel__copy_lut4PK5uint4PK13__nv_bfloat16S4_PS2_mm,(.L_x_388 - _Z17kernel__copy_lut4PK5uint4PK13__nv_bfloat16S4_PS2_mm)
        .other          _Z17kernel__copy_lut4PK5uint4PK13__nv_bfloat16S4_PS2_mm,@"STO_CUDA_ENTRY STV_DEFAULT"
_Z17kernel__copy_lut4PK5uint4PK13__nv_bfloat16S4_PS2_mm:
.text._Z17kernel__copy_lut4PK5uint4PK13__nv_bfloat16S4_PS2_mm:
[----:B------:R-:W-:Y:S01]  /*0000*/  LDC R1, c[0x0][0x37c] ;  /* 0x0000df00ff017b82 */ /* 0x000fe20000000800 */
[----:B------:R-:W0:Y:S07]  /*0010*/  S2R R21, SR_TID.X ;  /* 0x0000000000157919 */ /* 0x000e2e0000002100 */
[----:B------:R-:W0:Y:S01]  /*0020*/  S2UR UR4, SR_CTAID.X ;  /* 0x00000000000479c3 */ /* 0x000e220000002500 */
[----:B------:R-:W1:Y:S01]  /*0030*/  LDCU.64 UR6, c[0x0][0x3a0] ;  /* 0x00007400ff0677ac */ /* 0x000e620008000a00 */
[----:B------:R-:W2:Y:S06]  /*0040*/  LDCU UR12, c[0x0][0x3ac] ;  /* 0x00007580ff0c77ac */ /* 0x000eac0008000800 */
[----:B------:R-:W0:Y:S01]  /*0050*/  LDC R0, c[0x0][0x360] ;  /* 0x0000d800ff007b82 */ /* 0x000e220000000800 */
[----:B------:R-:W3:Y:S01]  /*0060*/  LDCU UR14, c[0x0][0x370] ;  /* 0x00006e00ff0e77ac */ /* 0x000ee20008000800 */
[----:B------:R-:W4:Y:S01]  /*0070*/  LDCU UR13, c[0x0][0x3a8] ;  /* 0x00007500ff0d77ac */ /* 0x000f220008000800 */
[----:B------:R-:W0:Y:S01]  /*0080*/  LDCU.64 UR8, c[0x0][0x388] ;  /* 0x00007100ff0877ac */ /* 0x000e220008000a00 */
[----:B------:R-:W0:Y:S02]  /*0090*/  LDCU.64 UR10, c[0x0][0x390] ;  /* 0x00007200ff0a77ac */ /* 0x000e240008000a00 */
[C---:B0-----:R-:W-:Y:S01]  /*00a0*/  IMAD R21, R0.reuse, UR4, R21 ;  /* 0x0000000400157c24 */ /* 0x041fe2000f8e0215 */
[----:B------:R-:W0:Y:S01]  /*00b0*/  LDCU.64 UR4, c[0x0][0x3a0] ;  /* 0x00007400ff0477ac */ /* 0x000e220008000a00 */
        /* <DEDUP_REMOVED lines=8> */
[----:B------:R-:W1:Y:S08]  /*0140*/  LDC.64 R4, c[0x0][0x390] ;  /* 0x0000e400ff047b82 */ /* 0x000e700000000a00 */
[----:B------:R-:W2:Y:S02]  /*0150*/  LDC.64 R2, c[0x0][0x398] ;  /* 0x0000e600ff027b82 */ /* 0x000ea40000000a00 */
.L_x_370:
[----:B0-----:R-:W-:Y:S02]  /*0160*/  R2UR UR14, R6 ;  /* 0x00000000060e72ca */ /* 0x001fe400000e0000 */
[----:B------:R-:W-:Y:S02]  /*0170*/  R2UR UR15, R7 ;  /* 0x00000000070f72ca */ /* 0x000fe400000e0000 */
[----:B---3--:R-:W-:-:S04]  /*0180*/  LEA R16, P0, R22, UR6, 0x4 ;  /* 0x0000000616107c11 */ /* 0x008fc8000f8020ff */
[----:B------:R-:W-:-:S07]  /*0190*/  LEA.HI.X R17, R22, UR7, R20, 0x4, P0 ;  /* 0x0000000716117c11 */ /* 0x000fce00080f2414 */
[----:B------:R-:W5:Y:S01]  /*01a0*/  LDG.E.128 R16, desc[UR14][R16.64] ;  /* 0x0000000e10107981 */ /* 0x000f62000c1e1d00 */
[----:B------:R-:W-:-:S09]  /*01b0*/  UISETP.NE.U32.AND UP0, UPT, UR12, URZ, UPT ;  /* 0x000000ff0c00728c */ /* 0x000fd2000bf05070 */
[----:B------:R-:W-:Y:S05]  /*01c0*/  BRA.U UP0, `(.L_x_368) ;  /* 0x0000000100507547 */ /* 0x000fea000b800000 */
[----:B------:R-:W0:Y:S01]  /*01d0*/  I2F.U32.RP R10, UR13 ;  /* 0x0000000d000a7d06 */ /* 0x000e220008209000 */
[----:B------:R-:W-:-:S07]  /*01e0*/  ISETP.NE.U32.AND P2, PT, RZ, UR13, PT ;  /* 0x0000000dff007c0c */ /* 0x000fce000bf45070 */
[----:B0-----:R-:W0:Y:S02]  /*01f0*/  MUFU.RCP R10, R10 ;  /* 0x0000000a000a7308 */ /* 0x001e240000001000 */
[----:B0-----:R-:W-:-:S06]  /*0200*/  VIADD R8, R10, 0xffffffe ;  /* 0x0ffffffe0a087836 */ /* 0x001fcc0000000000 */
[----:B------:R0:W3:Y:S02]  /*0210*/  F2I.FTZ.U32.TRUNC.NTZ R9, R8 ;  /* 0x0000000800097305 */ /* 0x0000e4000021f000 */
[----:B0-----:R-:W-:Y:S02]  /*0220*/  IMAD.MOV.U32 R8, RZ, RZ, RZ ;  /* 0x000000ffff087224 */ /* 0x001fe400078e00ff */
[----:B---3--:R-:W-:-:S04]  /*0230*/  IMAD.MOV R11, RZ, RZ, -R9 ;  /* 0x000000ffff0b7224 */ /* 0x008fc800078e0a09 */
        /* <DEDUP_REMOVED lines=13> */
.L_x_368:
[----:B------:R-:W-:Y:S01]  /*0310*/  IMAD.MOV.U32 R11, RZ, RZ, R22 ;  /* 0x000000ffff0b7224 */ /* 0x000fe200078e0016 */
[----:B------:R-:W-:-:S07]  /*0320*/  MOV R10, 0x340 ;  /* 0x00000340000a7802 */ /* 0x000fce0000000f00 */
[----:B-12--5:R-:W-:Y:S05]  /*0330*/  CALL.REL.NOINC `($__internal_2_$__cuda_sm20_div_u64) ;  /* 0x0000000c00f47944 */ /* 0x026fea0003c00000 */
.L_x_369:
[----:B-----5:R-:W-:Y:S01]  /*0340*/  IMAD.SHL.U32 R10, R16, 0x2, RZ ;  /* 0x00000002100a7824 */ /* 0x020fe200078e00ff */
[----:B------:R-:W-:Y:S02]  /*0350*/  SHF.R.U32.HI R11, RZ, 0x3, R16 ;  /* 0x00000003ff0b7819 */ /* 0x000fe40000011610 */
[----:B------:R-:W-:Y:S02]  /*0360*/  R2UR UR16, R6 ;  /* 0x00000000061072ca */ /* 0x000fe400000e0000 */
[----:B------:R-:W-:Y:S02]  /*0370*/  LOP3.LUT R10, R10, 0x1e, RZ, 0xc0, !PT ;  /* 0x0000001e0a0a7812 */ /* 0x000fe400078ec0ff */
[----:B------:R-:W-:Y:S02]  /*0380*/  R2UR UR17, R7 ;  /* 0x00000000071172ca */ /* 0x000fe400000e0000 */
[----:B------:R-:W-:Y:S02]  /*0390*/  LEA R22, P0, R8, UR8, 0x1 ;  /* 0x0000000808167c11 */ /* 0x000fe4000f8008ff */
[----:B------:R-:W-:-:S02]  /*03a0*/  LOP3.LUT R11, R11, 0x1e, RZ, 0xc0, !PT ;  /* 0x0000001e0b0b7812 */ /* 0x000fc400078ec0ff */
[----:B------:R-:W-:Y:S02]  /*03b0*/  IADD3 R10, P1, PT, R10, UR10, RZ ;  /* 0x0000000a0a0a7c10 */ /* 0x000fe4000ff3e0ff */
[----:B------:R-:W-:Y:S02]  /*03c0*/  R2UR UR18, R6 ;  /* 0x00000000061272ca */ /* 0x000fe400000e0000 */
[----:B------:R-:W-:Y:S02]  /*03d0*/  R2UR UR19, R7 ;  /* 0x00000000071372ca */ /* 0x000fe400000e0000 */
[----:B------:R-:W-:Y:S02]  /*03e0*/  LEA.HI.X R23, R8, UR9, R9, 0x1, P0 ;  /* 0x0000000908177c11 */ /* 0x000fe400080f0c09 */
[----:B------:R-:W-:Y:S02]  /*03f0*/  SHF.R.U32.HI R24, RZ, 0x7, R16 ;  /* 0x00000007ff187819 */ /* 0x000fe40000011610 */
[----:B------:R-:W-:Y:S01]  /*0400*/  IADD3 R14, P0, PT, R11, UR10, RZ ;  /* 0x0000000a0b0e7c10 */ /* 0x000fe2000ff1e0ff */
[----:B------:R-:W-:Y:S01]  /*0410*/  IMAD.X R11, RZ, RZ, UR11, P1 ;  /* 0x0000000bff0b7e24 */ /* 0x000fe200088e06ff */
[----:B------:R-:W-:-:S02]  /*0420*/  LOP3.LUT R24, R24, 0x1e, RZ, 0xc0, !PT ;  /* 0x0000001e18187812 */ /* 0x000fc400078ec0ff */
[--C-:B------:R-:W-:Y:S02]  /*0430*/  SHF.R.U32.HI R25, RZ, 0xb, R16.reuse ;  /* 0x0000000bff197819 */ /* 0x100fe40000011610 */
[--C-:B------:R-:W-:Y:S01]  /*0440*/  SHF.R.U32.HI R26, RZ, 0xf, R16.reuse ;  /* 0x0000000fff1a7819 */ /* 0x100fe20000011610 */
[----:B------:R-:W-:Y:S01]  /*0450*/  IMAD.X R15, RZ, RZ, UR11, P0 ;  /* 0x0000000bff0f7e24 */ /* 0x000fe200080e06ff */
[----:B------:R-:W-:Y:S01]  /*0460*/  R2UR UR14, R6 ;  /* 0x00000000060e72ca */ /* 0x000fe200000e0000 */
[----:B------:R0:W3:Y:S01]  /*0470*/  LDG.E.U16.CONSTANT R9, desc[UR16][R10.64] ;  /* 0x000000100a097981 */ /* 0x0000e2000c1e9500 */
[----:B------:R-:W-:Y:S02]  /*0480*/  R2UR UR15, R7 ;  /* 0x00000000070f72ca */ /* 0x000fe400000e0000 */
[----:B------:R-:W-:Y:S01]  /*0490*/  SHF.R.U32.HI R27, RZ, 0x13, R16 ;  /* 0x00000013ff1b7819 */ /* 0x000fe20000011610 */
[----:B------:R4:W3:Y:S01]  /*04a0*/  LDG.E.U16.CONSTANT R8, desc[UR18][R14.64] ;  /* 0x000000120e087981 */ /* 0x0008e2000c1e9500 */
[----:B------:R-:W-:-:S02]  /*04b0*/  LOP3.LUT R25, R25, 0x1e, RZ, 0xc0, !PT ;  /* 0x0000001e19197812 */ /* 0x000fc400078ec0ff */
[----:B------:R-:W-:Y:S02]  /*04c0*/  LOP3.LUT R26, R26, 0x1e, RZ, 0xc0, !PT ;  /* 0x0000001e1a1a7812 */ /* 0x000fe400078ec0ff */
[----:B------:R-:W-:Y:S02]  /*04d0*/  R2UR UR20, R6 ;  /* 0x00000000061472ca */ /* 0x000fe400000e0000 */
[----:B0-----:R-:W-:Y:S02]  /*04e0*/  IADD3 R10, P1, PT, R24, UR10, RZ ;  /* 0x0000000a180a7c10 */ /* 0x001fe4000ff3e0ff */
[----:B------:R-:W-:Y:S01]  /*04f0*/  LOP3.LUT R27, R27, 0x1e, RZ, 0xc0, !PT ;  /* 0x0000001e1b1b7812 */ /* 0x000fe200078ec0ff */
[----:B------:R-:W2:Y:S01]  /*0500*/  LDG.E.U16 R22, desc[UR14][R22.64] ;  /* 0x0000000e16167981 */ /* 0x000ea2000c1e1500 */
[----:B------:R-:W-:Y:S02]  /*0510*/  R2UR UR21, R7 ;  /* 0x00000000071572ca */ /* 0x000fe400000e0000 */
[--C-:B------:R-:W-:Y:S01]  /*0520*/  SHF.R.U32.HI R13, RZ, 0x1c, R16.reuse ;  /* 0x0000001cff0d7819 */ /* 0x100fe20000011610 */
[----:B------:R-:W-:Y:S01]  /*0530*/  IMAD.X R11, RZ, RZ, UR11, P1 ;  /* 0x0000000bff0b7e24 */ /* 0x000fe200088e06ff */
[----:B------:R-:W-:-:S02]  /*0540*/  SHF.R.U32.HI R16, RZ, 0x17, R16 ;  /* 0x00000017ff107819 */ /* 0x000fc40000011610 */
[----:B------:R-:W-:Y:S01]  /*0550*/  IADD3 R28, P0, PT, R25, UR10, RZ ;  /* 0x0000000a191c7c10 */ /* 0x000fe2000ff1e0ff */
[----:B-1----:R-:W-:Y:S01]  /*0560*/  IMAD.WIDE.U32 R12, R13, 0x2, R4 ;  /* 0x000000020d0c7825 */ /* 0x002fe200078e0004 */
[----:B----4-:R-:W-:Y:S01]  /*0570*/  IADD3 R14, P2, PT, R26, UR10, RZ ;  /* 0x0000000a1a0e7c10 */ /* 0x010fe2000ff5e0ff */
[----:B------:R0:W4:Y:S01]  /*0580*/  LDG.E.U16.CONSTANT R25, desc[UR14][R10.64] ;  /* 0x0000000e0a197981 */ /* 0x000122000c1e9500 */
[----:B------:R-:W-:Y:S02]  /*0590*/  IADD3 R26, P1, PT, R27, UR10, RZ ;  /* 0x0000000a1b1a7c10 */ /* 0x000fe4000ff3e0ff */
[----:B------:R-:W-:Y:S01]  /*05a0*/  LOP3.LUT R16, R16, 0x1e, RZ, 0xc0, !PT ;  /* 0x0000001e10107812 */ /* 0x000fe200078ec0ff */
[----:B------:R-:W-:Y:S01]  /*05b0*/  IMAD.X R29, RZ, RZ, UR11, P0 ;  /* 0x0000000bff1d7e24 */ /* 0x000fe200080e06ff */
[----:B------:R-:W-:Y:S01]  /*05c0*/  R2UR UR22, R6 ;  /* 0x00000000061672ca */ /* 0x000fe200000e0000 */
[----:B------:R-:W-:Y:S01]  /*05d0*/  IMAD.X R15, RZ, RZ, UR11, P2 ;  /* 0x0000000bff0f7e24 */ /* 0x000fe200090e06ff */
[----:B------:R-:W-:Y:S01]  /*05e0*/  R2UR UR23, R7 ;  /* 0x00000000071772ca */ /* 0x000fe200000e0000 */
[----:B------:R-:W-:Y:S01]  /*05f0*/  IMAD.X R27, RZ, RZ, UR11, P1 ;  /* 0x0000000bff1b7e24 */ /* 0x000fe200088e06ff */
[----:B------:R1:W4:Y:S01]  /*0600*/  LDG.E.U16.CONSTANT R12, desc[UR20][R12.64] ;  /* 0x000000140c0c7981 */ /* 0x000322000c1e9500 */
[----:B0-----:R-:W-:-:S03]  /*0610*/  IADD3 R10, P0, PT, R16, UR10, RZ ;  /* 0x0000000a100a7c10 */ /* 0x001fc6000ff1e0ff */
[----:B------:R-:W4:Y:S02]  /*0620*/  LDG.E.U16.CONSTANT R16, desc[UR16][R28.64] ;  /* 0x000000101c107981 */ /* 0x000f24000c1e9500 */
[----:B------:R-:W-:Y:S02]  /*0630*/  IMAD.X R11, RZ, RZ, UR11, P0 ;  /* 0x0000000bff0b7e24 */ /* 0x000fe400080e06ff */
[----:B------:R-:W4:Y:S04]  /*0640*/  LDG.E.U16.CONSTANT R14, desc[UR18][R14.64] ;  /* 0x000000120e0e7981 */ /* 0x000f28000c1e9500 */
[----:B------:R0:W4:Y:S04]  /*0650*/  LDG.E.U16.CONSTANT R24, desc[UR22][R10.64] ;  /* 0x000000160a187981 */ /* 0x000128000c1e9500 */
[----:B------:R-:W4:Y:S01]  /*0660*/  LDG.E.U16.CONSTANT R15, desc[UR20][R26.64] ;  /* 0x000000141a0f7981 */ /* 0x000f22000c1e9500 */
[----:B-1----:R-:W-:-:S05]  /*0670*/  IMAD.SHL.U32 R13, R17, 0x2, RZ ;  /* 0x00000002110d7824 */ /* 0x002fca00078e00ff */
[----:B------:R-:W-:-:S04]  /*0680*/  LOP3.LUT R13, R13, 0x1e, RZ, 0xc0, !PT ;  /* 0x0000001e0d0d7812 */ /* 0x000fc800078ec0ff */
[----:B0-----:R-:W-:Y:S02]  /*0690*/  IADD3 R10, P0, PT, R13, UR10, RZ ;  /* 0x0000000a0d0a7c10 */ /* 0x001fe4000ff1e0ff */
[----:B------:R-:W-:-:S03]  /*06a0*/  SHF.R.U32.HI R23, RZ, 0x3, R17 ;  /* 0x00000003ff177819 */ /* 0x000fc60000011611 */
[----:B------:R-:W-:Y:S01]  /*06b0*/  IMAD.X R11, RZ, RZ, UR11, P0 ;  /* 0x0000000bff0b7e24 */ /* 0x000fe200080e06ff */
[----:B------:R-:W-:-:S04]  /*06c0*/  LOP3.LUT R23, R23, 0x1e, RZ, 0xc0, !PT ;  /* 0x0000001e17177812 */ /* 0x000fc800078ec0ff */
[----:B------:R0:W4:Y:S01]  /*06d0*/  LDG.E.U16.CONSTANT R13, desc[UR14][R10.64] ;  /* 0x0000000e0a0d7981 */ /* 0x000122000c1e9500 */
[----:B------:R-:W-:Y:S02]  /*06e0*/  SHF.R.U32.HI R28, RZ, 0x7, R17 ;  /* 0x00000007ff1c7819 */ /* 0x000fe40000011611 */
[----:B0-----:R-:W-:-:S05]  /*06f0*/  IADD3 R10, P0, PT, R23, UR10, RZ ;  /* 0x0000000a170a7c10 */ /* 0x001fca000ff1e0ff */
[----:B------:R-:W-:Y:S01]  /*0700*/  IMAD.X R11, RZ, RZ, UR11, P0 ;  /* 0x0000000bff0b7e24 */ /* 0x000fe200080e06ff */
[----:B------:R-:W-:-:S04]  /*0710*/  LOP3.LUT R28, R28, 0x1e, RZ, 0xc0, !PT ;  /* 0x0000001e1c1c7812 */ /* 0x000fc800078ec0ff */
[----:B------:R-:W4:Y:S01]  /*0720*/  LDG.E.U16.CONSTANT R23, desc[UR14][R10.64] ;  /* 0x0000000e0a177981 */ /* 0x000f22000c1e9500 */
[----:B------:R-:W-:-:S05]  /*0730*/  IADD3 R26, P1, PT, R28, UR10, RZ ;  /* 0x0000000a1c1a7c10 */ /* 0x000fca000ff3e0ff */
[----:B------:R-:W-:-:S05]  /*0740*/  IMAD.X R27, RZ, RZ, UR11, P1 ;  /* 0x0000000bff1b7e24 */ /* 0x000fca00088e06ff */
[----:B------:R0:W4:Y:S02]  /*0750*/  LDG.E.U16.CONSTANT R26, desc[UR16][R26.64] ;  /* 0x000000101a1a7981 */ /* 0x000124000c1e9500 */
[----:B0-----:R-:W-:Y:S01]  /*0760*/  IMAD.SHL.U32 R27, R21, 0x4, RZ ;  /* 0x00000004151b7824 */ /* 0x001fe200078e00ff */
[----:B---3--:R-:W-:-:S05]  /*0770*/  PRMT R9, R9, 0x5410, R8 ;  /* 0x0000541009097816 */ /* 0x008fca0000000008 */
[----:B--2---:R-:W-:Y:S01]  /*0780*/  HMUL2.BF16_V2 R8, R9, R22.H0_H0 ;  /* 0x2000001609087232 */ /* 0x004fe20000200000 */
[----:B----4-:R-:W-:-:S05]  /*0790*/  PRMT R25, R25, 0x5410, R16 ;  /* 0x0000541019197816 */ /* 0x010fca0000000010 */
[----:B------:R-:W-:Y:S01]  /*07a0*/  HMUL2.BF16_V2 R11, R25, R22.H0_H0 ;  /* 0x20000016190b7232 */ /* 0x000fe20000200000 */
[----:B------:R-:W-:Y:S02]  /*07b0*/  PRMT R9, R14, 0x5410, R15 ;  /* 0x000054100e097816 */ /* 0x000fe4000000000f */
[----:B------:R-:W-:-:S03]  /*07c0*/  PRMT R15, R24, 0x5410, R12 ;  /* 0x00005410180f7816 */ /* 0x000fc6000000000c */
[-C--:B------:R-:W-:Y:S01]  /*07d0*/  HMUL2.BF16_V2 R16, R9, R22.reuse.H0_H0 ;  /* 0x2000001609107232 */ /* 0x080fe20000200000 */
[C---:B------:R-:W-:Y:S02]  /*07e0*/  PRMT R12, R11.reuse, 0x7632, R12 ;  /* 0x000076320b0c7816 */ /* 0x040fe4000000000c */
[----:B------:R-:W-:Y:S02]  /*07f0*/  PRMT R9, R11, 0x7610, R9 ;  /* 0x000076100b097816 */ /* 0x000fe40000000009 */
[C---:B------:R-:W-:Y:S02]  /*0800*/  PRMT R10, R16.reuse, 0x7632, R10 ;  /* 0x00007632100a7816 */ /* 0x040fe4000000000a */
[----:B------:R-:W-:Y:S01]  /*0810*/  PRMT R11, R16, 0x7610, R11 ;  /* 0x00007610100b7816 */ /* 0x000fe2000000000b */
[----:B------:R-:W-:Y:S01]  /*0820*/  HMUL2.BF16_V2 R16, R15, R22.H0_H0 ;  /* 0x200000160f107232 */ /* 0x000fe20000200000 */
[----:B------:R-:W-:Y:S02]  /*0830*/  PRMT R25, R8, 0x7632, R25 ;  /* 0x0000763208197816 */ /* 0x000fe40000000019 */
[----:B------:R-:W-:-:S02]  /*0840*/  SHF.R.U32.HI R14, RZ, 0xb, R17 ;  /* 0x0000000bff0e7819 */ /* 0x000fc40000011611 */
[----:B------:R-:W-:Y:S02]  /*0850*/  PRMT R8, R25, 0x5410, R8 ;  /* 0x0000541019087816 */ /* 0x000fe40000000008 */
[----:B------:R-:W-:Y:S02]  /*0860*/  LOP3.LUT R14, R14, 0x1e, RZ, 0xc0, !PT ;  /* 0x0000001e0e0e7812 */ /* 0x000fe400078ec0ff */
[----:B------:R-:W-:Y:S02]  /*0870*/  PRMT R25, R16, 0x7632, R25 ;  /* 0x0000763210197816 */ /* 0x000fe40000000019 */
[----:B------:R-:W-:Y:S02]  /*0880*/  PRMT R10, R10, 0x5410, R11 ;  /* 0x000054100a0a7816 */ /* 0x000fe4000000000b */
[----:B------:R-:W-:Y:S02]  /*0890*/  IADD3 R14, P0, PT, R14, UR10, RZ ;  /* 0x0000000a0e0e7c10 */ /* 0x000fe4000ff1e0ff */
[----:B------:R-:W-:Y:S01]  /*08a0*/  PRMT R11, R25, 0x5410, R16 ;  /* 0x00005410190b7816 */ /* 0x000fe20000000010 */
[----:B------:R-:W-:Y:S01]  /*08b0*/  IMAD.WIDE.U32 R24, R27, 0x10, R2 ;  /* 0x000000101b187825 */ /* 0x000fe200078e0002 */
[----:B------:R-:W-:-:S02]  /*08c0*/  SHF.R.U32.HI R16, RZ, 0xf, R17 ;  /* 0x0000000fff107819 */ /* 0x000fc40000011611 */
[----:B------:R-:W-:Y:S02]  /*08d0*/  PRMT R9, R12, 0x5410, R9 ;  /* 0x000054100c097816 */ /* 0x000fe40000000009 */
[----:B------:R-:W-:Y:S01]  /*08e0*/  SHF.R.U32.HI R27, RZ, 0x13, R17 ;  /* 0x00000013ff1b7819 */ /* 0x000fe20000011611 */
[----:B------:R-:W-:Y:S01]  /*08f0*/  IMAD.X R15, RZ, RZ, UR11, P0 ;  /* 0x0000000bff0f7e24 */ /* 0x000fe200080e06ff */
[----:B------:R-:W-:Y:S01]  /*0900*/  LOP3.LUT R16, R16, 0x1e, RZ, 0xc0, !PT ;  /* 0x0000001e10107812 */ /* 0x000fe200078ec0ff */
[----:B------:R0:W-:Y:S01]  /*0910*/  STG.E.128 desc[UR14][R24.64], R8 ;  /* 0x0000000818007986 */ /* 0x0001e2000c101d0e */
[----:B------:R-:W-:-:S03]  /*0920*/  LOP3.LUT R27, R27, 0x1e, RZ, 0xc0, !PT ;  /* 0x0000001e1b1b7812 */ /* 0x000fc600078ec0ff */
[----:B------:R1:W2:Y:S02]  /*0930*/  LDG.E.U16.CONSTANT R12, desc[UR16][R14.64] ;  /* 0x000000100e0c7981 */ /* 0x0002a4000c1e9500 */
[----:B-1----:R-:W-:Y:S02]  /*0940*/  IADD3 R14, P1, PT, R27, UR10, RZ ;  /* 0x0000000a1b0e7c10 */ /* 0x002fe4000ff3e0ff */
[----:B0-----:R-:W-:Y:S02]  /*0950*/  IADD3 R8, P0, PT, R16, UR10, RZ ;  /* 0x0000000a10087c10 */ /* 0x001fe4000ff1e0ff */
[----:B------:R-:W-:Y:S01]  /*0960*/  SHF.R.U32.HI R16, RZ, 0x17, R17 ;  /* 0x00000017ff107819 */ /* 0x000fe20000011611 */
[----:B------:R-:W-:-:S03]  /*0970*/  IMAD.X R15, RZ, RZ, UR11, P1 ;  /* 0x0000000bff0f7e24 */ /* 0x000fc600088e06ff */
[----:B------:R-:W-:Y:S01]  /*0980*/  LOP3.LUT R16, R16, 0x1e, RZ, 0xc0, !PT ;  /* 0x0000001e10107812 */ /* 0x000fe200078ec0ff */
[----:B------:R-:W-:Y:S01]  /*0990*/  IMAD.X R9, RZ, RZ, UR11, P0 ;  /* 0x0000000bff097e24 */ /* 0x000fe200080e06ff */
[----:B------:R-:W-:Y:S01]  /*09a0*/  SHF.R.U32.HI R17, RZ, 0x1c, R17 ;  /* 0x0000001cff117819 */ /* 0x000fe20000011611 */
[----:B------:R0:W3:Y:S01]  /*09b0*/  LDG.E.U16.CONSTANT R27, desc[UR16][R14.64] ;  /* 0x000000100e1b7981 */ /* 0x0000e2000c1e9500 */
[----:B------:R-:W-:-:S03]  /*09c0*/  IADD3 R10, P0, PT, R16, UR10, RZ ;  /* 0x0000000a100a7c10 */ /* 0x000fc6000ff1e0ff */
[----:B------:R1:W3:Y:S02]  /*09d0*/  LDG.E.U16.CONSTANT R9, desc[UR14][R8.64] ;  /* 0x0000000e08097981 */ /* 0x0002e4000c1e9500 */
[----:B------:R-:W-:Y:S02]  /*09e0*/  IMAD.X R11, RZ, RZ, UR11, P0 ;  /* 0x0000000bff0b7e24 */ /* 0x000fe400080e06ff */
[----:B0-----:R-:W-:-:S03]  /*09f0*/  IMAD.WIDE.U32 R14, R17, 0x2, R4 ;  /* 0x00000002110e7825 */ /* 0x001fc600078e0004 */
[----:B------:R-:W4:Y:S04]  /*0a00*/  LDG.E.U16.CONSTANT R10, desc[UR18][R10.64] ;  /* 0x000000120a0a7981 */ /* 0x000f28000c1e9500 */
[----:B------:R-:W4:Y:S01]  /*0a10*/  LDG.E.U16.CONSTANT R14, desc[UR20][R14.64] ;  /* 0x000000140e0e7981 */ /* 0x000f22000c1e9500 */
[----:B------:R-:W-:-:S05]  /*0a20*/  IMAD.SHL.U32 R16, R18, 0x2, RZ ;  /* 0x0000000212107824 */ /* 0x000fca00078e00ff */
[----:B------:R-:W-:-:S04]  /*0a30*/  LOP3.LUT R16, R16, 0x1e, RZ, 0xc0, !PT ;  /* 0x0000001e10107812 */ /* 0x000fc800078ec0ff */
[----:B------:R-:W-:Y:S02]  /*0a40*/  IADD3 R16, P0, PT, R16, UR10, RZ ;  /* 0x0000000a10107c10 */ /* 0x000fe4000ff1e0ff */
[----:B-1----:R-:W-:-:S03]  /*0a50*/  SHF.R.U32.HI R8, RZ, 0x3, R18 ;  /* 0x00000003ff087819 */ /* 0x002fc60000011612 */
[----:B------:R-:W-:Y:S01]  /*0a60*/  IMAD.X R17, RZ, RZ, UR11, P0 ;  /* 0x0000000bff117e24 */ /* 0x000fe200080e06ff */
[----:B------:R-:W-:Y:S02]  /*0a70*/  LOP3.LUT R28, R8, 0x1e, RZ, 0xc0, !PT ;  /* 0x0000001e081c7812 */ /* 0x000fe400078ec0ff */
[----:B------:R-:W-:Y:S02]  /*0a80*/  SHF.R.U32.HI R8, RZ, 0x7, R18 ;  /* 0x00000007ff087819 */ /* 0x000fe40000011612 */
[----:B------:R0:W4:Y:S02]  /*0a90*/  LDG.E.U16.CONSTANT R15, desc[UR14][R16.64] ;  /* 0x0000000e100f7981 */ /* 0x000124000c1e9500 */
[----:B------:R-:W-:Y:S02]  /*0aa0*/  LOP3.LUT R8, R8, 0x1e, RZ, 0xc0, !PT ;  /* 0x0000001e08087812 */ /* 0x000fe400078ec0ff */
[----:B0-----:R-:W-:-:S05]  /*0ab0*/  IADD3 R16, P0, PT, R28, UR10, RZ ;  /* 0x0000000a1c107c10 */ /* 0x001fca000ff1e0ff */
[----:B------:R-:W-:Y:S01]  /*0ac0*/  IMAD.X R17, RZ, RZ, UR11, P0 ;  /* 0x0000000bff117e24 */ /* 0x000fe200080e06ff */
[----:B------:R-:W-:Y:S02]  /*0ad0*/  IADD3 R28, P0, PT, R8, UR10, RZ ;  /* 0x0000000a081c7c10 */ /* 0x000fe4000ff1e0ff */
[--C-:B------:R-:W-:Y:S02]  /*0ae0*/  SHF.R.U32.HI R8, RZ, 0xb, R18.reuse ;  /* 0x0000000bff087819 */ /* 0x100fe40000011612 */
[----:B------:R-:W4:Y:S01]  /*0af0*/  LDG.E.U16.CONSTANT R16, desc[UR14][R16.64] ;  /* 0x0000000e10107981 */ /* 0x000f22000c1e9500 */
[----:B------:R-:W-:Y:S01]  /*0b00*/  IMAD.X R29, RZ, RZ, UR11, P0 ;  /* 0x0000000bff1d7e24 */ /* 0x000fe200080e06ff */
[----:B------:R-:W-:Y:S02]  /*0b10*/  LOP3.LUT R8, R8, 0x1e, RZ, 0xc0, !PT ;  /* 0x0000001e08087812 */ /* 0x000fe400078ec0ff */
[----:B------:R-:W-:Y:S02]  /*0b20*/  PRMT R11, R13, 0x5410, R23 ;  /* 0x000054100d0b7816 */ /* 0x000fe40000000017 */
[----:B------:R-:W-:Y:S01]  /*0b30*/  SHF.R.U32.HI R13, RZ, 0xf, R18 ;  /* 0x0000000fff0d7819 */ /* 0x000fe20000011612 */
[----:B------:R0:W4:Y:S03]  /*0b40*/  LDG.E.U16.CONSTANT R17, desc[UR16][R28.64] ;  /* 0x000000101c117981 */ /* 0x000126000c1e9500 */
[----:B------:R-:W-:-:S02]  /*0b50*/  LOP3.LUT R13, R13, 0x1e, RZ, 0xc0, !PT ;  /* 0x0000001e0d0d7812 */ /* 0x000fc400078ec0ff */
[----:B0-----:R-:W-:-:S05]  /*0b60*/  IADD3 R28, P0, PT, R8, UR10, RZ ;  /* 0x0000000a081c7c10 */ /* 0x001fca000ff1e0ff */
[----:B------:R-:W-:-:S05]  /*0b70*/  IMAD.X R29, RZ, RZ, UR11, P0 ;  /* 0x0000000bff1d7e24 */ /* 0x000fca00080e06ff */
[----:B------:R0:W4:Y:S02]  /*0b80*/  LDG.E.U16.CONSTANT R8, desc[UR14][R28.64] ;  /* 0x0000000e1c087981 */ /* 0x000124000c1e9500 */
[----:B0-----:R-:W-:Y:S02]  /*0b90*/  IADD3 R28, P0, PT, R13, UR10, RZ ;  /* 0x0000000a0d1c7c10 */ /* 0x001fe4000ff1e0ff */
[----:B------:R-:W-:-:S03]  /*0ba0*/  SHF.R.U32.HI R13, RZ, 0x13, R18 ;  /* 0x00000013ff0d7819 */ /* 0x000fc60000011612 */
[----:B------:R-:W-:Y:S01]  /*0bb0*/  IMAD.X R29, RZ, RZ, UR11, P0 ;  /* 0x0000000bff1d7e24 */ /* 0x000fe200080e06ff */
[----:B------:R-:W-:Y:S02]  /*0bc0*/  LOP3.LUT R13, R13, 0x1e, RZ, 0xc0, !PT ;  /* 0x0000001e0d0d7812 */ /* 0x000fe400078ec0ff */
[----:B--2---:R-:W-:Y:S02]  /*0bd0*/  PRMT R26, R26, 0x5410, R12 ;  /* 0x000054101a1a7816 */ /* 0x004fe4000000000c */
[----:B------:R0:W2:Y:S02]  /*0be0*/  LDG.E.U16.CONSTANT R12, desc[UR14][R28.64] ;  /* 0x0000000e1c0c7981 */ /* 0x0000a4000c1e9500 */
[----:B0-----:R-:W-:-:S05]  /*0bf0*/  IADD3 R28, P0, PT, R13, UR10, RZ ;  /* 0x0000000a0d1c7c10 */ /* 0x001fca000ff1e0ff */
[----:B------:R-:W-:Y:S01]  /*0c00*/  IMAD.X R29, RZ, RZ, UR11, P0 ;  /* 0x0000000bff1d7e24 */ /* 0x000fe200080e06ff */
[----:B------:R-:W-:Y:S02]  /*0c10*/  SHF.R.U32.HI R13, RZ, 0x1c, R18 ;  /* 0x0000001cff0d7819 */ /* 0x000fe40000011612 */
[----:B---3--:R-:W-:Y:S02]  /*0c20*/  PRMT R23, R9, 0x5410, R27 ;  /* 0x0000541009177816 */ /* 0x008fe4000000001b */
[----:B------:R0:W2:Y:S01]  /*0c30*/  LDG.E.U16.CONSTANT R9, desc[UR14][R28.64] ;  /* 0x0000000e1c097981 */ /* 0x0000a2000c1e9500 */
[----:B----4-:R-:W-:Y:S02]  /*0c40*/  PRMT R14, R10, 0x5410, R14 ;  /* 0x000054100a0e7816 */ /* 0x010fe4000000000e */
[----:B------:R-:W-:-:S04]  /*0c50*/  SHF.R.U32.HI R10, RZ, 0x17, R18 ;  /* 0x00000017ff0a7819 */ /* 0x000fc80000011612 */
[----:B------:R-:W-:-:S04]  /*0c60*/  LOP3.LUT R10, R10, 0x1e, RZ, 0xc0, !PT ;  /* 0x0000001e0a0a7812 */ /* 0x000fc800078ec0ff */
[----:B0-----:R-:W-:-:S05]  /*0c70*/  IADD3 R28, P0, PT, R10, UR10, RZ ;  /* 0x0000000a0a1c7c10 */ /* 0x001fca000ff1e0ff */
[----:B------:R-:W-:-:S05]  /*0c80*/  IMAD.X R29, RZ, RZ, UR11, P0 ;  /* 0x0000000bff1d7e24 */ /* 0x000fca00080e06ff */
[----:B------:R0:W3:Y:S02]  /*0c90*/  LDG.E.U16.CONSTANT R10, desc[UR14][R28.64] ;  /* 0x0000000e1c0a7981 */ /* 0x0000e4000c1e9500 */
[----:B0-----:R-:W-:-:S05]  /*0ca0*/  IMAD.WIDE.U32 R28, R13, 0x2, R4 ;  /* 0x000000020d1c7825 */ /* 0x001fca00078e0004 */
[----:B------:R0:W3:Y:S01]  /*0cb0*/  LDG.E.U16.CONSTANT R13, desc[UR16][R28.64] ;  /* 0x000000101c0d7981 */ /* 0x0000e2000c1e9500 */
[----:B------:R-:W-:Y:S01]  /*0cc0*/  IMAD.SHL.U32 R18, R19, 0x2, RZ ;  /* 0x0000000213127824 */ /* 0x000fe200078e00ff */
[----:B------:R-:W-:-:S04]  /*0cd0*/  PRMT R15, R15, 0x5410, R16 ;  /* 0x000054100f0f7816 */ /* 0x000fc80000000010 */
[----:B------:R-:W-:Y:S02]  /*0ce0*/  LOP3.LUT R18, R18, 0x1e, RZ, 0xc0, !PT ;  /* 0x0000001e12127812 */ /* 0x000fe400078ec0ff */
[----:B------:R-:W-:Y:S02]  /*0cf0*/  SHF.R.U32.HI R16, RZ, 0x3, R19 ;  /* 0x00000003ff107819 */ /* 0x000fe40000011613 */
[----:B0-----:R-:W-:Y:S02]  /*0d00*/  IADD3 R28, P0, PT, R18, UR10, RZ ;  /* 0x0000000a121c7c10 */ /* 0x001fe4000ff1e0ff */
[----:B------:R-:W-:-:S03]  /*0d10*/  LOP3.LUT R16, R16, 0x1e, RZ, 0xc0, !PT ;  /* 0x0000001e10107812 */ /* 0x000fc600078ec0ff */
[----:B------:R-:W-:Y:S01]  /*0d20*/  IMAD.X R29, RZ, RZ, UR11, P0 ;  /* 0x0000000bff1d7e24 */ /* 0x000fe200080e06ff */
[----:B------:R-:W-:-:S04]  /*0d30*/  IADD3 R16, P0, PT, R16, UR10, RZ ;  /* 0x0000000a10107c10 */ /* 0x000fc8000ff1e0ff */
[----:B------:R-:W4:Y:S01]  /*0d40*/  LDG.E.U16.CONSTANT R18, desc[UR14][R28.64] ;  /* 0x0000000e1c127981 */ /* 0x000f22000c1e9500 */
[----:B------:R-:W-:Y:S01]  /*0d50*/  PRMT R8, R17, 0x5410, R8 ;  /* 0x0000541011087816 */ /* 0x000fe20000000008 */
[----:B------:R-:W-:-:S05]  /*0d60*/  IMAD.X R17, RZ, RZ, UR11, P0 ;  /* 0x0000000bff117e24 */ /* 0x000fca00080e06ff */
[----:B------:R0:W4:Y:S02]  /*0d70*/  LDG.E.U16.CONSTANT R27, desc[UR14][R16.64] ;  /* 0x0000000e101b7981 */ /* 0x000124000c1e9500 */
[----:B0-----:R-:W-:-:S04]  /*0d80*/  SHF.R.U32.HI R16, RZ, 0x7, R19 ;  /* 0x00000007ff107819 */ /* 0x001fc80000011613 */
[----:B------:R-:W-:-:S04]  /*0d90*/  LOP3.LUT R16, R16, 0x1e, RZ, 0xc0, !PT ;  /* 0x0000001e10107812 */ /* 0x000fc800078ec0ff */
[----:B------:R-:W-:-:S05]  /*0da0*/  IADD3 R16, P0, PT, R16, UR10, RZ ;  /* 0x0000000a10107c10 */ /* 0x000fca000ff1e0ff */
[----:B------:R-:W-:-:S05]  /*0db0*/  IMAD.X R17, RZ, RZ, UR11, P0 ;  /* 0x0000000bff117e24 */ /* 0x000fca00080e06ff */
[----:B------:R-:W4:Y:S01]  /*0dc0*/  LDG.E.U16.CONSTANT R16, desc[UR14][R16.64] ;  /* 0x0000000e10107981 */ /* 0x000f22000c1e9500 */
[----:B--2---:R-:W-:Y:S02]  /*0dd0*/  PRMT R9, R12, 0x5410, R9 ;  /* 0x000054100c097816 */ /* 0x004fe40000000009 */
[----:B------:R-:W-:-:S04]  /*0de0*/  SHF.R.U32.HI R12, RZ, 0xb, R19 ;  /* 0x0000000bff0c7819 */ /* 0x000fc80000011613 */
[----:B------:R-:W-:-:S04]  /*0df0*/  LOP3.LUT R12, R12, 0x1e, RZ, 0xc0, !PT ;  /* 0x0000001e0c0c7812 */ /* 0x000fc800078ec0ff */
[----:B------:R-:W-:Y:S02]  /*0e00*/  IADD3 R12, P0, PT, R12, UR10, RZ ;  /* 0x0000000a0c0c7c10 */ /* 0x000fe4000ff1e0ff */
[----:B---3--:R-:W-:-:S03]  /*0e10*/  PRMT R10, R10, 0x5410, R13 ;  /* 0x000054100a0a7816 */ /* 0x008fc6000000000d */
[----:B------:R-:W-:-:S05]  /*0e20*/  IMAD.X R13, RZ, RZ, UR11, P0 ;  /* 0x0000000bff0d7e24 */ /* 0x000fca00080e06ff */
[----:B------:R0:W2:Y:S01]  /*0e30*/  LDG.E.U16.CONSTANT R17, desc[UR14][R12.64] ;  /* 0x0000000e0c117981 */ /* 0x0000a2000c1e9500 */
[-C--:B------:R-:W-:Y:S02]  /*0e40*/  HMUL2.BF16_V2 R26, R26, R22.reuse.H0_H0 ;  /* 0x200000161a1a7232 */ /* 0x080fe40000200000 */
[----:B0-----:R-:W-:Y:S01]  /*0e50*/  HMUL2.BF16_V2 R13, R11, R22.H0_H0 ;  /* 0x200000160b0d7232 */ /* 0x001fe20000200000 */
[----:B----4-:R-:W-:-:S04]  /*0e60*/  PRMT R11, R18, 0x5410, R27 ;  /* 0x00005410120b7816 */ /* 0x010fc8000000001b */
[C---:B------:R-:W-:Y:S02]  /*0e70*/  PRMT R27, R13.reuse, 0x7632, R27 ;  /* 0x000076320d1b7816 */ /* 0x040fe4000000001b */
[----:B------:R-:W-:-:S04]  /*0e80*/  PRMT R18, R13, 0x7610, R18 ;  /* 0x000076100d127816 */ /* 0x000fc80000000012 */
[--C-:B------:R-:W-:Y:S02]  /*0e90*/  PRMT R12, R27, 0x5410, R18.reuse ;  /* 0x000054101b0c7816 */ /* 0x100fe40000000012 */
[C---:B------:R-:W-:Y:S02]  /*0ea0*/  PRMT R27, R26.reuse, 0x7632, R27 ;  /* 0x000076321a1b7816 */ /* 0x040fe4000000001b */
[----:B------:R-:W-:Y:S01]  /*0eb0*/  PRMT R18, R26, 0x7610, R18 ;  /* 0x000076101a127816 */ /* 0x000fe20000000012 */
[----:B------:R-:W-:-:S03]  /*0ec0*/  HMUL2.BF16_V2 R26, R23, R22.H0_H0 ;  /* 0x20000016171a7232 */ /* 0x000fc60000200000 */
        /* <DEDUP_REMOVED lines=12> */
[----:B------:R-:W-:Y:S02]  /*0f90*/  PRMT R8, R27, 0x5410, R18 ;  /* 0x000054101b087816 */ /* 0x000fe40000000012 */
[----:B------:R-:W-:Y:S01]  /*0fa0*/  SHF.R.U32.HI R18, RZ, 0xf, R19 ;  /* 0x0000000fff127819 */ /* 0x000fe20000011613 */
[-C--:B------:R-:W-:Y:S01]  /*0fb0*/  HMUL2.BF16_V2 R28, R11, R22.reuse.H0_H0 ;  /* 0x200000160b1c7232 */ /* 0x080fe20000200000 */
[--C-:B--2---:R-:W-:Y:S02]  /*0fc0*/  PRMT R23, R16, 0x5410, R17.reuse ;  /* 0x0000541010177816 */ /* 0x104fe40000000011 */
[C---:B------:R-:W-:Y:S02]  /*0fd0*/  PRMT R17, R26.reuse, 0x7632, R17 ;  /* 0x000076321a117816 */ /* 0x040fe40000000011 */
[----:B------:R-:W-:Y:S01]  /*0fe0*/  PRMT R16, R26, 0x7610, R16 ;  /* 0x000076101a107816 */ /* 0x000fe20000000010 */
[----:B------:R-:W-:-:S03]  /*0ff0*/  HMUL2.BF16_V2 R26, R9, R22.H0_H0 ;  /* 0x20000016091a7232 */ /* 0x000fc60000200000 */
[----:B------:R-:W-:Y:S02]  /*1000*/  PRMT R9, R17, 0x5410, R16 ;  /* 0x0000541011097816 */ /* 0x000fe40000000010 */
[----:B------:R-:W-:Y:S02]  /*1010*/  LOP3.LUT R16, R18, 0x1e, RZ, 0xc0, !PT ;  /* 0x0000001e12107812 */ /* 0x000fe400078ec0ff */
[C---:B------:R-:W-:Y:S02]  /*1020*/  PRMT R18, R26.reuse, 0x7632, R18 ;  /* 0x000076321a127816 */ /* 0x040fe40000000012 */
[----:B------:R-:W-:Y:S01]  /*1030*/  PRMT R17, R26, 0x7610, R17 ;  /* 0x000076101a117816 */ /* 0x000fe20000000011 */
[----:B------:R-:W-:Y:S01]  /*1040*/  HMUL2.BF16_V2 R26, R10, R22.H0_H0 ;  /* 0x200000160a1a7232 */ /* 0x000fe20000200000 */
[----:B------:R-:W-:Y:S02]  /*1050*/  IADD3 R16, P0, PT, R16, UR10, RZ ;  /* 0x0000000a10107c10 */ /* 0x000fe4000ff1e0ff */
[----:B------:R-:W-:-:S02]  /*1060*/  PRMT R10, R18, 0x5410, R17 ;  /* 0x00005410120a7816 */ /* 0x000fc40000000011 */
[----:B------:R-:W-:Y:S01]  /*1070*/  PRMT R27, R26, 0x7632, R27 ;  /* 0x000076321a1b7816 */ /* 0x000fe2000000001b */
[----:B------:R-:W-:-:S03]  /*1080*/  IMAD.X R17, RZ, RZ, UR11, P0 ;  /* 0x0000000bff117e24 */ /* 0x000fc600080e06ff */
[--C-:B------:R-:W-:Y:S02]  /*1090*/  PRMT R11, R27, 0x5410, R26.reuse ;  /* 0x000054101b0b7816 */ /* 0x100fe4000000001a */
[----:B------:R0:W2:Y:S01]  /*10a0*/  LDG.E.U16.CONSTANT R18, desc[UR14][R16.64] ;  /* 0x0000000e10127981 */ /* 0x0000a2000c1e9500 */
[C---:B------:R-:W-:Y:S02]  /*10b0*/  PRMT R27, R28.reuse, 0x7632, R27 ;  /* 0x000076321c1b7816 */ /* 0x040fe4000000001b */
[----:B------:R-:W-:Y:S01]  /*10c0*/  PRMT R26, R28, 0x7610, R26 ;  /* 0x000076101c1a7816 */ /* 0x000fe2000000001a */
[----:B0-----:R-:W-:Y:S01]  /*10d0*/  HMUL2.BF16_V2 R17, R23, R22.H0_H0 ;  /* 0x2000001617117232 */ /* 0x001fe20000200000 */
[----:B------:R-:W-:Y:S02]  /*10e0*/  SHF.R.U32.HI R23, RZ, 0x13, R19 ;  /* 0x00000013ff177819 */ /* 0x000fe40000011613 */
[----:B------:R-:W-:Y:S02]  /*10f0*/  PRMT R16, R27, 0x5410, R26 ;  /* 0x000054101b107816 */ /* 0x000fe4000000001a */
[----:B------:R-:W-:-:S04]  /*1100*/  LOP3.LUT R26, R23, 0x1e, RZ, 0xc0, !PT ;  /* 0x0000001e171a7812 */ /* 0x000fc800078ec0ff */
[----:B------:R-:W-:-:S05]  /*1110*/  IADD3 R26, P0, PT, R26, UR10, RZ ;  /* 0x0000000a1a1a7c10 */ /* 0x000fca000ff1e0ff */
[----:B------:R-:W-:-:S06]  /*1120*/  IMAD.X R27, RZ, RZ, UR11, P0 ;  /* 0x0000000bff1b7e24 */ /* 0x000fcc00080e06ff */
[----:B------:R-:W2:Y:S01]  /*1130*/  LDG.E.U16.CONSTANT R27, desc[UR14][R26.64] ;  /* 0x0000000e1a1b7981 */ /* 0x000ea2000c1e9500 */
[C---:B------:R-:W-:Y:S02]  /*1140*/  PRMT R28, R17.reuse, 0x7632, R28 ;  /* 0x00007632111c7816 */ /* 0x040fe4000000001c */
[----:B------:R-:W-:-:S04]  /*1150*/  PRMT R23, R17, 0x7610, R23 ;  /* 0x0000761011177816 */ /* 0x000fc80000000017 */
[----:B------:R-:W-:Y:S02]  /*1160*/  PRMT R17, R28, 0x5410, R23 ;  /* 0x000054101c117816 */ /* 0x000fe40000000017 */
[----:B------:R-:W-:Y:S02]  /*1170*/  SHF.R.U32.HI R29, RZ, 0x1c, R19 ;  /* 0x0000001cff1d7819 */ /* 0x000fe40000011613 */
[----:B--2---:R-:W-:Y:S02]  /*1180*/  PRMT R27, R18, 0x5410, R27 ;  /* 0x00005410121b7816 */ /* 0x004fe4000000001b */
[----:B------:R-:W-:-:S04]  /*1190*/  SHF.R.U32.HI R18, RZ, 0x17, R19 ;  /* 0x00000017ff127819 */ /* 0x000fc80000011613 */
[----:B------:R-:W-:Y:S01]  /*11a0*/  LOP3.LUT R28, R18, 0x1e, RZ, 0xc0, !PT ;  /* 0x0000001e121c7812 */ /* 0x000fe200078ec0ff */
[----:B------:R-:W-:-:S03]  /*11b0*/  HMUL2.BF16_V2 R27, R27, R22.H0_H0 ;  /* 0x200000161b1b7232 */ /* 0x000fc60000200000 */
[----:B------:R-:W-:Y:S01]  /*11c0*/  IADD3 R26, P0, PT, R28, UR10, RZ ;  /* 0x0000000a1c1a7c10 */ /* 0x000fe2000ff1e0ff */
[----:B------:R-:W-:Y:S01]  /*11d0*/  IMAD.WIDE.U32 R28, R29, 0x2, R4 ;  /* 0x000000021d1c7825 */ /* 0x000fe200078e0004 */
[C---:B------:R-:W-:Y:S02]  /*11e0*/  PRMT R23, R27.reuse, 0x7632, R23 ;  /* 0x000076321b177816 */ /* 0x040fe40000000017 */
[----:B------:R-:W-:Y:S01]  /*11f0*/  PRMT R18, R27, 0x7610, R18 ;  /* 0x000076101b127816 */ /* 0x000fe20000000012 */
[----:B------:R-:W-:Y:S02]  /*1200*/  IMAD.X R27, RZ, RZ, UR11, P0 ;  /* 0x0000000bff1b7e24 */ /* 0x000fe400080e06ff */
[----:B------:R-:W2:Y:S04]  /*1210*/  LDG.E.U16.CONSTANT R29, desc[UR16][R28.64] ;  /* 0x000000101c1d7981 */ /* 0x000ea8000c1e9500 */
[----:B------:R-:W2:Y:S01]  /*1220*/  LDG.E.U16.CONSTANT R26, desc[UR14][R26.64] ;  /* 0x0000000e1a1a7981 */ /* 0x000ea2000c1e9500 */
[----:B------:R-:W-:-:S03]  /*1230*/  PRMT R18, R23, 0x5410, R18 ;  /* 0x0000541017127816 */ /* 0x000fc60000000012 */
[----:B------:R3:W-:Y:S04]  /*1240*/  STG.E.128 desc[UR14][R24.64+0x10], R12 ;  /* 0x0000100c18007986 */ /* 0x0007e8000c101d0e */
[----:B------:R3:W-:Y:S01]  /*1250*/  STG.E.128 desc[UR16][R24.64+0x20], R8 ;  /* 0x0000200818007986 */ /* 0x0007e2000c101d10 */
[----:B--2---:R-:W-:-:S05]  /*1260*/  PRMT R29, R26, 0x5410, R29 ;  /* 0x000054101a1d7816 */ /* 0x004fca000000001d */
[----:B------:R-:W-:-:S05]  /*1270*/  HMUL2.BF16_V2 R19, R29, R22.H0_H0 ;  /* 0x200000161d137232 */ /* 0x000fca0000200000 */
[----:B------:R-:W-:-:S04]  /*1280*/  PRMT R22, R19, 0x7632, R22 ;  /* 0x0000763213167816 */ /* 0x000fc80000000016 */
[----:B------:R-:W-:Y:S01]  /*1290*/  PRMT R19, R22, 0x5410, R19 ;  /* 0x0000541016137816 */ /* 0x000fe20000000013 */
[----:B------:R-:W-:-:S05]  /*12a0*/  IMAD.IADD R22, R0, 0x1, R21 ;  /* 0x0000000100167824 */ /* 0x000fca00078e0215 */
[----:B------:R-:W-:-:S04]  /*12b0*/  ISETP.GE.U32.AND P0, PT, R22, UR4, PT ;  /* 0x0000000416007c0c */ /* 0x000fc8000bf06070 */
[----:B------:R-:W-:Y:S01]  /*12c0*/  ISETP.GE.U32.AND.EX P0, PT, RZ, UR5, PT, P0 ;  /* 0x00000005ff007c0c */ /* 0x000fe2000bf06100 */
[----:B------:R3:W-:Y:S01]  /*12d0*/  STG.E.128 desc[UR18][R24.64+0x30], R16 ;  /* 0x0000301018007986 */ /* 0x0007e2000c101d12 */
[----:B------:R-:W-:-:S11]  /*12e0*/  IMAD.MOV.U32 R21, RZ, RZ, R22 ;  /* 0x000000ffff157224 */ /* 0x000fd600078e0016 */
[----:B------:R-:W-:Y:S05]  /*12f0*/  @!P0 BRA `(.L_x_370) ;  /* 0xffffffec00988947 */ /* 0x000fea000383ffff */
[----:B------:R-:W-:Y:S05]  /*1300*/  EXIT ;  /* 0x000000000000794d */ /* 0x000fea0003800000 */
        .weak           $__internal_2_$__cuda_sm20_div_u64
        .type           $__internal_2_$__cuda_sm20_div_u64,@function
        .size           $__internal_2_$__cuda_sm20_div_u64,(.L_x_388 - $__internal_2_$__cuda_sm20_div_u64)
$__internal_2_$__cuda_sm20_div_u64:
        /* <DEDUP_REMOVED lines=68> */
[----:B------:R-:W-:Y:S06]  /*1750*/  RET.REL.NODEC R10 `(_Z17kernel__copy_lut4PK5uint4PK13__nv_bfloat16S4_PS2_mm) ;  /* 0xffffffe80a287950 */ /* 0x000fec0003c3ffff */
.L_x_371:
        /* <DEDUP_REMOVED lines=10> */
.L_x_388:


//--------------------- .text._Z17kernel__copy_lut8PK5uint4PK13__nv_bfloat16PK14__nv_bfloat162PS2_mm --------------------------
	.section	.text._Z17kernel__copy_lut8PK5uint4PK13__nv_bfloat16PK14__nv_bfloat162PS2_mm,"ax",@progbits
	.align	128
        .global         _Z17kernel__copy_lut8PK5uint4PK13__nv_bfloat16PK14__nv_bfloat162PS2_mm
        .type           _Z17kernel__copy_lut8PK5uint4PK13__nv_bfloat16PK14__nv_bfloat162PS2_mm,@function
        .size           _Z17kernel__copy_lut8PK5uint4PK13__nv_bfloat16PK14__nv_bfloat162PS2_mm,(.L_x_389 - _Z17kernel__copy_lut8PK5uint4PK13__nv_bfloat16PK14__nv_bfloat162PS2_mm)
        .other          _Z17kernel__copy_lut8PK5uint4PK13__nv_bfloat16PK14__nv_bfloat162PS2_mm,@"STO_CUDA_ENTRY STV_DEFAULT"
_Z17kernel__copy_lut8PK5uint4PK13__nv_bfloat16PK14__nv_bfloat162PS2_mm:
.text._Z17kernel__copy_lut8PK5uint4PK13__nv_bfloat16PK14__nv_bfloat162PS2_mm:
        /* <DEDUP_REMOVED lines=8> */
[----:B------:R-:W0:Y:S01]  /*0080*/  LDCU.64 UR10, c[0x0][0x388] ;  /* 0x00007100ff0a77ac */ /* 0x000e220008000a00 */
        /* <DEDUP_REMOVED lines=13> */
.L_x_374:
        /* <DEDUP_REMOVED lines=24> */
[----:B------:R-:W-:Y:S01]  /*02e0*/  @P1 VIADD R12, R12, 0x1 ;  /* 0x000000010c0c1836 */ /* 0x000fe20000000000 */
[----:B------:R-:W-:Y:S01]  /*02f0*/  @!P2 LOP3.LUT R12, RZ, UR8, RZ, 0x33, !PT ;  /* 0x00000008ff0cac12 */ /* 0x000fe2000f8e33ff */
[----:B------:R-:W-:Y:S06]  /*0300*/  BRA `(.L_x_373) ;  /* 0x00000000000c7947 */ /* 0x000fec0003800000 */
.L_x_372:
[----:B------:R-:W-:Y:S01]  /*0310*/  IMAD.MOV.U32 R15, RZ, RZ, R22 ;  /* 0x000000ffff0f7224 */ /* 0x000fe200078e0016 */
[----:B------:R-:W-:-:S07]  /*0320*/  MOV R14, 0x340 ;  /* 0x00000340000e7802 */ /* 0x000fce0000000f00 */
[----:B-12--5:R-:W-:Y:S05]  /*0330*/  CALL.REL.NOINC `($__internal_3_$__cuda_sm20_div_u64) ;  /* 0x0000000400bc7944 */ /* 0x026fea0003c00000 */
.L_x_373:
[----:B------:R-:W-:Y:S02]  /*0340*/  R2UR UR14, R6 ;  /* 0x00000000060e72ca */ /* 0x000fe400000e0000 */
[----:B------:R-:W-:Y:S02]  /*0350*/  R2UR UR15, R7 ;  /* 0x00000000070f72ca */ /* 0x000fe400000e0000 */
[C---:B------:R-:W-:Y:S02]  /*0360*/  LEA R24, P0, R12.reuse, UR10, 0x1 ;  /* 0x0000000a0c187c11 */ /* 0x040fe4000f8008ff */
[--C-:B-----5:R-:W-:Y:S02]  /*0370*/  SHF.R.U32.HI R14, RZ, 0x6, R8.reuse ;  /* 0x00000006ff0e7819 */ /* 0x120fe40000011608 */
[--C-:B------:R-:W-:Y:S02]  /*0380*/  SHF.R.U32.HI R17, RZ, 0x18, R8.reuse ;  /* 0x00000018ff117819 */ /* 0x100fe40000011608 */
[----:B------:R-:W-:Y:S01]  /*0390*/  LEA.HI.X R25, R12, UR11, R13, 0x1, P0 ;  /* 0x0000000b0c197c11 */ /* 0x000fe200080f0c0d */
[----:B------:R-:W-:Y:S01]  /*03a0*/  IMAD.SHL.U32 R13, R8, 0x4, RZ ;  /* 0x00000004080d7824 */ /* 0x000fe200078e00ff */
[----:B------:R-:W-:Y:S01]  /*03b0*/  SHF.R.U32.HI R8, RZ, 0xe, R8 ;  /* 0x0000000eff087819 */ /* 0x000fe20000011608 */
[----:B-1----:R-:W-:Y:S01]  /*03c0*/  IMAD.WIDE.U32 R16, R17, 0x4, R4 ;  /* 0x0000000411107825 */ /* 0x002fe200078e0004 */
[----:B------:R-:W-:Y:S01]  /*03d0*/  LOP3.LUT R22, R14, 0x3fc, RZ, 0xc0, !PT ;  /* 0x000003fc0e167812 */ /* 0x000fe200078ec0ff */
[----:B------:R-:W3:Y:S01]  /*03e0*/  LDG.E.U16 R19, desc[UR14][R24.64] ;  /* 0x0000000e18137981 */ /* 0x000ee2000c1e1500 */
[----:B------:R-:W-:-:S02]  /*03f0*/  R2UR UR20, R6 ;  /* 0x00000000061472ca */ /* 0x000fc400000e0000 */
[C---:B------:R-:W-:Y:S01]  /*0400*/  R2UR UR21, R7.reuse ;  /* 0x00000000071572ca */ /* 0x040fe200000e0000 */
[----:B------:R0:W3:Y:S01]  /*0410*/  LDG.E.CONSTANT R12, desc[UR14][R16.64] ;  /* 0x0000000e100c7981 */ /* 0x0000e2000c1e9900 */
[----:B------:R-:W-:Y:S02]  /*0420*/  R2UR UR18, R6 ;  /* 0x00000000061272ca */ /* 0x000fe400000e0000 */
[----:B------:R-:W-:Y:S02]  /*0430*/  R2UR UR19, R7 ;  /* 0x00000000071372ca */ /* 0x000fe400000e0000 */
[----:B------:R-:W-:Y:S02]  /*0440*/  LOP3.LUT R13, R13, 0x3fc, RZ, 0xc0, !PT ;  /* 0x000003fc0d0d7812 */ /* 0x000fe400078ec0ff */
[----:B------:R-:W-:Y:S02]  /*0450*/  LOP3.LUT R8, R8, 0x3fc, RZ, 0xc0, !PT ;  /* 0x000003fc08087812 */ /* 0x000fe400078ec0ff */
[----:B------:R-:W-:-:S02]  /*0460*/  IADD3 R22, P1, PT, R22, UR12, RZ ;  /* 0x0000000c16167c10 */ /* 0x000fc4000ff3e0ff */
[----:B------:R-:W-:Y:S02]  /*0470*/  R2UR UR22, R6 ;  /* 0x00000000061672ca */ /* 0x000fe400000e0000 */
[----:B------:R-:W-:Y:S01]  /*0480*/  R2UR UR23, R7 ;  /* 0x00000000071772ca */ /* 0x000fe200000e0000 */
[----:B------:R-:W-:Y:S01]  /*0490*/  IMAD.X R23, RZ, RZ, UR13, P1 ;  /* 0x0000000dff177e24 */ /* 0x000fe200088e06ff */
[----:B------:R-:W-:Y:S02]  /*04a0*/  IADD3 R14, P0, PT, R13, UR12, RZ ;  /* 0x0000000c0d0e7c10 */ /* 0x000fe4000ff1e0ff */
[----:B0-----:R-:W-:Y:S02]  /*04b0*/  IADD3 R16, P2, PT, R8, UR12, RZ ;  /* 0x0000000c08107c10 */ /* 0x001fe4000ff5e0ff */
[----:B------:R-:W-:Y:S01]  /*04c0*/  IADD3.X R15, PT, PT, RZ, UR13, RZ, P0, !PT ;  /* 0x0000000dff0f7c10 */ /* 0x000fe200087fe4ff */
[----:B------:R0:W4:Y:S02]  /*04d0*/  LDG.E.CONSTANT R18, desc[UR20][R22.64] ;  /* 0x0000001416127981 */ /* 0x000124000c1e9900 */
[----:B------:R-:W-:-:S02]  /*04e0*/  IMAD.X R17, RZ, RZ, UR13, P2 ;  /* 0x0000000dff117e24 */ /* 0x000fc400090e06ff */
[----:B------:R-:W4:Y:S04]  /*04f0*/  LDG.E.CONSTANT R14, desc[UR18][R14.64] ;  /* 0x000000120e0e7981 */ /* 0x000f28000c1e9900 */
[----:B------:R-:W4:Y:S01]  /*0500*/  LDG.E.CONSTANT R16, desc[UR22][R16.64] ;  /* 0x0000001610107981 */ /* 0x000f22000c1e9900 */
[----:B------:R-:W-:Y:S01]  /*0510*/  IMAD.SHL.U32 R8, R9, 0x4, RZ ;  /* 0x0000000409087824 */ /* 0x000fe200078e00ff */
[----:B------:R-:W-:-:S04]  /*0520*/  SHF.R.U32.HI R13, RZ, 0x6, R9 ;  /* 0x00000006ff0d7819 */ /* 0x000fc80000011609 */
[----:B------:R-:W-:Y:S02]  /*0530*/  LOP3.LUT R28, R8, 0x3fc, RZ, 0xc0, !PT ;  /* 0x000003fc081c7812 */ /* 0x000fe400078ec0ff */
[----:B------:R-:W-:Y:S02]  /*0540*/  SHF.R.U32.HI R8, RZ, 0xe, R9 ;  /* 0x0000000eff087819 */ /* 0x000fe40000011609 */
[----:B------:R-:W-:Y:S02]  /*0550*/  IADD3 R28, P0, PT, R28, UR12, RZ ;  /* 0x0000000c1c1c7c10 */ /* 0x000fe4000ff1e0ff */
[----:B------:R-:W-:Y:S02]  /*0560*/  LOP3.LUT R13, R13, 0x3fc, RZ, 0xc0, !PT ;  /* 0x000003fc0d0d7812 */ /* 0x000fe400078ec0ff */
[----:B------:R-:W-:Y:S01]  /*0570*/  LOP3.LUT R8, R8, 0x3fc, RZ, 0xc0, !PT ;  /* 0x000003fc08087812 */ /* 0x000fe200078ec0ff */
[----:B------:R-:W-:Y:S01]  /*0580*/  IMAD.X R29, RZ, RZ, UR13, P0 ;  /* 0x0000000dff1d7e24 */ /* 0x000fe200080e06ff */
[----:B------:R-:W-:Y:S01]  /*0590*/  IADD3 R24, P1, PT, R13, UR12, RZ ;  /* 0x0000000c0d187c10 */ /* 0x000fe2000ff3e0ff */
[----:B------:R-:W-:Y:S01]  /*05a0*/  IMAD.SHL.U32 R27, R21, 0x4, RZ ;  /* 0x00000004151b7824 */ /* 0x000fe200078e00ff */
[----:B0-----:R-:W-:-:S02]  /*05b0*/  IADD3 R22, P0, PT, R8, UR12, RZ ;  /* 0x0000000c08167c10 */ /* 0x001fc4000ff1e0ff */
[----:B------:R0:W4:Y:S01]  /*05c0*/  LDG.E.CONSTANT R8, desc[UR18][R28.64] ;  /* 0x000000121c087981 */ /* 0x000122000c1e9900 */
[----:B--2---:R-:W-:-:S04]  /*05d0*/  IMAD.WIDE.U32 R26, R27, 0x10, R2 ;  /* 0x000000101b1a7825 */ /* 0x004fc800078e0002 */
[----:B------:R-:W-:Y:S01]  /*05e0*/  IMAD.X R23, RZ, RZ, UR13, P0 ;  /* 0x0000000dff177e24 */ /* 0x000fe200080e06ff */
[----:B0-----:R-:W-:-:S04]  /*05f0*/  SHF.R.U32.HI R28, RZ, 0x6, R10 ;  /* 0x00000006ff1c7819 */ /* 0x001fc8000001160a */
[----:B------:R-:W-:Y:S02]  /*0600*/  LOP3.LUT R28, R28, 0x3fc, RZ, 0xc0, !PT ;  /* 0x000003fc1c1c7812 */ /* 0x000fe400078ec0ff */
[----:B------:R-:W-:-:S05]  /*0610*/  IADD3.X R25, PT, PT, RZ, UR13, RZ, P1, !PT ;  /* 0x0000000dff197c10 */ /* 0x000fca0008ffe4ff */
[----:B------:R0:W2:Y:S02]  /*0620*/  LDG.E.CONSTANT R17, desc[UR20][R24.64] ;  /* 0x0000001418117981 */ /* 0x0000a4000c1e9900 */
[----:B0-----:R-:W-:Y:S02]  /*0630*/  SHF.R.U32.HI R25, RZ, 0x18, R9 ;  /* 0x00000018ff197819 */ /* 0x001fe40000011609 */
[----:B------:R-:W-:-:S03]  /*0640*/  SHF.R.U32.HI R9, RZ, 0x6, R11 ;  /* 0x00000006ff097819 */ /* 0x000fc6000001160b */
[----:B------:R-:W-:-:S04]  /*0650*/  IMAD.WIDE.U32 R24, R25, 0x4, R4 ;  /* 0x0000000419187825 */ /* 0x000fc800078e0004 */
[-C--:B---3--:R-:W-:Y:S02]  /*0660*/  HMUL2.BF16_V2 R15, R12, R19.reuse.H0_H0 ;  /* 0x200000130c0f7232 */ /* 0x088fe40000200000 */
[-C--:B----4-:R-:W-:Y:S02]  /*0670*/  HMUL2.BF16_V2 R13, R18, R19.reuse.H0_H0 ;  /* 0x20000013120d7232 */ /* 0x090fe40000200000 */
[----:B------:R-:W-:Y:S02]  /*0680*/  IMAD.SHL.U32 R18, R10, 0x4, RZ ;  /* 0x000000040a127824 */ /* 0x000fe400078e00ff */
[----:B------:R-:W-:-:S03]  /*0690*/  HMUL2.BF16_V2 R12, R14, R19.H0_H0 ;  /* 0x200000130e0c7232 */ /* 0x000fc60000200000 */
[----:B------:R-:W-:Y:S01]  /*06a0*/  LOP3.LUT R29, R18, 0x3fc, RZ, 0xc0, !PT ;  /* 0x000003fc121d7812 */ /* 0x000fe200078ec0ff */
[----:B------:R-:W-:Y:S01]  /*06b0*/  HMUL2.BF16_V2 R14, R16, R19.H0_H0 ;  /* 0x20000013100e7232 */ /* 0x000fe20000200000 */
[----:B------:R-:W-:Y:S01]  /*06c0*/  SHF.R.U32.HI R18, RZ, 0xe, R10 ;  /* 0x0000000eff127819 */ /* 0x000fe2000001160a */
[----:B------:R0:W3:Y:S04]  /*06d0*/  LDG.E.CONSTANT R16, desc[UR22][R22.64] ;  /* 0x0000001616107981 */ /* 0x0000e8000c1e9900 */
[----:B------:R1:W-:Y:S01]  /*06e0*/  STG.E.128 desc[UR14][R26.64], R12 ;  /* 0x0000000c1a007986 */ /* 0x0003e2000c101d0e */
[----:B------:R-:W-:Y:S02]  /*06f0*/  LOP3.LUT R18, R18, 0x3fc, RZ, 0xc0, !PT ;  /* 0x000003fc12127812 */ /* 0x000fe400078ec0ff */
[----:B0-----:R-:W-:-:S05]  /*0700*/  IADD3 R22, P1, PT, R28, UR12, RZ ;  /* 0x0000000c1c167c10 */ /* 0x001fca000ff3e0ff */
[----:B------:R-:W-:Y:S01]  /*0710*/  IMAD.X R23, RZ, RZ, UR13, P1 ;  /* 0x0000000dff177e24 */ /* 0x000fe200088e06ff */
[----:B-1----:R-:W-:Y:S01]  /*0720*/  IADD3 R12, P0, PT, R29, UR12, RZ ;  /* 0x0000000c1d0c7c10 */ /* 0x002fe2000ff1e0ff */
[----:B------:R-:W-:-:S04]  /*0730*/  IMAD.SHL.U32 R15, R11, 0x4, RZ ;  /* 0x000000040b0f7824 */ /* 0x000fc800078e00ff */
[----:B------:R-:W-:Y:S01]  /*0740*/  IMAD.X R13, RZ, RZ, UR13, P0 ;  /* 0x0000000dff0d7e24 */ /* 0x000fe200080e06ff */
[----:B------:R-:W-:Y:S02]  /*0750*/  IADD3 R14, P0, PT, R18, UR12, RZ ;  /* 0x0000000c120e7c10 */ /* 0x000fe4000ff1e0ff */
[----:B------:R-:W-:Y:S02]  /*0760*/  LOP3.LUT R18, R15, 0x3fc, RZ, 0xc0, !PT ;  /* 0x000003fc0f127812 */ /* 0x000fe400078ec0ff */
[----:B------:R-:W4:Y:S01]  /*0770*/  LDG.E.CONSTANT R12, desc[UR14][R12.64] ;  /* 0x0000000e0c0c7981 */ /* 0x000f22000c1e9900 */
[----:B------:R-:W-:Y:S02]  /*0780*/  IADD3.X R15, PT, PT, RZ, UR13, RZ, P0, !PT ;  /* 0x0000000dff0f7c10 */ /* 0x000fe400087fe4ff */
[----:B------:R-:W-:Y:S02]  /*0790*/  SHF.R.U32.HI R29, RZ, 0x18, R10 ;  /* 0x00000018ff1d7819 */ /* 0x000fe4000001160a */
[----:B------:R-:W-:Y:S01]  /*07a0*/  SHF.R.U32.HI R10, RZ, 0xe, R11 ;  /* 0x0000000eff0a7819 */ /* 0x000fe2000001160b */
[----:B------:R-:W2:Y:S04]  /*07b0*/  LDG.E.CONSTANT R14, desc[UR20][R14.64] ;  /* 0x000000140e0e7981 */ /* 0x000ea8000c1e9900 */
[----:B------:R0:W2:Y:S01]  /*07c0*/  LDG.E.CONSTANT R13, desc[UR18][R22.64] ;  /* 0x00000012160d7981 */ /* 0x0000a2000c1e9900 */
[----:B------:R-:W-:-:S02]  /*07d0*/  LOP3.LUT R10, R10, 0x3fc, RZ, 0xc0, !PT ;  /* 0x000003fc0a0a7812 */ /* 0x000fc400078ec0ff */
[----:B0-----:R-:W-:Y:S02]  /*07e0*/  IADD3 R22, P0, PT, R18, UR12, RZ ;  /* 0x0000000c12167c10 */ /* 0x001fe4000ff1e0ff */
[----:B------:R-:W-:Y:S02]  /*07f0*/  LOP3.LUT R18, R9, 0x3fc, RZ, 0xc0, !PT ;  /* 0x000003fc09127812 */ /* 0x000fe400078ec0ff */
[----:B------:R0:W2:Y:S01]  /*0800*/  LDG.E.CONSTANT R9, desc[UR14][R24.64] ;  /* 0x0000000e18097981 */ /* 0x0000a2000c1e9900 */
[----:B------:R-:W-:Y:S02]  /*0810*/  IMAD.X R23, RZ, RZ, UR13, P0 ;  /* 0x0000000dff177e24 */ /* 0x000fe400080e06ff */
[----:B------:R-:W-:-:S04]  /*0820*/  IMAD.WIDE.U32 R28, R29, 0x4, R4 ;  /* 0x000000041d1c7825 */ /* 0x000fc800078e0004 */
[----:B------:R-:W2:Y:S01]  /*0830*/  LDG.E.CONSTANT R23, desc[UR22][R22.64] ;  /* 0x0000001616177981 */ /* 0x000ea2000c1e9900 */
[----:B0-----:R-:W-:-:S03]  /*0840*/  IADD3 R24, P0, PT, R18, UR12, RZ ;  /* 0x0000000c12187c10 */ /* 0x001fc6000ff1e0ff */
[----:B------:R0:W2:Y:S01]  /*0850*/  LDG.E.CONSTANT R15, desc[UR18][R28.64] ;  /* 0x000000121c0f7981 */ /* 0x0000a2000c1e9900 */
[----:B------:R-:W-:Y:S01]  /*0860*/  SHF.R.U32.HI R18, RZ, 0x18, R11 ;  /* 0x00000018ff127819 */ /* 0x000fe2000001160b */
[----:B------:R-:W-:Y:S01]  /*0870*/  IMAD.X R25, RZ, RZ, UR13, P0 ;  /* 0x0000000dff197e24 */ /* 0x000fe200080e06ff */
[----:B------:R-:W-:-:S04]  /*0880*/  IADD3 R10, P0, PT, R10, UR12, RZ ;  /* 0x0000000c0a0a7c10 */ /* 0x000fc8000ff1e0ff */
[----:B------:R-:W2:Y:S01]  /*0890*/  LDG.E.CONSTANT R24, desc[UR20][R24.64] ;  /* 0x0000001418187981 */ /* 0x000ea2000c1e9900 */
[----:B------:R-:W-:Y:S02]  /*08a0*/  IMAD.X R11, RZ, RZ, UR13, P0 ;  /* 0x0000000dff0b7e24 */ /* 0x000fe400080e06ff */
[----:B0-----:R-:W-:-:S03]  /*08b0*/  IMAD.WIDE.U32 R28, R18, 0x4, R4 ;  /* 0x00000004121c7825 */ /* 0x001fc600078e0004 */
[----:B------:R3:W2:Y:S04]  /*08c0*/  LDG.E.CONSTANT R18, desc[UR14][R10.64] ;  /* 0x0000000e0a127981 */ /* 0x0006a8000c1e9900 */
[----:B------:R-:W2:Y:S01]  /*08d0*/  LDG.E.CONSTANT R22, desc[UR18][R28.64] ;  /* 0x000000121c167981 */ /* 0x000ea2000c1e9900 */
[-C--:B------:R-:W-:Y:S02]  /*08e0*/  HMUL2.BF16_V2 R8, R8, R19.reuse.H0_H0 ;  /* 0x2000001308087232 */ /* 0x080fe40000200000 */
[-C--:B---3--:R-:W-:Y:S02]  /*08f0*/  HMUL2.BF16_V2 R10, R16, R19.reuse.H0_H0 ;  /* 0x20000013100a7232 */ /* 0x088fe40000200000 */
[-C--:B----4-:R-:W-:Y:S02]  /*0900*/  HMUL2.BF16_V2 R12, R12, R19.reuse.H0_H0 ;  /* 0x200000130c0c7232 */ /* 0x090fe40000200000 */
[----:B--2---:R-:W-:-:S02]  /*0910*/  HMUL2.BF16_V2 R14, R14, R19.H0_H0 ;  /* 0x200000130e0e7232 */ /* 0x004fc40000200000 */
[-C--:B------:R-:W-:Y:S02]  /*0920*/  HMUL2.BF16_V2 R13, R13, R19.reuse.H0_H0 ;  /* 0x200000130d0d7232 */ /* 0x080fe40000200000 */
[-C--:B------:R-:W-:Y:S02]  /*0930*/  HMUL2.BF16_V2 R11, R9, R19.reuse.H0_H0 ;  /* 0x20000013090b7232 */ /* 0x080fe40000200000 */
[-C--:B------:R-:W-:Y:S02]  /*0940*/  HMUL2.BF16_V2 R9, R17, R19.reuse.H0_H0 ;  /* 0x2000001311097232 */ /* 0x080fe40000200000 */
[-C--:B------:R-:W-:Y:S02]  /*0950*/  HMUL2.BF16_V2 R16, R23, R19.reuse.H0_H0 ;  /* 0x2000001317107232 */ /* 0x080fe40000200000 */
[-C--:B------:R-:W-:Y:S02]  /*0960*/  HMUL2.BF16_V2 R15, R15, R19.reuse.H0_H0 ;  /* 0x200000130f0f7232 */ /* 0x080fe40000200000 */
[----:B------:R-:W-:-:S02]  /*0970*/  HMUL2.BF16_V2 R17, R24, R19.H0_H0 ;  /* 0x2000001318117232 */ /* 0x000fc40000200000 */
[-C--:B------:R-:W-:Y:S02]  /*0980*/  HMUL2.BF16_V2 R18, R18, R19.reuse.H0_H0 ;  /* 0x2000001312127232 */ /* 0x080fe40000200000 */
[----:B------:R-:W-:Y:S02]  /*0990*/  HMUL2.BF16_V2 R19, R22, R19.H0_H0 ;  /* 0x2000001316137232 */ /* 0x000fe40000200000 */
[----:B------:R-:W-:-:S05]  /*09a0*/  IMAD.IADD R22, R0, 0x1, R21 ;  /* 0x0000000100167824 */ /* 0x000fca00078e0215 */
[----:B------:R-:W-:-:S04]  /*09b0*/  ISETP.GE.U32.AND P0, PT, R22, UR16, PT ;  /* 0x0000001016007c0c */ /* 0x000fc8000bf06070 */
[----:B------:R-:W-:Y:S01]  /*09c0*/  ISETP.GE.U32.AND.EX P0, PT, RZ, UR17, PT, P0 ;  /* 0x00000011ff007c0c */ /* 0x000fe2000bf06100 */
[----:B------:R3:W-:Y:S01]  /*09d0*/  STG.E.128 desc[UR14][R26.64+0x10], R8 ;  /* 0x000010081a007986 */ /* 0x0007e2000c101d0e */
[----:B------:R-:W-:-:S03]  /*09e0*/  IMAD.MOV.U32 R21, RZ, RZ, R22 ;  /* 0x000000ffff157224 */ /* 0x000fc600078e0016 */
[----:B------:R3:W-:Y:S04]  /*09f0*/  STG.E.128 desc[UR18][R26.64+0x20], R12 ;  /* 0x0000200c1a007986 */ /* 0x0007e8000c101d12 */
[----:B------:R3:W-:Y:S04]  /*0a00*/  STG.E.128 desc[UR20][R26.64+0x30], R16 ;  /* 0x000030101a007986 */ /* 0x0007e8000c101d14 */
[----:B------:R-:W-:Y:S05]  /*0a10*/  @!P0 BRA `(.L_x_374) ;  /* 0xfffffff400d08947 */ /* 0x000fea000383ffff */
[----:B------:R-:W-:Y:S05]  /*0a20*/  EXIT ;  /* 0x000000000000794d */ /* 0x000fea0003800000 */
        .weak           $__internal_3_$__cuda_sm20_div_u64
        .type           $__internal_3_$__cuda_sm20_div_u64,@function
        .size           $__internal_3_$__cuda_sm20_div_u64,(.L_x_389 - $__internal_3_$__cuda_sm20_div_u64)
$__internal_3_$__cuda_sm20_div_u64:
        /* <DEDUP_REMOVED lines=31> */
[----:B------:R-:W-:-:S04]  /*0c20*/  IADD3 R19, P2, PT, R22, R19, RZ ;  /* 0x0000001316137210 */ /* 0x000fc80007f5e0ff */
[----:B------:R-:W-:Y:S01]  /*0c30*/  IADD3.X R23, PT, PT, R16, R23, RZ, P0, !PT ;  /* 0x0000001710177210 */ /* 0x000fe200007fe4ff */
        /* <DEDUP_REMOVED lines=27> */
[----:B------:R-:W-:Y:S01]  /*0df0*/  ISETP.NE.U32.AND P1, PT, R12, RZ, PT ;  /* 0x000000ff0c00720c */ /* 0x000fe20003f25070 */
[----:B------:R-:W-:Y:S01]  /*0e00*/  IMAD.X R16, RZ, RZ, R19, P2 ;  /* 0x000000ffff107224 */ /* 0x000fe200010e0613 */
[----:B------:R-:W-:Y:S01]  /*0e10*/  SEL R12, R15, R18, P0 ;  /* 0x000000120f0c7207 */ /* 0x000fe20000000000 */
[----:B------:R-:W-:Y:S01]  /*0e20*/  IMAD.MOV.U32 R15, RZ, RZ, 0x0 ;  /* 0x00000000ff0f7424 */ /* 0x000fe200078e00ff */
[----:B------:R-:W-:-:S02]  /*0e30*/  ISETP.NE.AND.EX P1, PT, R13, RZ, PT, P1 ;  /* 0x000000ff0d00720c */ /* 0x000fc40003f25310 */
[----:B------:R-:W-:Y:S02]  /*0e40*/  SEL R13, R16, R19, P0 ;  /* 0x00000013100d7207 */ /* 0x000fe40000000000 */
[----:B------:R-:W-:Y:S02]  /*0e50*/  SEL R12, R12, 0xffffffff, P1 ;  /* 0xffffffff0c0c7807 */ /* 0x000fe40000800000 */
[----:B------:R-:W-:Y:S01]  /*0e60*/  SEL R13, R13, 0xffffffff, P1 ;  /* 0xffffffff0d0d7807 */ /* 0x000fe20000800000 */
[----:B------:R-:W-:Y:S06]  /*0e70*/  RET.REL.NODEC R14 `(_Z17kernel__copy_lut8PK5uint4PK13__nv_bfloat16PK14__nv_bfloat162PS2_mm) ;  /* 0xfffffff00e607950 */ /* 0x000fec0003c3ffff */
.L_x_375:
        /* <DEDUP_REMOVED lines=16> */
.L_x_389:


//--------------------- .text._Z15kernel__fill_u4P5uint4mS_ --------------------------
	.section	.text._Z15kernel__fill_u4P5uint4mS_,"ax",@progbits
	.align	128
        .global         _Z15kernel__fill_u4P5uint4mS_
        .type           _Z15kernel__fill_u4P5uint4mS_,@function
        .size           _Z15kernel__fill_u4P5uint4mS_,(.L_x_418 - _Z15kernel__fill_u4P5uint4mS_)
        .other          _Z15kernel__fill_u4P5uint4mS_,@"STO_CUDA_ENTRY STV_DEFAULT"
_Z15kernel__fill_u4P5uint4mS_:
.text._Z15kernel__fill_u4P5uint4mS_:
[----:B------:R-:W-:Y:S01]  /*0000*/  LDC R1, c[0x0][0x37c] ;  /* 0x0000df00ff017b82 */ /* 0x000fe20000000800 */
[----:B------:R-:W0:Y:S07]  /*0010*/  S2R R3, SR_TID.X ;  /* 0x0000000000037919 */ /* 0x000e2e0000002100 */
[----:B------:R-:W0:Y:S01]  /*0020*/  S2UR UR4, SR_CTAID.X ;  /* 0x00000000000479c3 */ /* 0x000e220000002500 */
[----:B------:R-:W1:Y:S07]  /*0030*/  LDCU.64 UR8, c[0x0][0x388] ;  /* 0x00007100ff0877ac */ /* 0x000e6e0008000a00 */
[----:B------:R-:W0:Y:S02]  /*0040*/  LDC R2, c[0x0][0x360] ;  /* 0x0000d800ff027b82 */ /* 0x000e240000000800 */
[----:B0-----:R-:W-:-:S05]  /*0050*/  IMAD R0, R2, UR4, R3 ;  /* 0x0000000402007c24 */ /* 0x001fca000f8e0203 */
[----:B-1----:R-:W-:-:S04]  /*0060*/  ISETP.GE.U32.AND P0, PT, R0, UR8, PT ;  /* 0x0000000800007c0c */ /* 0x002fc8000bf06070 */
[----:B------:R-:W-:-:S13]  /*0070*/  ISETP.GE.U32.AND.EX P0, PT, RZ, UR9, PT, P0 ;  /* 0x00000009ff007c0c */ /* 0x000fda000bf06100 */
[----:B------:R-:W-:Y:S05]  /*0080*/  @P0 EXIT ;  /* 0x000000000000094d */ /* 0x000fea0003800000 */
[----:B------:R-:W0:Y:S01]  /*0090*/  LDCU UR4, c[0x0][0x370] ;  /* 0x00006e00ff0477ac */ /* 0x000e220008000800 */
[----:B------:R-:W1:Y:S01]  /*00a0*/  LDC.64 R4, c[0x0][0x390] ;  /* 0x0000e400ff047b82 */ /* 0x000e620000000a00 */
[----:B------:R-:W-:Y:S02]  /*00b0*/  IMAD.MOV.U32 R11, RZ, RZ, R0 ;  /* 0x000000ffff0b7224 */ /* 0x000fe400078e0000 */
[----:B------:R-:W-:Y:S01]  /*00c0*/  IMAD.MOV.U32 R10, RZ, RZ, RZ ;  /* 0x000000ffff0a7224 */ /* 0x000fe200078e00ff */
[----:B------:R-:W2:Y:S04]  /*00d0*/  LDCU.64 UR6, c[0x0][0x358] ;  /* 0x00006b00ff0677ac */ /* 0x000ea80008000a00 */
[----:B------:R-:W3:Y:S01]  /*00e0*/  LDC.64 R6, c[0x0][0x398] ;  /* 0x0000e600ff067b82 */ /* 0x000ee20000000a00 */
[----:B------:R-:W4:Y:S01]  /*00f0*/  LDCU.64 UR10, c[0x0][0x380] ;  /* 0x00007000ff0a77ac */ /* 0x000f220008000a00 */
[----:B0-----:R-:W-:Y:S01]  /*0100*/  IMAD.WIDE.U32 R2, R2, UR4, RZ ;  /* 0x0000000402027c25 */ /* 0x001fe2000f8e00ff */
[----:B------:R-:W-:-:S03]  /*0110*/  UMOV UR4, URZ ;  /* 0x000000ff00047c82 */ /* 0x000fc60008000000 */
[----:B------:R-:W-:-:S07]  /*0120*/  VIADD R0, R3, UR4 ;  /* 0x0000000403007c36 */ /* 0x000fce0008000000 */
.L_x_376:
[----:B----4-:R-:W-:-:S04]  /*0130*/  LEA R8, P0, R11, UR10, 0x4 ;  /* 0x0000000a0b087c11 */ /* 0x010fc8000f8020ff */
[C---:B------:R-:W-:Y:S02]  /*0140*/  LEA.HI.X R9, R11.reuse, UR11, R10, 0x4, P0 ;  /* 0x0000000b0b097c11 */ /* 0x040fe400080f240a */
[----:B------:R-:W-:-:S03]  /*0150*/  IADD3 R11, P0, PT, R11, R2, RZ ;  /* 0x000000020b0b7210 */ /* 0x000fc60007f1e0ff */
[----:B-123--:R0:W-:Y:S02]  /*0160*/  STG.E.128 desc[UR6][R8.64], R4 ;  /* 0x0000000408007986 */ /* 0x00e1e4000c101d06 */
[----:B------:R-:W-:Y:S01]  /*0170*/  IMAD.X R10, R10, 0x1, R0, P0 ;  /* 0x000000010a0a7824 */ /* 0x000fe200000e0600 */
[----:B------:R-:W-:-:S04]  /*0180*/  ISETP.GE.U32.AND P0, PT, R11, UR8, PT ;  /* 0x000000080b007c0c */ /* 0x000fc8000bf06070 */
[----:B------:R-:W-:-:S13]  /*0190*/  ISETP.GE.U32.AND.EX P0, PT, R10, UR9, PT, P0 ;  /* 0x000000090a007c0c */ /* 0x000fda000bf06100 */
[----:B0-----:R-:W-:Y:S05]  /*01a0*/  @!P0 BRA `(.L_x_376) ;  /* 0xfffffffc00e08947 */ /* 0x001fea000383ffff */
[----:B------:R-:W-:Y:S05]  /*01b0*/  EXIT ;  /* 0x000000000000794d */ /* 0x000fea0003800000 */
.L_x_377:
        /* <DEDUP_REMOVED lines=12> */
.L_x_418:


//--------------------- .text._Z23kernel__read_reduce_u32PKjmPy --------------------------
	.section	.text._Z23kernel__read_reduce_u32PKjmPy,"ax",@progbits
	.align	128
        .global         _Z23kernel__read_reduce_u32PKjmPy
        .type           _Z23kernel__read_reduce_u32PKjmPy,@function
        .size           _Z23kernel__read_reduce_u32PKjmPy,(.L_x_419 - _Z23kernel__read_reduce_u32PKjmPy)
        .other          _Z23kernel__read_reduce_u32PKjmPy,@"STO_CUDA_ENTRY STV_DEFAULT"
_Z23kernel__read_reduce_u32PKjmPy:
.text._Z23kernel__read_reduce_u32PKjmPy:
[----:B------:R-:W-:Y:S01]  /*0000*/  LDC R1, c[0x0][0x37c] ;  /* 0x0000df00ff017b82 */ /* 0x000fe20000000800 */
[----:B------:R-:W0:Y:S07]  /*0010*/  S2R R9, SR_TID.X ;  /* 0x0000000000097919 */ /* 0x000e2e0000002100 */
[----:B------:R-:W0:Y:S01]  /*0020*/  S2UR UR4, SR_CTAID.X ;  /* 0x00000000000479c3 */ /* 0x000e220000002500 */
[----:B------:R-:W1:Y:S01]  /*0030*/  LDCU.64 UR8, c[0x0][0x388] ;  /* 0x00007100ff0877ac */ /* 0x000e620008000a00 */
[----:B------:R-:W-:Y:S01]  /*0040*/  BSSY.RECONVERGENT B0, `(.L_x_378) ;  /* 0x0000019000007945 */ /* 0x000fe20003800200 */
[----:B------:R-:W-:Y:S01]  /*0050*/  IMAD.MOV.U32 R11, RZ, RZ, RZ ;  /* 0x000000ffff0b7224 */ /* 0x000fe200078e00ff */
[----:B------:R-:W2:Y:S01]  /*0060*/  LDCU.64 UR6, c[0x0][0x358] ;  /* 0x00006b00ff0677ac */ /* 0x000ea20008000a00 */
[----:B------:R-:W-:-:S03]  /*0070*/  IMAD.MOV.U32 R8, RZ, RZ, RZ ;  /* 0x000000ffff087224 */ /* 0x000fc600078e00ff */
[----:B------:R-:W0:Y:S01]  /*0080*/  LDC R6, c[0x0][0x360] ;  /* 0x0000d800ff067b82 */ /* 0x000e220000000800 */
[----:B------:R-:W3:Y:S01]  /*0090*/  LDCU.64 UR10, c[0x0][0x380] ;  /* 0x00007000ff0a77ac */ /* 0x000ee20008000a00 */
[----:B0-----:R-:W-:-:S05]  /*00a0*/  IMAD R0, R6, UR4, R9 ;  /* 0x0000000406007c24 */ /* 0x001fca000f8e0209 */
[----:B-1----:R-:W-:-:S04]  /*00b0*/  ISETP.GE.U32.AND P0, PT, R0, UR8, PT ;  /* 0x0000000800007c0c */ /* 0x002fc8000bf06070 */
[----:B------:R-:W-:-:S13]  /*00c0*/  ISETP.GE.U32.AND.EX P0, PT, RZ, UR9, PT, P0 ;  /* 0x00000009ff007c0c */ /* 0x000fda000bf06100 */
[----:B--23--:R-:W-:Y:S05]  /*00d0*/  @P0 BRA `(.L_x_379) ;  /* 0x00000000003c0947 */ /* 0x00cfea0003800000 */
[----:B------:R-:W0:Y:S01]  /*00e0*/  LDCU UR4, c[0x0][0x370] ;  /* 0x00006e00ff0477ac */ /* 0x000e220008000800 */
[----:B------:R-:W-:Y:S02]  /*00f0*/  IMAD.MOV.U32 R7, RZ, RZ, RZ ;  /* 0x000000ffff077224 */ /* 0x000fe400078e00ff */
[----:B------:R-:W-:Y:S02]  /*0100*/  IMAD.MOV.U32 R11, RZ, RZ, RZ ;  /* 0x000000ffff0b7224 */ /* 0x000fe400078e00ff */
[----:B------:R-:W-:Y:S02]  /*0110*/  IMAD.MOV.U32 R8, RZ, RZ, RZ ;  /* 0x000000ffff087224 */ /* 0x000fe400078e00ff */
[----:B0-----:R-:W-:-:S07]  /*0120*/  IMAD.WIDE.U32 R4, R6, UR4, RZ ;  /* 0x0000000406047c25 */ /* 0x001fce000f8e00ff */
.L_x_380:
[----:B------:R-:W-:-:S04]  /*0130*/  LEA R2, P0, R0, UR10, 0x2 ;  /* 0x0000000a00027c11 */ /* 0x000fc8000f8010ff */
[----:B------:R-:W-:-:S05]  /*0140*/  LEA.HI.X R3, R0, UR11, R7, 0x2, P0 ;  /* 0x0000000b00037c11 */ /* 0x000fca00080f1407 */
[----:B------:R-:W2:Y:S01]  /*0150*/  LDG.E R2, desc[UR6][R2.64] ;  /* 0x0000000602027981 */ /* 0x000ea2000c1e1900 */
[----:B------:R-:W-:-:S05]  /*0160*/  IADD3 R0, P0, PT, R4, R0, RZ ;  /* 0x0000000004007210 */ /* 0x000fca0007f1e0ff */
[----:B------:R-:W-:Y:S01]  /*0170*/  IMAD.X R7, R5, 0x1, R7, P0 ;  /* 0x0000000105077824 */ /* 0x000fe200000e0607 */
[----:B------:R-:W-:-:S04]  /*0180*/  ISETP.GE.U32.AND P0, PT, R0, UR8, PT ;  /* 0x0000000800007c0c */ /* 0x000fc8000bf06070 */
[----:B------:R-:W-:Y:S02]  /*0190*/  ISETP.GE.U32.AND.EX P0, PT, R7, UR9, PT, P0 ;  /* 0x0000000907007c0c */ /* 0x000fe4000bf06100 */
[----:B--2---:R-:W-:-:S05]  /*01a0*/  IADD3 R11, P1, PT, R2, R11, RZ ;  /* 0x0000000b020b7210 */ /* 0x004fca0007f3e0ff */
[----:B------:R-:W-:-:S06]  /*01b0*/  IMAD.X R8, RZ, RZ, R8, P1 ;  /* 0x000000ffff087224 */ /* 0x000fcc00008e0608 */
[----:B------:R-:W-:Y:S05]  /*01c0*/  @!P0 BRA `(.L_x_380) ;  /* 0xfffffffc00d88947 */ /* 0x000fea000383ffff */
.L_x_379:
[----:B------:R-:W-:Y:S05]  /*01d0*/  BSYNC.RECONVERGENT B0 ;  /* 0x0000000000007941 */ /* 0x000fea0003800200 */
.L_x_378:
[----:B------:R-:W0:Y:S01]  /*01e0*/  S2UR UR5, SR_CgaCtaId ;  /* 0x00000000000579c3 */ /* 0x000e220000008800 */
[----:B------:R-:W-:Y:S01]  /*01f0*/  UMOV UR4, 0x400 ;  /* 0x0000040000047882 */ /* 0x000fe20000000000 */
[----:B------:R-:W-:Y:S01]  /*0200*/  ISETP.GE.U32.AND P1, PT, R6, 0x2, PT ;  /* 0x000000020600780c */ /* 0x000fe20003f26070 */
[----:B------:R-:W-:Y:S01]  /*0210*/  IMAD.MOV.U32 R2, RZ, RZ, R11 ;  /* 0x000000ffff027224 */ /* 0x000fe200078e000b */
[----:B------:R-:W-:Y:S01]  /*0220*/  ISETP.NE.AND P0, PT, R9, RZ, PT ;  /* 0x000000ff0900720c */ /* 0x000fe20003f05270 */
[----:B------:R-:W-:Y:S01]  /*0230*/  IMAD.MOV.U32 R3, RZ, RZ, R8 ;  /* 0x000000ffff037224 */ /* 0x000fe200078e0008 */
[----:B0-----:R-:W-:-:S06]  /*0240*/  ULEA UR4, UR5, UR4, 0x18 ;  /* 0x0000000405047291 */ /* 0x001fcc000f8ec0ff */
[----:B------:R-:W-:-:S05]  /*0250*/  LEA R7, R9, UR4, 0x3 ;  /* 0x0000000409077c11 */ /* 0x000fca000f8e18ff */
[----:B------:R0:W-:Y:S01]  /*0260*/  STS.64 [R7], R2 ;  /* 0x0000000207007388 */ /* 0x0001e20000000a00 */
[----:B------:R-:W-:Y:S06]  /*0270*/  BAR.SYNC.DEFER_BLOCKING 0x0 ;  /* 0x0000000000007b1d */ /* 0x000fec0000010000 */
[----:B------:R-:W-:Y:S05]  /*0280*/  @!P1 BRA `(.L_x_381) ;  /* 0x0000000000309947 */ /* 0x000fea0003800000 */
.L_x_382:
[----:B------:R-:W-:-:S04]  /*0290*/  SHF.R.U32.HI R8, RZ, 0x1, R6 ;  /* 0x00000001ff087819 */ /* 0x000fc80000011606 */
[----:B------:R-:W-:-:S13]  /*02a0*/  ISETP.GE.U32.AND P1, PT, R9, R8, PT ;  /* 0x000000080900720c */ /* 0x000fda0003f26070 */
[----:B------:R-:W-:Y:S01]  /*02b0*/  @!P1 IMAD R0, R8, 0x8, R7 ;  /* 0x0000000808009824 */ /* 0x000fe200078e0207 */
[----:B------:R-:W-:Y:S04]  /*02c0*/  @!P1 LDS.64 R4, [R7] ;  /* 0x0000000007049984 */ /* 0x000fe80000000a00 */
[----:B0-----:R-:W0:Y:S02]  /*02d0*/  @!P1 LDS.64 R2, [R0] ;  /* 0x0000000000029984 */ /* 0x001e240000000a00 */
[----:B0-----:R-:W-:-:S05]  /*02e0*/  @!P1 IADD3 R2, P2, PT, R2, R4, RZ ;  /* 0x0000000402029210 */ /* 0x001fca0007f5e0ff */
[----:B------:R-:W-:-:S05]  /*02f0*/  @!P1 IMAD.X R3, R3, 0x1, R5, P2 ;  /* 0x0000000103039824 */ /* 0x000fca00010e0605 */
[----:B------:R1:W-:Y:S01]  /*0300*/  @!P1 STS.64 [R7], R2 ;  /* 0x0000000207009388 */ /* 0x0003e20000000a00 */
[----:B------:R-:W-:Y:S01]  /*0310*/  BAR.SYNC.DEFER_BLOCKING 0x0 ;  /* 0x0000000000007b1d */ /* 0x000fe20000010000 */
[----:B------:R-:W-:Y:S01]  /*0320*/  ISETP.GT.U32.AND P1, PT, R6, 0x3, PT ;  /* 0x000000030600780c */ /* 0x000fe20003f24070 */
[----:B------:R-:W-:-:S12]  /*0330*/  IMAD.MOV.U32 R6, RZ, RZ, R8 ;  /* 0x000000ffff067224 */ /* 0x000fd800078e0008 */
[----:B-1----:R-:W-:Y:S05]  /*0340*/  @P1 BRA `(.L_x_382) ;  /* 0xfffffffc00d01947 */ /* 0x002fea000383ffff */
.L_x_381:
[----:B------:R-:W-:Y:S05]  /*0350*/  @P0 EXIT ;  /* 0x000000000000094d */ /* 0x000fea0003800000 */
[----:B------:R-:W1:Y:S01]  /*0360*/  S2UR UR5, SR_CgaCtaId ;  /* 0x00000000000579c3 */ /* 0x000e620000008800 */
[----:B------:R-:W-:-:S07]  /*0370*/  UMOV UR4, 0x400 ;  /* 0x0000040000047882 */ /* 0x000fce0000000000 */
[----:B------:R-:W2:Y:S01]  /*0380*/  LDC.64 R4, c[0x0][0x390] ;  /* 0x0000e400ff047b82 */ /* 0x000ea20000000a00 */
[----:B-1----:R-:W-:-:S09]  /*0390*/  ULEA UR4, UR5, UR4, 0x18 ;  /* 0x0000000405047291 */ /* 0x002fd2000f8ec0ff */
[----:B0-----:R-:W2:Y:S04]  /*03a0*/  LDS.64 R2, [UR4] ;  /* 0x00000004ff027984 */ /* 0x001ea80008000a00 */
[----:B--2---:R-:W-:Y:S01]  /*03b0*/  REDG.E.ADD.64.STRONG.GPU desc[UR6][R4.64], R2 ;  /* 0x000000020400798e */ /* 0x004fe2000c12e506 */
[----:B------:R-:W-:Y:S05]  /*03c0*/  EXIT ;  /* 0x000000000000794d */ /* 0x000fea0003800000 */
.L_x_383:
        /* <DEDUP_REMOVED lines=11> */
.L_x_419:


//--------------------- .text._Z12kernel__copyPK5uint4PS_m --------------------------
	.section	.text._Z12kernel__copyPK5uint4PS_m,"ax",@progbits
	.align	128
        .global         _Z12kernel__copyPK5uint4PS_m
        .type           _Z12kernel__copyPK5uint4PS_m,@function
        .size           _Z12kernel__copyPK5uint4PS_m,(.L_x_420 - _Z12kernel__copyPK5uint4PS_m)
        .other          _Z12kernel__copyPK5uint4PS_m,@"STO_CUDA_ENTRY STV_DEFAULT"
_Z12kernel__copyPK5uint4PS_m:
.text._Z12kernel__copyPK5uint4PS_m:
        /* <DEDUP_REMOVED lines=10> */
[----:B------:R-:W-:Y:S02]  /*00a0*/  IMAD.MOV.U32 R8, RZ, RZ, R0 ;  /* 0x000000ffff087224 */ /* 0x000fe400078e0000 */
[----:B------:R-:W-:Y:S01]  /*00b0*/  IMAD.MOV.U32 R11, RZ, RZ, RZ ;  /* 0x000000ffff0b7224 */ /* 0x000fe200078e00ff */
[----:B------:R-:W1:Y:S01]  /*00c0*/  LDCU.64 UR6, c[0x0][0x358] ;  /* 0x00006b00ff0677ac */ /* 0x000e620008000a00 */
[----:B------:R-:W2:Y:S01]  /*00d0*/  LDCU.128 UR12, c[0x0][0x380] ;  /* 0x00007000ff0c77ac */ /* 0x000ea20008000c00 */
[----:B0-----:R-:W-:-:S07]  /*00e0*/  IMAD R9, R9, UR4, RZ ;  /* 0x0000000409097c24 */ /* 0x001fce000f8e02ff */
.L_x_384:
[C---:B0-----:R-:W-:Y:S01]  /*00f0*/  IMAD.SHL.U32 R2, R8.reuse, 0x10, RZ ;  /* 0x0000001008027824 */ /* 0x041fe200078e00ff */
[----:B------:R-:W-:-:S04]  /*0100*/  SHF.L.U64.HI R3, R8, 0x4, R11 ;  /* 0x0000000408037819 */ /* 0x000fc8000001020b */
[----:B--2---:R-:W-:-:S04]  /*0110*/  IADD3 R4, P0, PT, R2, UR12, RZ ;  /* 0x0000000c02047c10 */ /* 0x004fc8000ff1e0ff */
[----:B------:R-:W-:-:S06]  /*0120*/  IADD3.X R5, PT, PT, R3, UR13, RZ, P0, !PT ;  /* 0x0000000d03057c10 */ /* 0x000fcc00087fe4ff */
[----:B-1----:R-:W2:Y:S01]  /*0130*/  LDG.E.128 R4, desc[UR6][R4.64] ;  /* 0x0000000604047981 */ /* 0x002ea2000c1e1d00 */
[----:B------:R-:W-:Y:S01]  /*0140*/  IADD3 R2, P0, PT, R2, UR14, RZ ;  /* 0x0000000e02027c10 */ /* 0x000fe2000ff1e0ff */
[----:B------:R-:W-:-:S03]  /*0150*/  IMAD.IADD R8, R9, 0x1, R0 ;  /* 0x0000000109087824 */ /* 0x000fc600078e0200 */
[----:B------:R-:W-:Y:S01]  /*0160*/  IADD3.X R3, PT, PT, R3, UR15, RZ, P0, !PT ;  /* 0x0000000f03037c10 */ /* 0x000fe200087fe4ff */
[----:B------:R-:W-:Y:S01]  /*0170*/  IMAD.MOV.U32 R0, RZ, RZ, R8 ;  /* 0x000000ffff007224 */ /* 0x000fe200078e0008 */
[----:B------:R-:W-:-:S04]  /*0180*/  ISETP.GE.U32.AND P0, PT, R8, UR8, PT ;  /* 0x0000000808007c0c */ /* 0x000fc8000bf06070 */
[----:B------:R-:W-:Y:S01]  /*0190*/  ISETP.GE.U32.AND.EX P0, PT, RZ, UR9, PT, P0 ;  /* 0x00000009ff007c0c */ /* 0x000fe2000bf06100 */
[----:B--2---:R0:W-:-:S12]  /*01a0*/  STG.E.128 desc[UR6][R2.64], R4 ;  /* 0x0000000402007986 */ /* 0x0041d8000c101d06 */
[----:B------:R-:W-:Y:S05]  /*01b0*/  @!P0 BRA `(.L_x_384) ;  /* 0xfffffffc00cc8947 */ /* 0x000fea000383ffff */
[----:B------:R-:W-:Y:S05]  /*01c0*/  EXIT ;  /* 0x000000000000794d */ /* 0x000fea0003800000 */
.L_x_385:
        /* <DEDUP_REMOVED lines=11> */
.L_x_420:


//--------------------- .nv.shared._ZN3cub18CUB_300001_SM_10006detail9transform16transform_kernelINS2_10policy_hubILb1EN4cuda3std3__45tupleIJN6thrust24THRUST_300001_SM_1000_NS7pointerI14__nv_bfloat162NSA_8cuda_cub3tagENSA_11use_defaultESF_EEEEEE10policy1000ElNS7_10__identityENSA_6detail15normal_iteratorINSA_10device_ptrISC_EEEEJPSC_EEEvT0_iT1_T2_DpNS2_10kernel_argIT3_EE --------------------------
	.section	.nv.shared._ZN3cub18CUB_300001_SM_10006detail9transform16transform_kernelINS2_10policy_hubILb1EN4cuda3std3__45tupleIJN6thrust24THRUST_300001_SM_1000_NS7pointerI14__nv_bfloat162NSA_8cuda_cub3tagENSA_11use_defaultESF_EEEEEE10policy1000ElNS7_10__identityENSA_6detail15normal_iteratorINSA_10device_ptrISC_EEEEJPSC_EEEvT0_iT1_T2_DpNS2_10kernel_argIT3_EE,"aw",@nobits
	.sectionflags	@""
	.align	16
	.zero		1024


//--------------------- .nv.shared.reserved.0     --------------------------
	.section	.nv.shared.reserved.0,"aw",@nobits
	.weak		__nv_reservedSMEM_offset_0_alias
	.size		__nv_reservedSMEM_offset_0_alias, 0, 64
	.other		__nv_reservedSMEM_offset_0_alias,@"STO_CUDA_RESERVED_SHARED STV_DEFAULT"
__nv_reservedSMEM_offset_0_alias:
	.zero		0
	.zero		64


//--------------------- .nv.global                --------------------------
	.section	.nv.global,"aw",@nobits
.nv.global:
	.type		_ZN34_INTERNAL_a35e8b01_4_k_cu_94f689976thrust24THRUST_300001_SM_1000_NS12placeholders2_8E,@object
	.size		_ZN34_INTERNAL_a35e8b01_4_k_cu_94f689976thrust24THRUST_300001_SM_1000_NS12placeholders2_8E,(_ZN34_INTERNAL_a35e8b01_4_k_cu_94f689974cuda3std3__436_GLOBAL__N__a35e8b01_4_k_cu_94f689976ignoreE - _ZN34_INTERNAL_a35e8b01_4_k_cu_94f689976thrust24THRUST_300001_SM_1000_NS12placeholders2_8E)
_ZN34_INTERNAL_a35e8b01_4_k_cu_94f689976thrust24THRUST_300001_SM_1000_NS12placeholders2_8E:
	.zero		1
	.type		_ZN34_INTERNAL_a35e8b01_4_k_cu_94f689974cuda3std3__436_GLOBAL__N__a35e8b01_4_k_cu_94f689976ignoreE,@object
	.size		_ZN34_INTERNAL_a35e8b01_4_k_cu_94f689974cuda3std3__436_GLOBAL__N__a35e8b01_4_k_cu_94f689976ignoreE,(_ZN34_INTERNAL_a35e8b01_4_k_cu_94f689974cuda3std6ranges3__45__cpo4dataE - _ZN34_INTERNAL_a35e8b01_4_k_cu_94f689974cuda3std3__436_GLOBAL__N__a35e8b01_4_k_cu_94f689976ignoreE)
_ZN34_INTERNAL_a35e8b01_4_k_cu_94f689974cuda3std3__436_GLOBAL__N__a35e8b01_4_k_cu_94f689976ignoreE:
	.zero		1
	.type		_ZN34_INTERNAL_a35e8b01_4_k_cu_94f689974cuda3std6ranges3__45__cpo4dataE,@object
	.size		_ZN34_INTERNAL_a35e8b01_4_k_cu_94f689974cuda3std6ranges3__45__cpo4dataE,(_ZN34_INTERNAL_a35e8b01_4_k_cu_94f689976thrust24THRUST_300001_SM_1000_NS6system3cpp3parE - _ZN34_INTERNAL_a35e8b01_4_k_cu_94f689974cuda3std6ranges3__45__cpo4dataE)
_ZN34_INTERNAL_a35e8b01_4_k_cu_94f689974cuda3std6ranges3__45__cpo4dataE:
	.zero		1
	.type		_ZN34_INTERNAL_a35e8b01_4_k_cu_94f689976thrust24THRUST_300001_SM_1000_NS6system3cpp3parE,@object
	.size		_ZN34_INTERNAL_a35e8b01_4_k_cu_94f689976thrust24THRUST_300001_SM_1000_NS6system3cpp3parE,(_ZN34_INTERNAL_a35e8b01_4_k_cu_94f689974cuda3std3__45__cpo5beginE - _ZN34_INTERNAL_a35e8b01_4_k_cu_94f689976thrust24THRUST_300001_SM_1000_NS6system3cpp3parE)
_ZN34_INTERNAL_a35e8b01_4_k_cu_94f689976thrust24THRUST_300001_SM_1000_NS6system3cpp3parE:
	.zero		1
	.type		_ZN34_INTERNAL_a35e8b01_4_k_cu_94f689974cuda3std3__45__cpo5beginE,@object
	.size		_ZN34_INTERNAL_a35e8b01_4_k_cu_94f689974cuda3std3__45__cpo5beginE,(_ZN34_INTERNAL_a35e8b01_4_k_cu_94f689974cuda3std6ranges3__45__cpo5beginE - _ZN34_INTERNAL_a35e8b01_4_k_cu_94f689974cuda3std3__45__cpo5beginE)
_ZN34_INTERNAL_a35e8b01_4_k_cu_94f689974cuda3std3__45__cpo5beginE:
	.zero		1
	.type		_ZN34_INTERNAL_a35e8b01_4_k_cu_94f689974cuda3std6ranges3__45__cpo5beginE,@object
	.size		_ZN34_INTERNAL_a35e8b01_4_k_cu_94f689974cuda3std6ranges3__45__cpo5beginE,(_ZN34_INTERNAL_a35e8b01_4_k_cu_94f689976thrust24THRUST_300001_SM_1000_NS6deviceE - _ZN34_INTERNAL_a35e8b01_4_k_cu_94f689974cuda3std6ranges3__45__cpo5beginE)
_ZN34_INTERNAL_a35e8b01_4_k_cu_94f689974cuda3std6ranges3__45__cpo5beginE:
	.zero		1
	.type		_ZN34_INTERNAL_a35e8b01_4_k_cu_94f689976thrust24THRUST_300001_SM_1000_NS6deviceE,@object
	.size		_ZN34_INTERNAL_a35e8b01_4_k_cu_94f689976thrust24THRUST_300001_SM_1000_NS6deviceE,(_ZN34_INTERNAL_a35e8b01_4_k_cu_94f689974cuda3std3__47nulloptE - _ZN34_INTERNAL_a35e8b01_4_k_cu_94f689976thrust24THRUST_300001_SM_1000_NS6deviceE)
_ZN34_INTERNAL_a35e8b01_4_k_cu_94f689976thrust24THRUST_300001_SM_1000_NS6deviceE:
	.zero		1
	.type		_ZN34_INTERNAL_a35e8b01_4_k_cu_94f689974cuda3std3__47nulloptE,@object
	.size		_ZN34_INTERNAL_a35e8b01_4_k_cu_94f689974cuda3std3__47nulloptE,(_ZN34_INTERNAL_a35e8b01_4_k_cu_94f689974cuda3std6ranges3__45__cpo8distanceE - _ZN34_INTERNAL_a35e8b01_4_k_cu_94f689974cuda3std3__47nulloptE)
_ZN34_INTERNAL_a35e8b01_4_k_cu_94f689974cuda3std3__47nulloptE:
	.zero		1
	.type		_ZN34_INTERNAL_a35e8b01_4_k_cu_94f689974cuda3std6ranges3__45__cpo8distanceE,@object
	.size		_ZN34_INTERNAL_a35e8b01_4_k_cu_94f689974cuda3std6ranges3__45__cpo8distanceE,(_ZN34_INTERNAL_a35e8b01_4_k_cu_94f689976thrust24THRUST_300001_SM_1000_NS12placeholders2_4E - _ZN34_INTERNAL_a35e8b01_4_k_cu_94f689974cuda3std6ranges3__45__cpo8distanceE)
_ZN34_INTERNAL_a35e8b01_4_k_cu_94f689974cuda3std6ranges3__45__cpo8distanceE:
	.zero		1
	.type		_ZN34_INTERNAL_a35e8b01_4_k_cu_94f689976thrust24THRUST_300001_SM_1000_NS12placeholders2_4E,@object
	.size		_ZN34_INTERNAL_a35e8b01_4_k_cu_94f689976thrust24THRUST_300001_SM_1000_NS12placeholders2_4E,(_ZN34_INTERNAL_a35e8b01_4_k_cu_94f689974cuda3std3__45__cpo6rbeginE - _ZN34_INTERNAL_a35e8b01_4_k_cu_94f689976thrust24THRUST_300001_SM_1000_NS12placeholders2_4E)
_ZN34_INTERNAL_a35e8b01_4_k_cu_94f689976thrust24THRUST_300001_SM_1000_NS12placeholders2_4E:
	.zero		1
	.type		_ZN34_INTERNAL_a35e8b01_4_k_cu_94f689974cuda3std3__45__cpo6rbeginE,@object
	.size		_ZN34_INTERNAL_a35e8b01_4_k_cu_94f689974cuda3std3__45__cpo6rbeginE,(_ZN34_INTERNAL_a35e8b01_4_k_cu_94f689974cuda3std6ranges3__45__cpo7advanceE - _ZN34_INTERNAL_a35e8b01_4_k_cu_94f689974cuda3std3__45__cpo6rbeginE)
_ZN34_INTERNAL_a35e8b01_4_k_cu_94f689974cuda3std3__45__cpo6rbeginE:
	.zero		1
	.type		_ZN34_INTERNAL_a35e8b01_4_k_cu_94f689974cuda3std6ranges3__45__cpo7advanceE,@object
	.size		_ZN34_INTERNAL_a35e8b01_4_k_cu_94f689974cuda3std6ranges3__45__cpo7advanceE,(_ZN34_INTERNAL_a35e8b01_4_k_cu_94f689976thrust24THRUST_300001_SM_1000_NS12placeholders3_10E - _ZN34_INTERNAL_a35e8b01_4_k_cu_94f689974cuda3std6ranges3__45__cpo7advanceE)
_ZN34_INTERNAL_a35e8b01_4_k_cu_94f689974cuda3std6ranges3__45__cpo7advanceE:
	.zero		1
	.type		_ZN34_INTERNAL_a35e8b01_4_k_cu_94f689976thrust24THRUST_300001_SM_1000_NS12placeholders3_10E,@object
	.size		_ZN34_INTERNAL_a35e8b01_4_k_cu_94f689976thrust24THRUST_300001_SM_1000_NS12placeholders3_10E,(_ZN34_INTERNAL_a35e8b01_4_k_cu_94f689974cuda3std3__48in_placeE - _ZN34_INTERNAL_a35e8b01_4_k_cu_94f689976thrust24THRUST_300001_SM_1000_NS12placeholders3_10E)
_ZN34_INTERNAL_a35e8b01_4_k_cu_94f689976thrust24THRUST_300001_SM_1000_NS12placeholders3_10E:
	.zero		1
	.type		_ZN34_INTERNAL_a35e8b01_4_k_cu_94f689974cuda3std3__48in_placeE,@object
	.size		_ZN34_INTERNAL_a35e8b01_4_k_cu_94f689974cuda3std3__48in_placeE,(_ZN34_INTERNAL_a35e8b01_4_k_cu_94f689974cuda3std6ranges3__45__cpo4sizeE - _ZN34_INTERNAL_a35e8b01_4_k_cu_94f689974cuda3std3__48in_placeE)
_ZN34_INTERNAL_a35e8b01_4_k_cu_94f689974cuda3std3__48in_placeE:
	.zero		1
	.type		_ZN34_INTERNAL_a35e8b01_4_k_cu_94f689974cuda3std6ranges3__45__cpo4sizeE,@object
	.size		_ZN34_INTERNAL_a35e8b01_4_k_cu_94f689974cuda3std6ranges3__45__cpo4sizeE,(_ZN34_INTERNAL_a35e8b01_4_k_cu_94f689976thrust24THRUST_300001_SM_1000_NS12placeholders2_2E - _ZN34_INTERNAL_a35e8b01_4_k_cu_94f689974cuda3std6ranges3__45__cpo4sizeE)
_ZN34_INTERNAL_a35e8b01_4_k_cu_94f689974cuda3std6ranges3__45__cpo4sizeE:
	.zero		1
	.type		_ZN34_INTERNAL_a35e8b01_4_k_cu_94f689976thrust24THRUST_300001_SM_1000_NS12placeholders2_2E,@object
	.size		_ZN34_INTERNAL_a35e8b01_4_k_cu_94f689976thrust24THRUST_300001_SM_1000_NS12placeholders2_2E,(_ZN34_INTERNAL_a35e8b01_4_k_cu_94f689974cuda3std3__45__cpo6cbeginE - _ZN34_INTERNAL_a35e8b01_4_k_cu_94f689976thrust24THRUST_300001_SM_1000_NS12placeholders2_2E)
_ZN34_INTERNAL_a35e8b01_4_k_cu_94f689976thrust24THRUST_300001_SM_1000_NS12placeholders2_2E:
	.zero		1
	.type		_ZN34_INTERNAL_a35e8b01_4_k_cu_94f689974cuda3std3__45__cpo6cbeginE,@object
	.size		_ZN34_INTERNAL_a35e8b01_4_k_cu_94f689974cuda3std3__45__cpo6cbeginE,(_ZN34_INTERNAL_a35e8b01_4_k_cu_94f689974cuda3std6ranges3__45__cpo6cbeginE - _ZN34_INTERNAL_a35e8b01_4_k_cu_94f689974cuda3std3__45__cpo6cbeginE)
_ZN34_INTERNAL_a35e8b01_4_k_cu_94f689974cuda3std3__45__cpo6cbeginE:
	.zero		1
	.type		_ZN34_INTERNAL_a35e8b01_4_k_cu_94f689974cuda3std6ranges3__45__cpo6cbeginE,@object
	.size		_ZN34_INTERNAL_a35e8b01_4_k_cu_94f689974cuda3std6ranges3__45__cpo6cbeginE,(_ZN34_INTERNAL_a35e8b01_4_k_cu_94f689976thrust24THRUST_300001_SM_1000_NS12placeholders2_6E - _ZN34_INTERNAL_a35e8b01_4_k_cu_94f689974cuda3std6ranges3__45__cpo6cbeginE)
_ZN34_INTERNAL_a35e8b01_4_k_cu_94f689974cuda3std6ranges3__45__cpo6cbeginE:
	.zero		1
	.type		_ZN34_INTERNAL_a35e8b01_4_k_cu_94f689976thrust24THRUST_300001_SM_1000_NS12placeholders2_6E,@object
	.size		_ZN34_INTERNAL_a35e8b01_4_k_cu_94f689976thrust24THRUST_300001_SM_1000_NS12placeholders2_6E,(_ZN34_INTERNAL_a35e8b01_4_k_cu_94f689974cuda3std3__45__cpo7crbeginE - _ZN34_INTERNAL_a35e8b01_4_k_cu_94f689976thrust24THRUST_300001_SM_1000_NS12placeholders2_6E)
_ZN34_INTERNAL_a35e8b01_4_k_cu_94f689976thrust24THRUST_300001_SM_1000_NS12placeholders2_6E:
	.zero		1
	.type		_ZN34_INTERNAL_a35e8b01_4_k_cu_94f689974cuda3std3__45__cpo7crbeginE,@object
	.size		_ZN34_INTERNAL_a35e8b01_4_k_cu_94f689974cuda3std3__45__cpo7crbeginE,(_ZN34_INTERNAL_a35e8b01_4_k_cu_94f689974cuda3std6ranges3__45__cpo4nextE - _ZN34_INTERNAL_a35e8b01_4_k_cu_94f689974cuda3std3__45__cpo7crbeginE)
_ZN34_INTERNAL_a35e8b01_4_k_cu_94f689974cuda3std3__45__cpo7crbeginE:
	.zero		1
	.type		_ZN34_INTERNAL_a35e8b01_4_k_cu_94f689974cuda3std6ranges3__45__cpo4nextE,@object
	.size		_ZN34_INTERNAL_a35e8b01_4_k_cu_94f689974cuda3std6ranges3__45__cpo4nextE,(_ZN34_INTERNAL_a35e8b01_4_k_cu_94f689974cuda3std6ranges3__45__cpo4swapE - _ZN34_INTERNAL_a35e8b01_4_k_cu_94f689974cuda3std6ranges3__45__cpo4nextE)
_ZN34_INTERNAL_a35e8b01_4_k_cu_94f689974cuda3std6ranges3__45__cpo4nextE:
	.zero		1
	.type		_ZN34_INTERNAL_a35e8b01_4_k_cu_94f689974cuda3std6ranges3__45__cpo4swapE,@object
	.size		_ZN34_INTERNAL_a35e8b01_4_k_cu_94f689974cuda3std6ranges3__45__cpo4swapE,(_ZN34_INTERNAL_a35e8b01_4_k_cu_94f689976thrust24THRUST_300001_SM_1000_NS8cuda_cub10par_nosyncE - _ZN34_INTERNAL_a35e8b01_4_k_cu_94f689974cuda3std6ranges3__45__cpo4swapE)
_ZN34_INTERNAL_a35e8b01_4_k_cu_94f689974cuda3std6ranges3__45__cpo4swapE:
	.zero		1
	.type		_ZN34_INTERNAL_a35e8b01_4_k_cu_94f689976thrust24THRUST_300001_SM_1000_NS8cuda_cub10par_nosyncE,@object
	.size		_ZN34_INTERNAL_a35e8b01_4_k_cu_94f689976thrust24THRUST_300001_SM_1000_NS8cuda_cub10par_nosyncE,(_ZN34_INTERNAL_a35e8b01_4_k_cu_94f689976thrust24THRUST_300001_SM_1000_NS3seqE - _ZN34_INTERNAL_a35e8b01_4_k_cu_94f689976thrust24THRUST_300001_SM_1000_NS8cuda_cub10par_nosyncE)
_ZN34_INTERNAL_a35e8b01_4_k_cu_94f689976thrust24THRUST_300001_SM_1000_NS8cuda_cub10par_nosyncE:
	.zero		1
	.type		_ZN34_INTERNAL_a35e8b01_4_k_cu_94f689976thrust24THRUST_300001_SM_1000_NS3seqE,@object
	.size		_ZN34_INTERNAL_a35e8b01_4_k_cu_94f689976thrust24THRUST_300001_SM_1000_NS3seqE,(_ZN34_INTERNAL_a35e8b01_4_k_cu_94f689974cuda3std3__420unreachable_sentinelE - _ZN34_INTERNAL_a35e8b01_4_k_cu_94f689976thrust24THRUST_300001_SM_1000_NS3seqE)
_ZN34_INTERNAL_a35e8b01_4_k_cu_94f689976thrust24THRUST_300001_SM_1000_NS3seqE:
	.zero		1
	.type		_ZN34_INTERNAL_a35e8b01_4_k_cu_94f689974cuda3std3__420unreachable_sentinelE,@object
	.size		_ZN34_INTERNAL_a35e8b01_4_k_cu_94f689974cuda3std3__420unreachable_sentinelE,(_ZN34_INTERNAL_a35e8b01_4_k_cu_94f689974cuda3std6ranges3__45__cpo5ssizeE - _ZN34_INTERNAL_a35e8b01_4_k_cu_94f689974cuda3std3__420unreachable_sentinelE)
_ZN34_INTERNAL_a35e8b01_4_k_cu_94f689974cuda3std3__420unreachable_sentinelE:
	.zero		1
	.type		_ZN34_INTERNAL_a35e8b01_4_k_cu_94f689974cuda3std6ranges3__45__cpo5ssizeE,@object
	.size		_ZN34_INTERNAL_a35e8b01_4_k_cu_94f689974cuda3std6ranges3__45__cpo5ssizeE,(_ZN34_INTERNAL_a35e8b01_4_k_cu_94f689976thrust24THRUST_300001_SM_1000_NS12placeholders2_3E - _ZN34_INTERNAL_a35e8b01_4_k_cu_94f689974cuda3std6ranges3__45__cpo5ssizeE)
_ZN34_INTERNAL_a35e8b01_4_k_cu_94f689974cuda3std6ranges3__45__cpo5ssizeE:
	.zero		1
	.type		_ZN34_INTERNAL_a35e8b01_4_k_cu_94f689976thrust24THRUST_300001_SM_1000_NS12placeholders2_3E,@object
	.size		_ZN34_INTERNAL_a35e8b01_4_k_cu_94f689976thrust24THRUST_300001_SM_1000_NS12placeholders2_3E,(_ZN34_INTERNAL_a35e8b01_4_k_cu_94f689974cuda3std3__45__cpo4cendE - _ZN34_INTERNAL_a35e8b01_4_k_cu_94f689976thrust24THRUST_300001_SM_1000_NS12placeholders2_3E)
_ZN34_INTERNAL_a35e8b01_4_k_cu_94f689976thrust24THRUST_300001_SM_1000_NS12placeholders2_3E:
	.zero		1
	.type		_ZN34_INTERNAL_a35e8b01_4_k_cu_94f689974cuda3std3__45__cpo4cendE,@object
	.size		_ZN34_INTERNAL_a35e8b01_4_k_cu_94f689974cuda3std3__45__cpo4cendE,(_ZN34_INTERNAL_a35e8b01_4_k_cu_94f689974cuda3std6ranges3__45__cpo4cendE - _ZN34_INTERNAL_a35e8b01_4_k_cu_94f689974cuda3std3__45__cpo4cendE)
_ZN34_INTERNAL_a35e8b01_4_k_cu_94f689974cuda3std3__45__cpo4cendE:
	.zero		1
	.type		_ZN34_INTERNAL_a35e8b01_4_k_cu_94f689974cuda3std6ranges3__45__cpo4cendE,@object
	.size		_ZN34_INTERNAL_a35e8b01_4_k_cu_94f689974cuda3std6ranges3__45__cpo4cendE,(_ZN34_INTERNAL_a35e8b01_4_k_cu_94f689976thrust24THRUST_300001_SM_1000_NS12placeholders2_7E - _ZN34_INTERNAL_a35e8b01_4_k_cu_94f689974cuda3std6ranges3__45__cpo4cendE)
_ZN34_INTERNAL_a35e8b01_4_k_cu_94f689974cuda3std6ranges3__45__cpo4cendE:
	.zero		1
	.type		_ZN34_INTERNAL_a35e8b01_4_k_cu_94f689976thrust24THRUST_300001_SM_1000_NS12placeholders2_7E,@object
	.size		_ZN34_INTERNAL_a35e8b01_4_k_cu_94f689976thrust24THRUST_300001_SM_1000_NS12placeholders2_7E,(_ZN34_INTERNAL_a35e8b01_4_k_cu_94f689974cuda3std3__45__cpo5crendE - _ZN34_INTERNAL_a35e8b01_4_k_cu_94f689976thrust24THRUST_300001_SM_1000_NS12placeholders2_7E)
_ZN34_INTERNAL_a35e8b01_4_k_cu_94f689976thrust24THRUST_300001_SM_1000_NS12placeholders2_7E:
	.zero		1
	.type		_ZN34_INTERNAL_a35e8b01_4_k_cu_94f689974cuda3std3__45__cpo5crendE,@object
	.size		_ZN34_INTERNAL_a35e8b01_4_k_cu_94f689974cuda3std3__45__cpo5crendE,(_ZN34_INTERNAL_a35e8b01_4_k_cu_94f689974cuda3std6ranges3__45__cpo4prevE - _ZN34_INTERNAL_a35e8b01_4_k_cu_94f689974cuda3std3__45__cpo5crendE)
_ZN34_INTERNAL_a35e8b01_4_k_cu_94f689974cuda3std3__45__cpo5crendE:
	.zero		1
	.type		_ZN34_INTERNAL_a35e8b01_4_k_cu_94f689974cuda3std6ranges3__45__cpo4prevE,@object
	.size		_ZN34_INTERNAL_a35e8b01_4_k_cu_94f689974cuda3std6ranges3__45__cpo4prevE,(_ZN34_INTERNAL_a35e8b01_4_k_cu_94f689974cuda3std6ranges3__45__cpo9iter_moveE - _ZN34_INTERNAL_a35e8b01_4_k_cu_94f689974cuda3std6ranges3__45__cpo4prevE)
_ZN34_INTERNAL_a35e8b01_4_k_cu_94f689974cuda3std6ranges3__45__cpo4prevE:
	.zero		1
	.type		_ZN34_INTERNAL_a35e8b01_4_k_cu_94f689974cuda3std6ranges3__45__cpo9iter_moveE,@object
	.size		_ZN34_INTERNAL_a35e8b01_4_k_cu_94f689974cuda3std6ranges3__45__cpo9iter_moveE,(_ZN34_INTERNAL_a35e8b01_4_k_cu_94f689976thrust24THRUST_300001_SM_1000_NS6system6detail10sequential3seqE - _ZN34_INTERNAL_a35e8b01_4_k_cu_94f689974cuda3std6ranges3__45__cpo9iter_moveE)
_ZN34_INTERNAL_a35e8b01_4_k_cu_94f689974cuda3std6ranges3__45__cpo9iter_moveE:
	.zero		1
	.type		_ZN34_INTERNAL_a35e8b01_4_k_cu_94f689976thrust24THRUST_300001_SM_1000_NS6system6detail10sequential3seqE,@object
	.size		_ZN34_INTERNAL_a35e8b01_4_k_cu_94f689976thrust24THRUST_300001_SM_1000_NS6system6detail10sequential3seqE,(_ZN34_INTERNAL_a35e8b01_4_k_cu_94f689976thrust24THRUST_300001_SM_1000_NS12placeholders2_9E - _ZN34_INTERNAL_a35e8b01_4_k_cu_94f689976thrust24THRUST_300001_SM_1000_NS6system6detail10sequential3seqE)
_ZN34_INTERNAL_a35e8b01_4_k_cu_94f689976thrust24THRUST_300001_SM_1000_NS6system6detail10sequential3seqE:
	.zero		1
	.type		_ZN34_INTERNAL_a35e8b01_4_k_cu_94f689976thrust24THRUST_300001_SM_1000_NS12placeholders2_9E,@object
	.size		_ZN34_INTERNAL_a35e8b01_4_k_cu_94f689976thrust24THRUST_300001_SM_1000_NS12placeholders2_9E,(_ZN34_INTERNAL_a35e8b01_4_k_cu_94f689974cuda3std3__419piecewise_constructE - _ZN34_INTERNAL_a35e8b01_4_k_cu_94f689976thrust24THRUST_300001_SM_1000_NS12placeholders2_9E)
_ZN34_INTERNAL_a35e8b01_4_k_cu_94f689976thrust24THRUST_300001_SM_1000_NS12placeholders2_9E:
	.zero		1
	.type		_ZN34_INTERNAL_a35e8b01_4_k_cu_94f689974cuda3std3__419piecewise_constructE,@object
	.size		_ZN34_INTERNAL_a35e8b01_4_k_cu_94f689974cuda3std3__419piecewise_constructE,(_ZN34_INTERNAL_a35e8b01_4_k_cu_94f689974cuda3std6ranges3__45__cpo5cdataE - _ZN34_INTERNAL_a35e8b01_4_k_cu_94f689974cuda3std3__419piecewise_constructE)
_ZN34_INTERNAL_a35e8b01_4_k_cu_94f689974cuda3std3__419piecewise_constructE:
	.zero		1
	.type		_ZN34_INTERNAL_a35e8b01_4_k_cu_94f689974cuda3std6ranges3__45__cpo5cdataE,@object
	.size		_ZN34_INTERNAL_a35e8b01_4_k_cu_94f689974cuda3std6ranges3__45__cpo5cdataE,(_ZN34_INTERNAL_a35e8b01_4_k_cu_94f689976thrust24THRUST_300001_SM_1000_NS12placeholders2_1E - _ZN34_INTERNAL_a35e8b01_4_k_cu_94f689974cuda3std6ranges3__45__cpo5cdataE)
_ZN34_INTERNAL_a35e8b01_4_k_cu_94f689974cuda3std6ranges3__45__cpo5cdataE:
	.zero		1
	.type		_ZN34_INTERNAL_a35e8b01_4_k_cu_94f689976thrust24THRUST_300001_SM_1000_NS12placeholders2_1E,@object
	.size		_ZN34_INTERNAL_a35e8b01_4_k_cu_94f689976thrust24THRUST_300001_SM_1000_NS12placeholders2_1E,(_ZN34_INTERNAL_a35e8b01_4_k_cu_94f689974cuda3std3__45__cpo3endE - _ZN34_INTERNAL_a35e8b01_4_k_cu_94f689976thrust24THRUST_300001_SM_1000_NS12placeholders2_1E)
_ZN34_INTERNAL_a35e8b01_4_k_cu_94f689976thrust24THRUST_300001_SM_1000_NS12placeholders2_1E:
	.zero		1
	.type		_ZN34_INTERNAL_a35e8b01_4_k_cu_94f689974cuda3std3__45__cpo3endE,@object
	.size		_ZN34_INTERNAL_a35e8b01_4_k_cu_94f689974cuda3std3__45__cpo3endE,(_ZN34_INTERNAL_a35e8b01_4_k_cu_94f689974cuda3std6ranges3__45__cpo3endE - _ZN34_INTERNAL_a35e8b01_4_k_cu_94f689974cuda3std3__45__cpo3endE)
_ZN34_INTERNAL_a35e8b01_4_k_cu_94f689974cuda3std3__45__cpo3endE:
	.zero		1
	.type		_ZN34_INTERNAL_a35e8b01_4_k_cu_94f689974cuda3std6ranges3__45__cpo3endE,@object
	.size		_ZN34_INTERNAL_a35e8b01_4_k_cu_94f689974cuda3std6ranges3__45__cpo3endE,(_ZN34_INTERNAL_a35e8b01_4_k_cu_94f689976thrust24THRUST_300001_SM_1000_NS12placeholders2_5E - _ZN34_INTERNAL_a35e8b01_4_k_cu_94f689974cuda3std6ranges3__45__cpo3endE)
_ZN34_INTERNAL_a35e8b01_4_k_cu_94f689974cuda3std6ranges3__45__cpo3endE:
	.zero		1
	.type		_ZN34_INTERNAL_a35e8b01_4_k_cu_94f689976thrust24THRUST_300001_SM_1000_NS12placeholders2_5E,@object
	.size		_ZN34_INTERNAL_a35e8b01_4_k_cu_94f689976thrust24THRUST_300001_SM_1000_NS12placeholders2_5E,(_ZN34_INTERNAL_a35e8b01_4_k_cu_94f689974cuda3std3__45__cpo4rendE - _ZN34_INTERNAL_a35e8b01_4_k_cu_94f689976thrust24THRUST_300001_SM_1000_NS12placeholders2_5E)
_ZN34_INTERNAL_a35e8b01_4_k_cu_94f689976thrust24THRUST_300001_SM_1000_NS12placeholders2_5E:
	.zero		1
	.type		_ZN34_INTERNAL_a35e8b01_4_k_cu_94f689974cuda3std3__45__cpo4rendE,@object
	.size		_ZN34_INTERNAL_a35e8b01_4_k_cu_94f689974cuda3std3__45__cpo4rendE,(_ZN34_INTERNAL_a35e8b01_4_k_cu_94f689974cuda3std6ranges3__45__cpo9iter_swapE - _ZN34_INTERNAL_a35e8b01_4_k_cu_94f689974cuda3std3__45__cpo4rendE)
_ZN34_INTERNAL_a35e8b01_4_k_cu_94f689974cuda3std3__45__cpo4rendE:
	.zero		1
	.type		_ZN34_INTERNAL_a35e8b01_4_k_cu_94f689974cuda3std6ranges3__45__cpo9iter_swapE,@object
	.size		_ZN34_INTERNAL_a35e8b01_4_k_cu_94f689974cuda3std6ranges3__45__cpo9iter_swapE,(_ZN34_INTERNAL_a35e8b01_4_k_cu_94f689974cuda3std3__48unexpectE - _ZN34_INTERNAL_a35e8b01_4_k_cu_94f689974cuda3std6ranges3__45__cpo9iter_swapE)
_ZN34_INTERNAL_a35e8b01_4_k_cu_94f689974cuda3std6ranges3__45__cpo9iter_swapE:
	.zero		1
	.type		_ZN34_INTERNAL_a35e8b01_4_k_cu_94f689974cuda3std3__48unexpectE,@object
	.size		_ZN34_INTERNAL_a35e8b01_4_k_cu_94f689974cuda3std3__48unexpectE,(_ZN34_INTERNAL_a35e8b01_4_k_cu_94f689976thrust24THRUST_300001_SM_1000_NS8cuda_cub3parE - _ZN34_INTERNAL_a35e8b01_4_k_cu_94f689974cuda3std3__48unexpectE)
_ZN34_INTERNAL_a35e8b01_4_k_cu_94f689974cuda3std3__48unexpectE:
	.zero		1
	.type		_ZN34_INTERNAL_a35e8b01_4_k_cu_94f689976thrust24THRUST_300001_SM_1000_NS8cuda_cub3parE,@object
	.size		_ZN34_INTERNAL_a35e8b01_4_k_cu_94f689976thrust24THRUST_300001_SM_1000_NS8cuda_cub3parE,(.L_29 - _ZN34_INTERNAL_a35e8b01_4_k_cu_94f689976thrust24THRUST_300001_SM_1000_NS8cuda_cub3parE)
_ZN34_INTERNAL_a35e8b01_4_k_cu_94f689976thrust24THRUST_300001_SM_1000_NS8cuda_cub3parE:
	.zero		1
.L_29:


//--------------------- .nv.shared._ZN3cub18CUB_300001_SM_10006detail9transform16transform_kernelINS2_10policy_hubILb1EN4cuda3std3__45tupleIJN6thrust24THRUST_300001_SM_1000_NS7pointerI14__nv_bfloat162NSA_8cuda_cub3tagENSA_11use_defaultESF_EEEEEE10policy1000EiNS7_10__identityENSA_6detail15normal_iteratorINSA_10device_ptrISC_EEEEJPSC_EEEvT0_iT1_T2_DpNS2_10kernel_argIT3_EE --------------------------
	.section	.nv.shared._ZN3cub18CUB_300001_SM_10006detail9transform16transform_kernelINS2_10policy_hubILb1EN4cuda3std3__45tupleIJN6thrust24THRUST_300001_SM_1000_NS7pointerI14__nv_bfloat162NSA_8cuda_cub3tagENSA_11use_defaultESF_EEEEEE10policy1000EiNS7_10__identityENSA_6detail15normal_iteratorINSA_10device_ptrISC_EEEEJPSC_EEEvT0_iT1_T2_DpNS2_10kernel_argIT3_EE,"aw",@nobits
	.sectionflags	@""
	.align	16
	.zero		1024


//--------------------- .nv.shared._ZN3cub18CUB_300001_SM_10006detail9transform16transform_kernelINS2_10policy_hubILb1EN4cuda3std3__45tupleIJN6thrust24THRUST_300001_SM_1000_NS7pointerI14__nv_bfloat162NSA_8cuda_cub3tagENSA_11use_defaultESF_EEEEEE10policy1000ElNS7_10__identityEPSC_JSL_EEEvT0_iT1_T2_DpNS2_10kernel_argIT3_EE --------------------------
	.section	.nv.shared._ZN3cub18CUB_300001_SM_10006detail9transform16transform_kernelINS2_10policy_hubILb1EN4cuda3std3__45tupleIJN6thrust24THRUST_300001_SM_1000_NS7pointerI14__nv_bfloat162NSA_8cuda_cub3tagENSA_11use_defaultESF_EEEEEE10policy1000ElNS7_10__identityEPSC_JSL_EEEvT0_iT1_T2_DpNS2_10kernel_argIT3_EE,"aw",@nobits
	.sectionflags	@""
	.align	16
	.zero		1024


//--------------------- .nv.shared._ZN3cub18CUB_300001_SM_10006detail9transform16transform_kernelINS2_10policy_hubILb1EN4cuda3std3__45tupleIJN6thrust24THRUST_300001_SM_1000_NS7pointerI14__nv_bfloat162NSA_8cuda_cub3tagENSA_11use_defaultESF_EEEEEE10policy1000EiNS7_10__identityEPSC_JSL_EEEvT0_iT1_T2_DpNS2_10kernel_argIT3_EE --------------------------
	.section	.nv.shared._ZN3cub18CUB_300001_SM_10006detail9transform16transform_kernelINS2_10policy_hubILb1EN4cuda3std3__45tupleIJN6thrust24THRUST_300001_SM_1000_NS7pointerI14__nv_bfloat162NSA_8cuda_cub3tagENSA_11use_defaultESF_EEEEEE10policy1000EiNS7_10__identityEPSC_JSL_EEEvT0_iT1_T2_DpNS2_10kernel_argIT3_EE,"aw",@nobits
	.sectionflags	@""
	.align	16
	.zero		1024


//--------------------- .nv.shared._ZN3cub18CUB_300001_SM_10006detail9transform16transform_kernelINS2_10policy_hubILb1EN4cuda3std3__45tupleIJN6thrust24THRUST_300001_SM_1000_NS7pointerI14__nv_bfloat162NSA_8cuda_cub3tagENSA_11use_defaultESF_EEEEEE10policy1000ElNS7_10__identityENSA_10device_ptrISC_EEJPSC_EEEvT0_iT1_T2_DpNS2_10kernel_argIT3_EE --------------------------
	.section	.nv.shared._ZN3cub18CUB_300001_SM_10006detail9transform16transform_kernelINS2_10policy_hubILb1EN4cuda3std3__45tupleIJN6thrust24THRUST_300001_SM_1000_NS7pointerI14__nv_bfloat162NSA_8cuda_cub3tagENSA_11use_defaultESF_EEEEEE10policy1000ElNS7_10__identityENSA_10device_ptrISC_EEJPSC_EEEvT0_iT1_T2_DpNS2_10kernel_argIT3_EE,"aw",@nobits
	.sectionflags	@""
	.align	16
	.zero		1024


//--------------------- .nv.shared._ZN3cub18CUB_300001_SM_10006detail9transform16transform_kernelINS2_10policy_hubILb1EN4cuda3std3__45tupleIJPK14__nv_bfloat162EEEE10policy1000ElNS7_10__identityEN6thrust24THRUST_300001_SM_1000_NS10device_ptrIS9_EEJSB_EEEvT0_iT1_T2_DpNS2_10kernel_argIT3_EE --------------------------
	.section	.nv.shared._ZN3cub18CUB_300001_SM_10006detail9transform16transform_kernelINS2_10policy_hubILb1EN4cuda3std3__45tupleIJPK14__nv_bfloat162EEEE10policy1000ElNS7_10__identityEN6thrust24THRUST_300001_SM_1000_NS10device_ptrIS9_EEJSB_EEEvT0_iT1_T2_DpNS2_10kernel_argIT3_EE,"aw",@nobits
	.sectionflags	@""
	.align	16
	.zero		1024


//--------------------- .nv.shared._ZN3cub18CUB_300001_SM_10006detail9transform16transform_kernelINS2_10policy_hubILb1EN4cuda3std3__45tupleIJPK14__nv_bfloat162EEEE10policy1000EiNS7_10__identityEN6thrust24THRUST_300001_SM_1000_NS10device_ptrIS9_EEJSB_EEEvT0_iT1_T2_DpNS2_10kernel_argIT3_EE --------------------------
	.section	.nv.shared._ZN3cub18CUB_300001_SM_10006detail9transform16transform_kernelINS2_10policy_hubILb1EN4cuda3std3__45tupleIJPK14__nv_bfloat162EEEE10policy1000EiNS7_10__identityEN6thrust24THRUST_300001_SM_1000_NS10device_ptrIS9_EEJSB_EEEvT0_iT1_T2_DpNS2_10kernel_argIT3_EE,"aw",@nobits
	.sectionflags	@""
	.align	16
	.zero		1024


//--------------------- .nv.shared._ZN3cub18CUB_300001_SM_10006detail9transform16transform_kernelINS2_10policy_hubILb1EN4cuda3std3__45tupleIJN6thrust24THRUST_300001_SM_1000_NS7pointerI14__nv_bfloat162NSA_8cuda_cub3tagENSA_11use_defaultESF_EEEEEE10policy1000EiNS7_10__identityENSA_10device_ptrISC_EEJPSC_EEEvT0_iT1_T2_DpNS2_10kernel_argIT3_EE --------------------------
	.section	.nv.shared._ZN3cub18CUB_300001_SM_10006detail9transform16transform_kernelINS2_10policy_hubILb1EN4cuda3std3__45tupleIJN6thrust24THRUST_300001_SM_1000_NS7pointerI14__nv_bfloat162NSA_8cuda_cub3tagENSA_11use_defaultESF_EEEEEE10policy1000EiNS7_10__identityENSA_10device_ptrISC_EEJPSC_EEEvT0_iT1_T2_DpNS2_10kernel_argIT3_EE,"aw",@nobits
	.sectionflags	@""
	.align	16
	.zero		1024


//--------------------- .nv.shared._ZN3cub18CUB_300001_SM_10006detail8for_each13static_kernelINS2_12policy_hub_t12policy_500_tEmN6thrust24THRUST_300001_SM_1000_NS8cuda_cub20__uninitialized_fill7functorINS7_10device_ptrIyEEyEEEEvT0_T1_ --------------------------
	.section	.nv.shared._ZN3cub18CUB_300001_SM_10006detail8for_each13static_kernelINS2_12policy_hub_t12policy_500_tEmN6thrust24THRUST_300001_SM_1000_NS8cuda_cub20__uninitialized_fill7functorINS7_10device_ptrIyEEyEEEEvT0_T1_,"aw",@nobits
	.sectionflags	@""
	.align	16
	.zero		1024


//--------------------- .nv.shared._ZN3cub18CUB_300001_SM_10006detail8for_each13static_kernelINS2_12policy_hub_t12policy_500_tElN6thrust24THRUST_300001_SM_1000_NS8cuda_cub6__fill7functorINS7_6detail15normal_iteratorINS7_10device_ptrIhEEEEiEEEEvT0_T1_ --------------------------
	.section	.nv.shared._ZN3cub18CUB_300001_SM_10006detail8for_each13static_kernelINS2_12policy_hub_t12policy_500_tElN6thrust24THRUST_300001_SM_1000_NS8cuda_cub6__fill7functorINS7_6detail15normal_iteratorINS7_10device_ptrIhEEEEiEEEEvT0_T1_,"aw",@nobits
	.sectionflags	@""
	.align	16
	.zero		1024


//--------------------- .nv.shared._ZN3cub18CUB_300001_SM_10006detail8for_each13static_kernelINS2_12policy_hub_t12policy_500_tElN6thrust24THRUST_300001_SM_1000_NS8cuda_cub10__tabulate7functorINS7_6detail15normal_iteratorINS7_10device_ptrIhEEEENS7_6system6detail7generic6detail22compute_sequence_valueIivEElEEEEvT0_T1_ --------------------------
	.section	.nv.shared._ZN3cub18CUB_300001_SM_10006detail8for_each13static_kernelINS2_12policy_hub_t12policy_500_tElN6thrust24THRUST_300001_SM_1000_NS8cuda_cub10__tabulate7functorINS7_6detail15normal_iteratorINS7_10device_ptrIhEEEENS7_6system6detail7generic6detail22compute_sequence_valueIivEElEEEEvT0_T1_,"aw",@nobits
	.sectionflags	@""
	.align	16
	.zero		1024


//--------------------- .nv.shared._ZN3cub18CUB_300001_SM_10006detail8for_each13static_kernelINS2_12policy_hub_t12policy_500_tElN6thrust24THRUST_300001_SM_1000_NS8cuda_cub6__fill7functorINS7_6detail15normal_iteratorINS7_10device_ptrI6__halfEEEESE_EEEEvT0_T1_ --------------------------
	.section	.nv.shared._ZN3cub18CUB_300001_SM_10006detail8for_each13static_kernelINS2_12policy_hub_t12policy_500_tElN6thrust24THRUST_300001_SM_1000_NS8cuda_cub6__fill7functorINS7_6detail15normal_iteratorINS7_10device_ptrI6__halfEEEESE_EEEEvT0_T1_,"aw",@nobits
	.sectionflags	@""
	.align	16
	.zero		1024


//--------------------- .nv.shared._ZN3cub18CUB_300001_SM_10006detail8for_each13static_kernelINS2_12policy_hub_t12policy_500_tEmN6thrust24THRUST_300001_SM_1000_NS8cuda_cub20__uninitialized_fill7functorINS7_10device_ptrI6__halfEESC_EEEEvT0_T1_ --------------------------
	.section	.nv.shared._ZN3cub18CUB_300001_SM_10006detail8for_each13static_kernelINS2_12policy_hub_t12policy_500_tEmN6thrust24THRUST_300001_SM_1000_NS8cuda_cub20__uninitialized_fill7functorINS7_10device_ptrI6__halfEESC_EEEEvT0_T1_,"aw",@nobits
	.sectionflags	@""
	.align	16
	.zero		1024


//--------------------- .nv.shared._ZN3cub18CUB_300001_SM_10006detail8for_each13static_kernelINS2_12policy_hub_t12policy_500_tEmN6thrust24THRUST_300001_SM_1000_NS8cuda_cub6__fill7functorINS7_6detail15normal_iteratorINS7_10device_ptrI6__halfEEEESE_EEEEvT0_T1_ --------------------------
	.section	.nv.shared._ZN3cub18CUB_300001_SM_10006detail8for_each13static_kernelINS2_12policy_hub_t12policy_500_tEmN6thrust24THRUST_300001_SM_1000_NS8cuda_cub6__fill7functorINS7_6detail15normal_iteratorINS7_10device_ptrI6__halfEEEESE_EEEEvT0_T1_,"aw",@nobits
	.sectionflags	@""
	.align	16
	.zero		1024


//--------------------- .nv.shared._ZN3cub18CUB_300001_SM_10006detail8for_each13static_kernelINS2_12policy_hub_t12policy_500_tElN6thrust24THRUST_300001_SM_1000_NS8cuda_cub20__uninitialized_copy7functorINS7_7pointerI14__nv_bfloat162NS8_3tagENS7_11use_defaultESE_EESF_EEEEvT0_T1_ --------------------------
	.section	.nv.shared._ZN3cub18CUB_300001_SM_10006detail8for_each13static_kernelINS2_12policy_hub_t12policy_500_tElN6thrust24THRUST_300001_SM_1000_NS8cuda_cub20__uninitialized_copy7functorINS7_7pointerI14__nv_bfloat162NS8_3tagENS7_11use_defaultESE_EESF_EEEEvT0_T1_,"aw",@nobits
	.sectionflags	@""
	.align	16
	.zero		1024


//--------------------- .nv.shared._ZN3cub18CUB_300001_SM_10006detail8for_each13static_kernelINS2_12policy_hub_t12policy_500_tEmN6thrust24THRUST_300001_SM_1000_NS8cuda_cub20__uninitialized_fill7functorINS7_7pointerI14__nv_bfloat162NS8_3tagENS7_11use_defaultESE_EESC_EEEEvT0_T1_ --------------------------
	.section	.nv.shared._ZN3cub18CUB_300001_SM_10006detail8for_each13static_kernelINS2_12policy_hub_t12policy_500_tEmN6thrust24THRUST_300001_SM_1000_NS8cuda_cub20__uninitialized_fill7functorINS7_7pointerI14__nv_bfloat162NS8_3tagENS7_11use_defaultESE_EESC_EEEEvT0_T1_,"aw",@nobits
	.sectionflags	@""
	.align	16
	.zero		1024


//--------------------- .nv.shared._ZN3cub18CUB_300001_SM_10006detail8for_each13static_kernelINS2_12policy_hub_t12policy_500_tEmN6thrust24THRUST_300001_SM_1000_NS8cuda_cub20__uninitialized_fill7functorINS7_10device_ptrI14__nv_bfloat162EESC_EEEEvT0_T1_ --------------------------
	.section	.nv.shared._ZN3cub18CUB_300001_SM_10006detail8for_each13static_kernelINS2_12policy_hub_t12policy_500_tEmN6thrust24THRUST_300001_SM_1000_NS8cuda_cub20__uninitialized_fill7functorINS7_10device_ptrI14__nv_bfloat162EESC_EEEEvT0_T1_,"aw",@nobits
	.sectionflags	@""
	.align	16
	.zero		1024


//--------------------- .nv.shared._ZN3cub18CUB_300001_SM_10006detail8for_each13static_kernelINS2_12policy_hub_t12policy_500_tEmN6thrust24THRUST_300001_SM_1000_NS8cuda_cub20__uninitialized_fill7functorINS7_10device_ptrIhEEhEEEEvT0_T1_ --------------------------
	.section	.nv.shared._ZN3cub18CUB_300001_SM_10006detail8for_each13static_kernelINS2_12policy_hub_t12policy_500_tEmN6thrust24THRUST_300001_SM_1000_NS8cuda_cub20__uninitialized_fill7functorINS7_10device_ptrIhEEhEEEEvT0_T1_,"aw",@nobits
	.sectionflags	@""
	.align	16
	.zero		1024


//--------------------- .nv.shared._ZN3cub18CUB_300001_SM_10006detail8for_each13static_kernelINS2_12policy_hub_t12policy_500_tElN6thrust24THRUST_300001_SM_1000_NS8cuda_cub6__fill7functorINS7_6detail15normal_iteratorINS7_10device_ptrI13__nv_bfloat16EEEESE_EEEEvT0_T1_ --------------------------
	.section	.nv.shared._ZN3cub18CUB_300001_SM_10006detail8for_each13static_kernelINS2_12policy_hub_t12policy_500_tElN6thrust24THRUST_300001_SM_1000_NS8cuda_cub6__fill7functorINS7_6detail15normal_iteratorINS7_10device_ptrI13__nv_bfloat16EEEESE_EEEEvT0_T1_,"aw",@nobits
	.sectionflags	@""
	.align	16
	.zero		1024


//--------------------- .nv.shared._ZN3cub18CUB_300001_SM_10006detail8for_each13static_kernelINS2_12policy_hub_t12policy_500_tEmN6thrust24THRUST_300001_SM_1000_NS8cuda_cub20__uninitialized_fill7functorINS7_10device_ptrI13__nv_bfloat16EESC_EEEEvT0_T1_ --------------------------
	.section	.nv.shared._ZN3cub18CUB_300001_SM_10006detail8for_each13static_kernelINS2_12policy_hub_t12policy_500_tEmN6thrust24THRUST_300001_SM_1000_NS8cuda_cub20__uninitialized_fill7functorINS7_10device_ptrI13__nv_bfloat16EESC_EEEEvT0_T1_,"aw",@nobits
	.sectionflags	@""
	.align	16
	.zero		1024


//--------------------- .nv.shared._ZN3cub18CUB_300001_SM_10006detail8for_each13static_kernelINS2_12policy_hub_t12policy_500_tEmN6thrust24THRUST_300001_SM_1000_NS8cuda_cub6__fill7functorINS7_6detail15normal_iteratorINS7_10device_ptrI13__nv_bfloat16EEEESE_EEEEvT0_T1_ --------------------------
	.section	.nv.shared._ZN3cub18CUB_300001_SM_10006detail8for_each13static_kernelINS2_12policy_hub_t12policy_500_tEmN6thrust24THRUST_300001_SM_1000_NS8cuda_cub6__fill7functorINS7_6detail15normal_iteratorINS7_10device_ptrI13__nv_bfloat16EEEESE_EEEEvT0_T1_,"aw",@nobits
	.sectionflags	@""
	.align	16
	.zero		1024


//--------------------- .nv.shared._ZN3cub18CUB_300001_SM_10006detail11EmptyKernelIvEEvv --------------------------
	.section	.nv.shared._ZN3cub18CUB_300001_SM_10006detail11EmptyKernelIvEEvv,"aw",@nobits
	.sectionflags	@""
	.align	16
	.zero		1024


//--------------------- .nv.shared._Z11kernel__mvTPK13__nv_bfloat16S1_PS_ii --------------------------
	.section	.nv.shared._Z11kernel__mvTPK13__nv_bfloat16S1_PS_ii,"aw",@nobits
	.sectionflags	@""
	.align	16
	.zero		1024


//--------------------- .nv.shared._Z10kernel__mvPK13__nv_bfloat16S1_PS_ii --------------------------
	.section	.nv.shared._Z10kernel__mvPK13__nv_bfloat16S1_PS_ii,"aw",@nobits
	.sectionflags	@""
	.align	16
	.zero		1024


//--------------------- .nv.shared._Z19kernel__copy_binaryPKjPK13__nv_bfloat16PS1_mm --------------------------
	.section	.nv.shared._Z19kernel__copy_binaryPKjPK13__nv_bfloat16PS1_mm,"aw",@nobits
	.sectionflags	@""
	.align	16
	.zero		1024


//--------------------- .nv.shared._Z25kernel__copy_linear4_fp16PK5uint4PK6__halfPS2_mm --------------------------
	.section	.nv.shared._Z25kernel__copy_linear4_fp16PK5uint4PK6__halfPS2_mm,"aw",@nobits
	.sectionflags	@""
	.align	16
	.zero		1024


//--------------------- .nv.shared._Z17kernel__copy_lut4PK5uint4PK13__nv_bfloat16S4_PS2_mm --------------------------
	.section	.nv.shared._Z17kernel__copy_lut4PK5uint4PK13__nv_bfloat16S4_PS2_mm,"aw",@nobits
	.sectionflags	@""
	.align	16
	.zero		1024


//--------------------- .nv.shared._Z17kernel__copy_lut8PK5uint4PK13__nv_bfloat16PK14__nv_bfloat162PS2_mm --------------------------
	.section	.nv.shared._Z17kernel__copy_lut8PK5uint4PK13__nv_bfloat16PK14__nv_bfloat162PS2_mm,"aw",@nobits
	.sectionflags	@""
	.align	16
	.zero		1024


//--------------------- .nv.shared._Z15kernel__fill_u4P5uint4mS_ --------------------------
	.section	.nv.shared._Z15kernel__fill_u4P5uint4mS_,"aw",@nobits
	.sectionflags	@""
	.align	16
	.zero		1024


//--------------------- .nv.shared._Z23kernel__read_reduce_u32PKjmPy --------------------------
	.section	.nv.shared._Z23kernel__read_reduce_u32PKjmPy,"aw",@nobits
	.sectionflags	@""
	.align	16
	.zero		1024


//--------------------- .nv.shared._Z12kernel__copyPK5uint4PS_m --------------------------
	.section	.nv.shared._Z12kernel__copyPK5uint4PS_m,"aw",@nobits
	.sectionflags	@""
	.align	16
	.zero		1024


//--------------------- .nv.constant0._ZN3cub18CUB_300001_SM_10006detail9transform16transform_kernelINS2_10policy_hubILb1EN4cuda3std3__45tupleIJN6thrust24THRUST_300001_SM_1000_NS7pointerI14__nv_bfloat162NSA_8cuda_cub3tagENSA_11use_defaultESF_EEEEEE10policy1000ElNS7_10__identityENSA_6detail15normal_iteratorINSA_10device_ptrISC_EEEEJPSC_EEEvT0_iT1_T2_DpNS2_10kernel_argIT3_EE --------------------------
	.section	.nv.constant0._ZN3cub18CUB_300001_SM_10006detail9transform16transform_kernelINS2_10policy_hubILb1EN4cuda3std3__45tupleIJN6thrust24THRUST_300001_SM_1000_NS7pointerI14__nv_bfloat162NSA_8cuda_cub3tagENSA_11use_defaultESF_EEEEEE10policy1000ElNS7_10__identityENSA_6detail15normal_iteratorINSA_10device_ptrISC_EEEEJPSC_EEEvT0_iT1_T2_DpNS2_10kernel_argIT3_EE,"a",@progbits
	.sectionflags	@""
	.align	4
.nv.constant0._ZN3cub18CUB_300001_SM_10006detail9transform16transform_kernelINS2_10policy_hubILb1EN4cuda3std3__45tupleIJN6thrust24THRUST_300001_SM_1000_NS7pointerI14__nv_bfloat162NSA_8cuda_cub3tagENSA_11use_defaultESF_EEEEEE10policy1000ElNS7_10__identityENSA_6detail15normal_iteratorINSA_10device_ptrISC_EEEEJPSC_EEEvT0_iT1_T2_DpNS2_10kernel_argIT3_EE:
	.zero		936


//--------------------- .nv.constant0._ZN3cub18CUB_300001_SM_10006detail9transform16transform_kernelINS2_10policy_hubILb1EN4cuda3std3__45tupleIJN6thrust24THRUST_300001_SM_1000_NS7pointerI14__nv_bfloat162NSA_8cuda_cub3tagENSA_11use_defaultESF_EEEEEE10policy1000EiNS7_10__identityENSA_6detail15normal_iteratorINSA_10device_ptrISC_EEEEJPSC_EEEvT0_iT1_T2_DpNS2_10kernel_argIT3_EE --------------------------
	.section	.nv.constant0._ZN3cub18CUB_300001_SM_10006detail9transform16transform_kernelINS2_10policy_hubILb1EN4cuda3std3__45tupleIJN6thrust24THRUST_300001_SM_1000_NS7pointerI14__nv_bfloat162NSA_8cuda_cub3tagENSA_11use_defaultESF_EEEEEE10policy1000EiNS7_10__identityENSA_6detail15normal_iteratorINSA_10device_ptrISC_EEEEJPSC_EEEvT0_iT1_T2_DpNS2_10kernel_argIT3_EE,"a",@progbits
	.sectionflags	@""
	.align	4
.nv.constant0._ZN3cub18CUB_300001_SM_10006detail9transform16transform_kernelINS2_10policy_hubILb1EN4cuda3std3__45tupleIJN6thrust24THRUST_300001_SM_1000_NS7pointerI14__nv_bfloat162NSA_8cuda_cub3tagENSA_11use_defaultESF_EEEEEE10policy1000EiNS7_10__identityENSA_6detail15normal_iteratorINSA_10device_ptrISC_EEEEJPSC_EEEvT0_iT1_T2_DpNS2_10kernel_argIT3_EE:
	.zero		936


//--------------------- .nv.constant0._ZN3cub18CUB_300001_SM_10006detail9transform16transform_kernelINS2_10policy_hubILb1EN4cuda3std3__45tupleIJN6thrust24THRUST_300001_SM_1000_NS7pointerI14__nv_bfloat162NSA_8cuda_cub3tagENSA_11use_defaultESF_EEEEEE10policy1000ElNS7_10__identityEPSC_JSL_EEEvT0_iT1_T2_DpNS2_10kernel_argIT3_EE --------------------------
	.section	.nv.constant0._ZN3cub18CUB_300001_SM_10006detail9transform16transform_kernelINS2_10policy_hubILb1EN4cuda3std3__45tupleIJN6thrust24THRUST_300001_SM_1000_NS7pointerI14__nv_bfloat162NSA_8cuda_cub3tagENSA_11use_defaultESF_EEEEEE10policy1000ElNS7_10__identityEPSC_JSL_EEEvT0_iT1_T2_DpNS2_10kernel_argIT3_EE,"a",@progbits
	.sectionflags	@""
	.align	4
.nv.constant0._ZN3cub18CUB_300001_SM_10006detail9transform16transform_kernelINS2_10policy_hubILb1EN4cuda3std3__45tupleIJN6thrust24THRUST_300001_SM_1000_NS7pointerI14__nv_bfloat162NSA_8cuda_cub3tagENSA_11use_defaultESF_EEEEEE10policy1000ElNS7_10__identityEPSC_JSL_EEEvT0_iT1_T2_DpNS2_10kernel_argIT3_EE:
	.zero		936


//--------------------- .nv.constant0._ZN3cub18CUB_300001_SM_10006detail9transform16transform_kernelINS2_10policy_hubILb1EN4cuda3std3__45tupleIJN6thrust24THRUST_300001_SM_1000_NS7pointerI14__nv_bfloat162NSA_8cuda_cub3tagENSA_11use_defaultESF_EEEEEE10policy1000EiNS7_10__identityEPSC_JSL_EEEvT0_iT1_T2_DpNS2_10kernel_argIT3_EE --------------------------
	.section	.nv.constant0._ZN3cub18CUB_300001_SM_10006detail9transform16transform_kernelINS2_10policy_hubILb1EN4cuda3std3__45tupleIJN6thrust24THRUST_300001_SM_1000_NS7pointerI14__nv_bfloat162NSA_8cuda_cub3tagENSA_11use_defaultESF_EEEEEE10policy1000EiNS7_10__identityEPSC_JSL_EEEvT0_iT1_T2_DpNS2_10kernel_argIT3_EE,"a",@progbits
	.sectionflags	@""
	.align	4
.nv.constant0._ZN3cub18CUB_300001_SM_10006detail9transform16transform_kernelINS2_10policy_hubILb1EN4cuda3std3__45tupleIJN6thrust24THRUST_300001_SM_1000_NS7pointerI14__nv_bfloat162NSA_8cuda_cub3tagENSA_11use_defaultESF_EEEEEE10policy1000EiNS7_10__identityEPSC_JSL_EEEvT0_iT1_T2_DpNS2_10kernel_argIT3_EE:
	.zero		936


//--------------------- .nv.constant0._ZN3cub18CUB_300001_SM_10006detail9transform16transform_kernelINS2_10policy_hubILb1EN4cuda3std3__45tupleIJN6thrust24THRUST_300001_SM_1000_NS7pointerI14__nv_bfloat162NSA_8cuda_cub3tagENSA_11use_defaultESF_EEEEEE10policy1000ElNS7_10__identityENSA_10device_ptrISC_EEJPSC_EEEvT0_iT1_T2_DpNS2_10kernel_argIT3_EE --------------------------
	.section	.nv.constant0._ZN3cub18CUB_300001_SM_10006detail9transform16transform_kernelINS2_10policy_hubILb1EN4cuda3std3__45tupleIJN6thrust24THRUST_300001_SM_1000_NS7pointerI14__nv_bfloat162NSA_8cuda_cub3tagENSA_11use_defaultESF_EEEEEE10policy1000ElNS7_10__identityENSA_10device_ptrISC_EEJPSC_EEEvT0_iT1_T2_DpNS2_10kernel_argIT3_EE,"a",@progbits
	.sectionflags	@""
	.align	4
.nv.constant0._ZN3cub18CUB_300001_SM_10006detail9transform16transform_kernelINS2_10policy_hubILb1EN4cuda3std3__45tupleIJN6thrust24THRUST_300001_SM_1000_NS7pointerI14__nv_bfloat162NSA_8cuda_cub3tagENSA_11use_defaultESF_EEEEEE10policy1000ElNS7_10__identityENSA_10device_ptrISC_EEJPSC_EEEvT0_iT1_T2_DpNS2_10kernel_argIT3_EE:
	.zero		936


//--------------------- .nv.constant0._ZN3cub18CUB_300001_SM_10006detail9transform16transform_kernelINS2_10policy_hubILb1EN4cuda3std3__45tupleIJPK14__nv_bfloat162EEEE10policy1000ElNS7_10__identityEN6thrust24THRUST_300001_SM_1000_NS10device_ptrIS9_EEJSB_EEEvT0_iT1_T2_DpNS2_10kernel_argIT3_EE --------------------------
	.section	.nv.constant0._ZN3cub18CUB_300001_SM_10006detail9transform16transform_kernelINS2_10policy_hubILb1EN4cuda3std3__45tupleIJPK14__nv_bfloat162EEEE10policy1000ElNS7_10__identityEN6thrust24THRUST_300001_SM_1000_NS10device_ptrIS9_EEJSB_EEEvT0_iT1_T2_DpNS2_10kernel_argIT3_EE,"a",@progbits
	.sectionflags	@""
	.align	4
.nv.constant0._ZN3cub18CUB_300001_SM_10006detail9transform16transform_kernelINS2_10policy_hubILb1EN4cuda3std3__45tupleIJPK14__nv_bfloat162EEEE10policy1000ElNS7_10__identityEN6thrust24THRUST_300001_SM_1000_NS10device_ptrIS9_EEJSB_EEEvT0_iT1_T2_DpNS2_10kernel_argIT3_EE:
	.zero		936


//--------------------- .nv.constant0._ZN3cub18CUB_300001_SM_10006detail9transform16transform_kernelINS2_10policy_hubILb1EN4cuda3std3__45tupleIJPK14__nv_bfloat162EEEE10policy1000EiNS7_10__identityEN6thrust24THRUST_300001_SM_1000_NS10device_ptrIS9_EEJSB_EEEvT0_iT1_T2_DpNS2_10kernel_argIT3_EE --------------------------
	.section	.nv.constant0._ZN3cub18CUB_300001_SM_10006detail9transform16transform_kernelINS2_10policy_hubILb1EN4cuda3std3__45tupleIJPK14__nv_bfloat162EEEE10policy1000EiNS7_10__identityEN6thrust24THRUST_300001_SM_1000_NS10device_ptrIS9_EEJSB_EEEvT0_iT1_T2_DpNS2_10kernel_argIT3_EE,"a",@progbits
	.sectionflags	@""
	.align	4
.nv.constant0._ZN3cub18CUB_300001_SM_10006detail9transform16transform_kernelINS2_10policy_hubILb1EN4cuda3std3__45tupleIJPK14__nv_bfloat162EEEE10policy1000EiNS7_10__identityEN6thrust24THRUST_300001_SM_1000_NS10device_ptrIS9_EEJSB_EEEvT0_iT1_T2_DpNS2_10kernel_argIT3_EE:
	.zero		936


//--------------------- .nv.constant0._ZN3cub18CUB_300001_SM_10006detail9transform16transform_kernelINS2_10policy_hubILb1EN4cuda3std3__45tupleIJN6thrust24THRUST_300001_SM_1000_NS7pointerI14__nv_bfloat162NSA_8cuda_cub3tagENSA_11use_defaultESF_EEEEEE10policy1000EiNS7_10__identityENSA_10device_ptrISC_EEJPSC_EEEvT0_iT1_T2_DpNS2_10kernel_argIT3_EE --------------------------
	.section	.nv.constant0._ZN3cub18CUB_300001_SM_10006detail9transform16transform_kernelINS2_10policy_hubILb1EN4cuda3std3__45tupleIJN6thrust24THRUST_300001_SM_1000_NS7pointerI14__nv_bfloat162NSA_8cuda_cub3tagENSA_11use_defaultESF_EEEEEE10policy1000EiNS7_10__identityENSA_10device_ptrISC_EEJPSC_EEEvT0_iT1_T2_DpNS2_10kernel_argIT3_EE,"a",@progbits
	.sectionflags	@""
	.align	4
.nv.constant0._ZN3cub18CUB_300001_SM_10006detail9transform16transform_kernelINS2_10policy_hubILb1EN4cuda3std3__45tupleIJN6thrust24THRUST_300001_SM_1000_NS7pointerI14__nv_bfloat162NSA_8cuda_cub3tagENSA_11use_defaultESF_EEEEEE10policy1000EiNS7_10__identityENSA_10device_ptrISC_EEJPSC_EEEvT0_iT1_T2_DpNS2_10kernel_argIT3_EE:
	.zero		936


//--------------------- .nv.constant0._ZN3cub18CUB_300001_SM_10006detail8for_each13static_kernelINS2_12policy_hub_t12policy_500_tEmN6thrust24THRUST_300001_SM_1000_NS8cuda_cub20__uninitialized_fill7functorINS7_10device_ptrIyEEyEEEEvT0_T1_ --------------------------
	.section	.nv.constant0._ZN3cub18CUB_300001_SM_10006detail8for_each13static_kernelINS2_12policy_hub_t12policy_500_tEmN6thrust24THRUST_300001_SM_1000_NS8cuda_cub20__uninitialized_fill7functorINS7_10device_ptrIyEEyEEEEvT0_T1_,"a",@progbits
	.sectionflags	@""
	.align	4
.nv.constant0._ZN3cub18CUB_300001_SM_10006detail8for_each13static_kernelINS2_12policy_hub_t12policy_500_tEmN6thrust24THRUST_300001_SM_1000_NS8cuda_cub20__uninitialized_fill7functorINS7_10device_ptrIyEEyEEEEvT0_T1_:
	.zero		920


//--------------------- .nv.constant0._ZN3cub18CUB_300001_SM_10006detail8for_each13static_kernelINS2_12policy_hub_t12policy_500_tElN6thrust24THRUST_300001_SM_1000_NS8cuda_cub6__fill7functorINS7_6detail15normal_iteratorINS7_10device_ptrIhEEEEiEEEEvT0_T1_ --------------------------
	.section	.nv.constant0._ZN3cub18CUB_300001_SM_10006detail8for_each13static_kernelINS2_12policy_hub_t12policy_500_tElN6thrust24THRUST_300001_SM_1000_NS8cuda_cub6__fill7functorINS7_6detail15normal_iteratorINS7_10device_ptrIhEEEEiEEEEvT0_T1_,"a",@progbits
	.sectionflags	@""
	.align	4
.nv.constant0._ZN3cub18CUB_300001_SM_10006detail8for_each13static_kernelINS2_12policy_hub_t12policy_500_tElN6thrust24THRUST_300001_SM_1000_NS8cuda_cub6__fill7functorINS7_6detail15normal_iteratorINS7_10device_ptrIhEEEEiEEEEvT0_T1_:
	.zero		920


//--------------------- .nv.constant0._ZN3cub18CUB_300001_SM_10006detail8for_each13static_kernelINS2_12policy_hub_t12policy_500_tElN6thrust24THRUST_300001_SM_1000_NS8cuda_cub10__tabulate7functorINS7_6detail15normal_iteratorINS7_10device_ptrIhEEEENS7_6system6detail7generic6detail22compute_sequence_valueIivEElEEEEvT0_T1_ --------------------------
	.section	.nv.constant0._ZN3cub18CUB_300001_SM_10006detail8for_each13static_kernelINS2_12policy_hub_t12policy_500_tElN6thrust24THRUST_300001_SM_1000_NS8cuda_cub10__tabulate7functorINS7_6detail15normal_iteratorINS7_10device_ptrIhEEEENS7_6system6detail7generic6detail22compute_sequence_valueIivEElEEEEvT0_T1_,"a",@progbits
	.sectionflags	@""
	.align	4
.nv.constant0._ZN3cub18CUB_300001_SM_10006detail8for_each13static_kernelINS2_12policy_hub_t12policy_500_tElN6thrust24THRUST_300001_SM_1000_NS8cuda_cub10__tabulate7functorINS7_6detail15normal_iteratorINS7_10device_ptrIhEEEENS7_6system6detail7generic6detail22compute_sequence_valueIivEElEEEEvT0_T1_:
	.zero		920


//--------------------- .nv.constant0._ZN3cub18CUB_300001_SM_10006detail8for_each13static_kernelINS2_12policy_hub_t12policy_500_tElN6thrust24THRUST_300001_SM_1000_NS8cuda_cub6__fill7functorINS7_6detail15normal_iteratorINS7_10device_ptrI6__halfEEEESE_EEEEvT0_T1_ --------------------------
	.section	.nv.constant0._ZN3cub18CUB_300001_SM_10006detail8for_each13static_kernelINS2_12policy_hub_t12policy_500_tElN6thrust24THRUST_300001_SM_1000_NS8cuda_cub6__fill7functorINS7_6detail15normal_iteratorINS7_10device_ptrI6__halfEEEESE_EEEEvT0_T1_,"a",@progbits
	.sectionflags	@""
	.align	4
.nv.constant0._ZN3cub18CUB_300001_SM_10006detail8for_each13static_kernelINS2_12policy_hub_t12policy_500_tElN6thrust24THRUST_300001_SM_1000_NS8cuda_cub6__fill7functorINS7_6detail15normal_iteratorINS7_10device_ptrI6__halfEEEESE_EEEEvT0_T1_:
	.zero		920


//--------------------- .nv.constant0._ZN3cub18CUB_300001_SM_10006detail8for_each13static_kernelINS2_12policy_hub_t12policy_500_tEmN6thrust24THRUST_300001_SM_1000_NS8cuda_cub20__uninitialized_fill7functorINS7_10device_ptrI6__halfEESC_EEEEvT0_T1_ --------------------------
	.section	.nv.constant0._ZN3cub18CUB_300001_SM_10006detail8for_each13static_kernelINS2_12policy_hub_t12policy_500_tEmN6thrust24THRUST_300001_SM_1000_NS8cuda_cub20__uninitialized_fill7functorINS7_10device_ptrI6__halfEESC_EEEEvT0_T1_,"a",@progbits
	.sectionflags	@""
	.align	4
.nv.constant0._ZN3cub18CUB_300001_SM_10006detail8for_each13static_kernelINS2_12policy_hub_t12policy_500_tEmN6thrust24THRUST_300001_SM_1000_NS8cuda_cub20__uninitialized_fill7functorINS7_10device_ptrI6__halfEESC_EEEEvT0_T1_:
	.zero		920


//--------------------- .nv.constant0._ZN3cub18CUB_300001_SM_10006detail8for_each13static_kernelINS2_12policy_hub_t12policy_500_tEmN6thrust24THRUST_300001_SM_1000_NS8cuda_cub6__fill7functorINS7_6detail15normal_iteratorINS7_10device_ptrI6__halfEEEESE_EEEEvT0_T1_ --------------------------
	.section	.nv.constant0._ZN3cub18CUB_300001_SM_10006detail8for_each13static_kernelINS2_12policy_hub_t12policy_500_tEmN6thrust24THRUST_300001_SM_1000_NS8cuda_cub6__fill7functorINS7_6detail15normal_iteratorINS7_10device_ptrI6__halfEEEESE_EEEEvT0_T1_,"a",@progbits
	.sectionflags	@""
	.align	4
.nv.constant0._ZN3cub18CUB_300001_SM_10006detail8for_each13static_kernelINS2_12policy_hub_t12policy_500_tEmN6thrust24THRUST_300001_SM_1000_NS8cuda_cub6__fill7functorINS7_6detail15normal_iteratorINS7_10device_ptrI6__halfEEEESE_EEEEvT0_T1_:
	.zero		920


//--------------------- .nv.constant0._ZN3cub18CUB_300001_SM_10006detail8for_each13static_kernelINS2_12policy_hub_t12policy_500_tElN6thrust24THRUST_300001_SM_1000_NS8cuda_cub20__uninitialized_copy7functorINS7_7pointerI14__nv_bfloat162NS8_3tagENS7_11use_defaultESE_EESF_EEEEvT0_T1_ --------------------------
	.section	.nv.constant0._ZN3cub18CUB_300001_SM_10006detail8for_each13static_kernelINS2_12policy_hub_t12policy_500_tElN6thrust24THRUST_300001_SM_1000_NS8cuda_cub20__uninitialized_copy7functorINS7_7pointerI14__nv_bfloat162NS8_3tagENS7_11use_defaultESE_EESF_EEEEvT0_T1_,"a",@progbits
	.sectionflags	@""
	.align	4
.nv.constant0._ZN3cub18CUB_300001_SM_10006detail8for_each13static_kernelINS2_12policy_hub_t12policy_500_tElN6thrust24THRUST_300001_SM_1000_NS8cuda_cub20__uninitialized_copy7functorINS7_7pointerI14__nv_bfloat162NS8_3tagENS7_11use_defaultESE_EESF_EEEEvT0_T1_:
	.zero		920


//--------------------- .nv.constant0._ZN3cub18CUB_300001_SM_10006detail8for_each13static_kernelINS2_12policy_hub_t12policy_500_tEmN6thrust24THRUST_300001_SM_1000_NS8cuda_cub20__uninitialized_fill7functorINS7_7pointerI14__nv_bfloat162NS8_3tagENS7_11use_defaultESE_EESC_EEEEvT0_T1_ --------------------------
	.section	.nv.constant0._ZN3cub18CUB_300001_SM_10006detail8for_each13static_kernelINS2_12policy_hub_t12policy_500_tEmN6thrust24THRUST_300001_SM_1000_NS8cuda_cub20__uninitialized_fill7functorINS7_7pointerI14__nv_bfloat162NS8_3tagENS7_11use_defaultESE_EESC_EEEEvT0_T1_,"a",@progbits
	.sectionflags	@""
	.align	4
.nv.constant0._ZN3cub18CUB_300001_SM_10006detail8for_each13static_kernelINS2_12policy_hub_t12policy_500_tEmN6thrust24THRUST_300001_SM_1000_NS8cuda_cub20__uninitialized_fill7functorINS7_7pointerI14__nv_bfloat162NS8_3tagENS7_11use_defaultESE_EESC_EEEEvT0_T1_:
	.zero		920


//--------------------- .nv.constant0._ZN3cub18CUB_300001_SM_10006detail8for_each13static_kernelINS2_12policy_hub_t12policy_500_tEmN6thrust24THRUST_300001_SM_1000_NS8cuda_cub20__uninitialized_fill7functorINS7_10device_ptrI14__nv_bfloat162EESC_EEEEvT0_T1_ --------------------------
	.section	.nv.constant0._ZN3cub18CUB_300001_SM_10006detail8for_each13static_kernelINS2_12policy_hub_t12policy_500_tEmN6thrust24THRUST_300001_SM_1000_NS8cuda_cub20__uninitialized_fill7functorINS7_10device_ptrI14__nv_bfloat162EESC_EEEEvT0_T1_,"a",@progbits
	.sectionflags	@""
	.align	4
.nv.constant0._ZN3cub18CUB_300001_SM_10006detail8for_each13static_kernelINS2_12policy_hub_t12policy_500_tEmN6thrust24THRUST_300001_SM_1000_NS8cuda_cub20__uninitialized_fill7functorINS7_10device_ptrI14__nv_bfloat162EESC_EEEEvT0_T1_:
	.zero		920


//--------------------- .nv.constant0._ZN3cub18CUB_300001_SM_10006detail8for_each13static_kernelINS2_12policy_hub_t12policy_500_tEmN6thrust24THRUST_300001_SM_1000_NS8cuda_cub20__uninitialized_fill7functorINS7_10device_ptrIhEEhEEEEvT0_T1_ --------------------------
	.section	.nv.constant0._ZN3cub18CUB_300001_SM_10006detail8for_each13static_kernelINS2_12policy_hub_t12policy_500_tEmN6thrust24THRUST_300001_SM_1000_NS8cuda_cub20__uninitialized_fill7functorINS7_10device_ptrIhEEhEEEEvT0_T1_,"a",@progbits
	.sectionflags	@""
	.align	4
.nv.constant0._ZN3cub18CUB_300001_SM_10006detail8for_each13static_kernelINS2_12policy_hub_t12policy_500_tEmN6thrust24THRUST_300001_SM_1000_NS8cuda_cub20__uninitialized_fill7functorINS7_10device_ptrIhEEhEEEEvT0_T1_:
	.zero		920


//--------------------- .nv.constant0._ZN3cub18CUB_300001_SM_10006detail8for_each13static_kernelINS2_12policy_hub_t12policy_500_tElN6thrust24THRUST_300001_SM_1000_NS8cuda_cub6__fill7functorINS7_6detail15normal_iteratorINS7_10device_ptrI13__nv_bfloat16EEEESE_EEEEvT0_T1_ --------------------------
	.section	.nv.constant0._ZN3cub18CUB_300001_SM_10006detail8for_each13static_kernelINS2_12policy_hub_t12policy_500_tElN6thrust24THRUST_300001_SM_1000_NS8cuda_cub6__fill7functorINS7_6detail15normal_iteratorINS7_10device_ptrI13__nv_bfloat16EEEESE_EEEEvT0_T1_,"a",@progbits
	.sectionflags	@""
	.align	4
.nv.constant0._ZN3cub18CUB_300001_SM_10006detail8for_each13static_kernelINS2_12policy_hub_t12policy_500_tElN6thrust24THRUST_300001_SM_1000_NS8cuda_cub6__fill7functorINS7_6detail15normal_iteratorINS7_10device_ptrI13__nv_bfloat16EEEESE_EEEEvT0_T1_:
	.zero		920


//--------------------- .nv.constant0._ZN3cub18CUB_300001_SM_10006detail8for_each13static_kernelINS2_12policy_hub_t12policy_500_tEmN6thrust24THRUST_300001_SM_1000_NS8cuda_cub20__uninitialized_fill7functorINS7_10device_ptrI13__nv_bfloat16EESC_EEEEvT0_T1_ --------------------------
	.section	.nv.constant0._ZN3cub18CUB_300001_SM_10006detail8for_each13static_kernelINS2_12policy_hub_t12policy_500_tEmN6thrust24THRUST_300001_SM_1000_NS8cuda_cub20__uninitialized_fill7functorINS7_10device_ptrI13__nv_bfloat16EESC_EEEEvT0_T1_,"a",@progbits
	.sectionflags	@""
	.align	4
.nv.constant0._ZN3cub18CUB_300001_SM_10006detail8for_each13static_kernelINS2_12policy_hub_t12policy_500_tEmN6thrust24THRUST_300001_SM_1000_NS8cuda_cub20__uninitialized_fill7functorINS7_10device_ptrI13__nv_bfloat16EESC_EEEEvT0_T1_:
	.zero		920


//--------------------- .nv.constant0._ZN3cub18CUB_300001_SM_10006detail8for_each13static_kernelINS2_12policy_hub_t12policy_500_tEmN6thrust24THRUST_300001_SM_1000_NS8cuda_cub6__fill7functorINS7_6detail15normal_iteratorINS7_10device_ptrI13__nv_bfloat16EEEESE_EEEEvT0_T1_ --------------------------
	.section	.nv.constant0._ZN3cub18CUB_300001_SM_10006detail8for_each13static_kernelINS2_12policy_hub_t12policy_500_tEmN6thrust24THRUST_300001_SM_1000_NS8cuda_cub6__fill7functorINS7_6detail15normal_iteratorINS7_10device_ptrI13__nv_bfloat16EEEESE_EEEEvT0_T1_,"a",@progbits
	.sectionflags	@""
	.align	4
.nv.constant0._ZN3cub18CUB_300001_SM_10006detail8for_each13static_kernelINS2_12policy_hub_t12policy_500_tEmN6thrust24THRUST_300001_SM_1000_NS8cuda_cub6__fill7functorINS7_6detail15normal_iteratorINS7_10device_ptrI13__nv_bfloat16EEEESE_EEEEvT0_T1_:
	.zero		920


//--------------------- .nv.constant0._ZN3cub18CUB_300001_SM_10006detail11EmptyKernelIvEEvv --------------------------
	.section	.nv.constant0._ZN3cub18CUB_300001_SM_10006detail11EmptyKernelIvEEvv,"a",@progbits
	.sectionflags	@""
	.align	4
.nv.constant0._ZN3cub18CUB_300001_SM_10006detail11EmptyKernelIvEEvv:
	.zero		896


//--------------------- .nv.constant0._Z11kernel__mvTPK13__nv_bfloat16S1_PS_ii --------------------------
	.section	.nv.constant0._Z11kernel__mvTPK13__nv_bfloat16S1_PS_ii,"a",@progbits
	.sectionflags	@""
	.align	4
.nv.constant0._Z11kernel__mvTPK13__nv_bfloat16S1_PS_ii:
	.zero		928


//--------------------- .nv.constant0._Z10kernel__mvPK13__nv_bfloat16S1_PS_ii --------------------------
	.section	.nv.constant0._Z10kernel__mvPK13__nv_bfloat16S1_PS_ii,"a",@progbits
	.sectionflags	@""
	.align	4
.nv.constant0._Z10kernel__mvPK13__nv_bfloat16S1_PS_ii:
	.zero		928


//--------------------- .nv.constant0._Z19kernel__copy_binaryPKjPK13__nv_bfloat16PS1_mm --------------------------
	.section	.nv.constant0._Z19kernel__copy_binaryPKjPK13__nv_bfloat16PS1_mm,"a",@progbits
	.sectionflags	@""
	.align	4
.nv.constant0._Z19kernel__copy_binaryPKjPK13__nv_bfloat16PS1_mm:
	.zero		936


//--------------------- .nv.constant0._Z25kernel__copy_linear4_fp16PK5uint4PK6__halfPS2_mm --------------------------
	.section	.nv.constant0._Z25kernel__copy_linear4_fp16PK5uint4PK6__halfPS2_mm,"a",@progbits
	.sectionflags	@""
	.align	4
.nv.constant0._Z25kernel__copy_linear4_fp16PK5uint4PK6__halfPS2_mm:
	.zero		936


//--------------------- .nv.constant0._Z17kernel__copy_lut4PK5uint4PK13__nv_bfloat16S4_PS2_mm --------------------------
	.section	.nv.constant0._Z17kernel__copy_lut4PK5uint4PK13__nv_bfloat16S4_PS2_mm,"a",@progbits
	.sectionflags	@""
	.align	4
.nv.constant0._Z17kernel__copy_lut4PK5uint4PK13__nv_bfloat16S4_PS2_mm:
	.zero		944


//--------------------- .nv.constant0._Z17kernel__copy_lut8PK5uint4PK13__nv_bfloat16PK14__nv_bfloat162PS2_mm --------------------------
	.section	.nv.constant0._Z17kernel__copy_lut8PK5uint4PK13__nv_bfloat16PK14__nv_bfloat162PS2_mm,"a",@progbits
	.sectionflags	@""
	.align	4
.nv.constant0._Z17kernel__copy_lut8PK5uint4PK13__nv_bfloat16PK14__nv_bfloat162PS2_mm:
	.zero		944


//--------------------- .nv.constant0._Z15kernel__fill_u4P5uint4mS_ --------------------------
	.section	.nv.constant0._Z15kernel__fill_u4P5uint4mS_,"a",@progbits
	.sectionflags	@""
	.align	4
.nv.constant0._Z15kernel__fill_u4P5uint4mS_:
	.zero		928


//--------------------- .nv.constant0._Z23kernel__read_reduce_u32PKjmPy --------------------------
	.section	.nv.constant0._Z23kernel__read_reduce_u32PKjmPy,"a",@progbits
	.sectionflags	@""
	.align	4
.nv.constant0._Z23kernel__read_reduce_u32PKjmPy:
	.zero		920


//--------------------- .nv.constant0._Z12kernel__copyPK5uint4PS_m --------------------------
	.section	.nv.constant0._Z12kernel__copyPK5uint4PS_m,"a",@progbits
	.sectionflags	@""
	.align	4
.nv.constant0._Z12kernel__copyPK5uint4PS_m:
	.zero		920


//--------------------- SYMBOLS --------------------------

	.type		.nv.reservedSmem.offset0,@object
	.size		.nv.reservedSmem.offset0,0x4
	.type		.nv.reservedSmem.cap,@object
	.size		.nv.reservedSmem.cap,0x4
